def matmul_kernel(
    a_ptr,
    b_ptr,
    c_ptr,
    M,
    N,
    K,
    stride_am,
    stride_ak,
    stride_bk,
    stride_bn,
    stride_cm,
    stride_cn,
    BLOCK_M: tl.constexpr,
    BLOCK_N: tl.constexpr,
    BLOCK_K: tl.constexpr,
    GROUP_M: tl.constexpr,
):
    pid = tl.program_id(axis=0)
    num_pid_m = tl.cdiv(M, BLOCK_M)
    num_pid_n = tl.cdiv(N, BLOCK_N)
    num_pid_in_group = GROUP_M * num_pid_n
    group_id = pid // num_pid_in_group
    first_pid_m = group_id * GROUP_M
    group_size_m = min(num_pid_m - first_pid_m, GROUP_M)
    pid_m = first_pid_m + ((pid % num_pid_in_group) % group_size_m)
    pid_n = (pid % num_pid_in_group) // group_size_m

    offs_am = (pid_m * BLOCK_M + tl.arange(0, BLOCK_M)) % M
    offs_bn = (pid_n * BLOCK_N + tl.arange(0, BLOCK_N)) % N
    offs_k = tl.arange(0, BLOCK_K)
    a_ptrs = a_ptr + offs_am[:, None] * stride_am + offs_k[None, :] * stride_ak
    b_ptrs = b_ptr + offs_k[:, None] * stride_bk + offs_bn[None, :] * stride_bn

    acc = tl.zeros((BLOCK_M, BLOCK_N), dtype=tl.float32)
    for kk in range(0, tl.cdiv(K, BLOCK_K)):
        a = tl.load(a_ptrs, mask=offs_k[None, :] < K - kk * BLOCK_K, other=0.0)
        b = tl.load(b_ptrs, mask=offs_k[:, None] < K - kk * BLOCK_K, other=0.0)
        acc = tl.dot(a, b, acc)
        a_ptrs += BLOCK_K * stride_ak
        b_ptrs += BLOCK_K * stride_bk

    c = acc.to(c_ptr.dtype.element_ty)
    offs_cm = pid_m * BLOCK_M + tl.arange(0, BLOCK_M)
    offs_cn = pid_n * BLOCK_N + tl.arange(0, BLOCK_N)
    c_ptrs = c_ptr + offs_cm[:, None] * stride_cm + offs_cn[None, :] * stride_cn
    mask = (offs_cm[:, None] < M) & (offs_cn[None, :] < N)
    tl.store(c_ptrs, c, mask=mask)

# config = {"BLOCK_K": 128, "BLOCK_M": 64, "BLOCK_N": 64, "GROUP_M": 8, "arch": "sm_100", "dtype": "fp32", "num_ctas": 1, "num_stages": 4, "num_warps": 4}
# arch = sm_100


// ===== COMPILED SASS (sm_100a) =====

	.target	sm_100a

	.elftype	@"ET_EXEC"


//--------------------- .note.nv.tkinfo           --------------------------
	.section	.note.nv.tkinfo,"",@"SHT_NOTE"
	.sectionflags	@"SHF_NOTE_NV_TKINFO"
	.tkinfo
        /*0018*/ 	.word	0x00000081
        /*0030*/ 	.string	""
        /*0030*/ 	.string	"ptxas-blackwell"
        /*0030*/ 	.string	"Cuda compilation tools, release 12.9, V12.9.86"
        /*0030*/ 	.string	"Build cuda_12.9.r12.9/compiler.36037853_0"
        /*0030*/ 	.string	"-v  -suppress-debug-info  -lineinfo  -arch sm_100a "



//--------------------- .note.nv.cuver            --------------------------
	.section	.note.nv.cuver,"",@"SHT_NOTE"
	.sectionflags	@"SHF_NOTE_NV_CUVER"
        /*0018*/ 	.short	0x0001
        /*001a*/ 	.short	0x0064
        /*001c*/ 	.short	0x0001
        /*001e*/ 	.short	0x0000
        /*0020*/ 	.short	0x0001
        /*0022*/ 	.short	0x0000


//--------------------- .nv.info                  --------------------------
	.section	.nv.info,"",@"SHT_CUDA_INFO"
	.align	4


	//----- nvinfo : EIATTR_REGCOUNT
	.align		4
        /*0000*/ 	.byte	0x04, 0x2f
        /*0002*/ 	.short	(.L_4 - .L_3)
	.align		4
.L_3:
        /*0004*/ 	.word	index@(matmul_kernel)
        /*0008*/ 	.word	0x000000ff


	//----- nvinfo : EIATTR_FRAME_SIZE
	.align		4
.L_4:
        /*000c*/ 	.byte	0x04, 0x11
        /*000e*/ 	.short	(.L_6 - .L_5)
	.align		4
.L_5:
        /*0010*/ 	.word	index@($__internal_2_$__cuda_sm10x_tcgen05_guardrail_trap_unallocated_columns_being_dealloced)
        /*0014*/ 	.word	0x00000568


	//----- nvinfo : EIATTR_FRAME_SIZE
	.align		4
.L_6:
        /*0018*/ 	.byte	0x04, 0x11
        /*001a*/ 	.short	(.L_8 - .L_7)
	.align		4
.L_7:
        /*001c*/ 	.word	index@($__internal_1_$__cuda_sm10x_tcgen05_guardrail_trap_phase_invalid_during_alloc)
        /*0020*/ 	.word	0x00000568


	//----- nvinfo : EIATTR_FRAME_SIZE
	.align		4
.L_8:
        /*0024*/ 	.byte	0x04, 0x11
        /*0026*/ 	.short	(.L_10 - .L_9)
	.align		4
.L_9:
        /*0028*/ 	.word	index@($__internal_0_$__cuda_sm10x_tcgen05_guardrail_trap_col_being_dealloced_not_returned_by_alloc)
        /*002c*/ 	.word	0x00000568


	//----- nvinfo : EIATTR_FRAME_SIZE
	.align		4
.L_10:
        /*0030*/ 	.byte	0x04, 0x11
        /*0032*/ 	.short	(.L_12 - .L_11)
	.align		4
.L_11:
        /*0034*/ 	.word	index@(matmul_kernel)
        /*0038*/ 	.word	0x00000568


	//----- nvinfo : EIATTR_MIN_STACK_SIZE
	.align		4
.L_12:
        /*003c*/ 	.byte	0x04, 0x12
        /*003e*/ 	.short	(.L_14 - .L_13)
	.align		4
.L_13:
        /*0040*/ 	.word	index@(matmul_kernel)
        /*0044*/ 	.word	0x00000568
.L_14:


//--------------------- .nv.info.matmul_kernel    --------------------------
	.section	.nv.info.matmul_kernel,"",@"SHT_CUDA_INFO"
	.sectionflags	@""
	.align	4


	//----- nvinfo : EIATTR_CUDA_API_VERSION
	.align		4
        /*0000*/ 	.byte	0x04, 0x37
        /*0002*/ 	.short	(.L_16 - .L_15)
.L_15:
        /*0004*/ 	.word	0x00000081


	//----- nvinfo : EIATTR_KPARAM_INFO
	.align		4
.L_16:
        /*0008*/ 	.byte	0x04, 0x17
        /*000a*/ 	.short	(.L_18 - .L_17)
.L_17:
        /*000c*/ 	.word	0x00000000
        /*0010*/ 	.short	0x000d
        /*0012*/ 	.short	0x0048
        /*0014*/ 	.byte	0x00, 0xf4, 0x21, 0x00


	//----- nvinfo : EIATTR_KPARAM_INFO
	.align		4
.L_18:
        /*0018*/ 	.byte	0x04, 0x17
        /*001a*/ 	.short	(.L_20 - .L_19)
.L_19:
        /*001c*/ 	.word	0x00000000
        /*0020*/ 	.short	0x000c
        /*0022*/ 	.short	0x0040
        /*0024*/ 	.byte	0x00, 0xf4, 0x21, 0x00


	//----- nvinfo : EIATTR_KPARAM_INFO
	.align		4
.L_20:
        /*0028*/ 	.byte	0x04, 0x17
        /*002a*/ 	.short	(.L_22 - .L_21)
.L_21:
        /*002c*/ 	.word	0x00000000
        /*0030*/ 	.short	0x000b
        /*0032*/ 	.short	0x0038
        /*0034*/ 	.byte	0x00, 0xf0, 0x11, 0x00


	//----- nvinfo : EIATTR_KPARAM_INFO
	.align		4
.L_22:
        /*0038*/ 	.byte	0x04, 0x17
        /*003a*/ 	.short	(.L_24 - .L_23)
.L_23:
        /*003c*/ 	.word	0x00000000
        /*0040*/ 	.short	0x000a
        /*0042*/ 	.short	0x0034
        /*0044*/ 	.byte	0x00, 0xf0, 0x11, 0x00


	//----- nvinfo : EIATTR_KPARAM_INFO
	.align		4
.L_24:
        /*0048*/ 	.byte	0x04, 0x17
        /*004a*/ 	.short	(.L_26 - .L_25)
.L_25:
        /*004c*/ 	.word	0x00000000
        /*0050*/ 	.short	0x0009
        /*0052*/ 	.short	0x0030
        /*0054*/ 	.byte	0x00, 0xf0, 0x11, 0x00


	//----- nvinfo : EIATTR_KPARAM_INFO
	.align		4
.L_26:
        /*0058*/ 	.byte	0x04, 0x17
        /*005a*/ 	.short	(.L_28 - .L_27)
.L_27:
        /*005c*/ 	.word	0x00000000
        /*0060*/ 	.short	0x0008
        /*0062*/ 	.short	0x002c
        /*0064*/ 	.byte	0x00, 0xf0, 0x11, 0x00


	//----- nvinfo : EIATTR_KPARAM_INFO
	.align		4
.L_28:
        /*0068*/ 	.byte	0x04, 0x17
        /*006a*/ 	.short	(.L_30 - .L_29)
.L_29:
        /*006c*/ 	.word	0x00000000
        /*0070*/ 	.short	0x0007
        /*0072*/ 	.short	0x0028
        /*0074*/ 	.byte	0x00, 0xf0, 0x11, 0x00


	//----- nvinfo : EIATTR_KPARAM_INFO
	.align		4
.L_30:
        /*0078*/ 	.byte	0x04, 0x17
        /*007a*/ 	.short	(.L_32 - .L_31)
.L_31:
        /*007c*/ 	.word	0x00000000
        /*0080*/ 	.short	0x0006
        /*0082*/ 	.short	0x0024
        /*0084*/ 	.byte	0x00, 0xf0, 0x11, 0x00


	//----- nvinfo : EIATTR_KPARAM_INFO
	.align		4
.L_32:
        /*0088*/ 	.byte	0x04, 0x17
        /*008a*/ 	.short	(.L_34 - .L_33)
.L_33:
        /*008c*/ 	.word	0x00000000
        /*0090*/ 	.short	0x0005
        /*0092*/ 	.short	0x0020
        /*0094*/ 	.byte	0x00, 0xf0, 0x11, 0x00


	//----- nvinfo : EIATTR_KPARAM_INFO
	.align		4
.L_34:
        /*0098*/ 	.byte	0x04, 0x17
        /*009a*/ 	.short	(.L_36 - .L_35)
.L_35:
        /*009c*/ 	.word	0x00000000
        /*00a0*/ 	.short	0x0004
        /*00a2*/ 	.short	0x001c
        /*00a4*/ 	.byte	0x00, 0xf0, 0x11, 0x00


	//----- nvinfo : EIATTR_KPARAM_INFO
	.align		4
.L_36:
        /*00a8*/ 	.byte	0x04, 0x17
        /*00aa*/ 	.short	(.L_38 - .L_37)
.L_37:
        /*00ac*/ 	.word	0x00000000
        /*00b0*/ 	.short	0x0003
        /*00b2*/ 	.short	0x0018
        /*00b4*/ 	.byte	0x00, 0xf0, 0x11, 0x00


	//----- nvinfo : EIATTR_KPARAM_INFO
	.align		4
.L_38:
        /*00b8*/ 	.byte	0x04, 0x17
        /*00ba*/ 	.short	(.L_40 - .L_39)
.L_39:
        /*00bc*/ 	.word	0x00000000
        /*00c0*/ 	.short	0x0002
        /*00c2*/ 	.short	0x0010
        /*00c4*/ 	.byte	0x00, 0xf4, 0x21, 0x00


	//----- nvinfo : EIATTR_KPARAM_INFO
	.align		4
.L_40:
        /*00c8*/ 	.byte	0x04, 0x17
        /*00ca*/ 	.short	(.L_42 - .L_41)
.L_41:
        /*00cc*/ 	.word	0x00000000
        /*00d0*/ 	.short	0x0001
        /*00d2*/ 	.short	0x0008
        /*00d4*/ 	.byte	0x00, 0xf4, 0x21, 0x00


	//----- nvinfo : EIATTR_KPARAM_INFO
	.align		4
.L_42:
        /*00d8*/ 	.byte	0x04, 0x17
        /*00da*/ 	.short	(.L_44 - .L_43)
.L_43:
        /*00dc*/ 	.word	0x00000000
        /*00e0*/ 	.short	0x0000
        /*00e2*/ 	.short	0x0000
        /*00e4*/ 	.byte	0x00, 0xf4, 0x21, 0x00


	//----- nvinfo : EIATTR_AT_ENTRY_FRAGMENTS
	.align		4
.L_44:
        /*00e8*/ 	.byte	0x04, 0x4f
        /*00ea*/ 	.short	(.L_46 - .L_45)


	//   ....[0]....
.L_45:
        /*00ec*/ 	.word	0x00000004


	//----- nvinfo : EIATTR_RESERVED_SMEM_USED
	.align		4
.L_46:
        /*00f0*/ 	.byte	0x01, 0x41
	.zero		2


	//----- nvinfo : EIATTR_SPARSE_MMA_MASK
	.align		4
        /*00f4*/ 	.byte	0x03, 0x50
        /*00f6*/ 	.short	0x0000


	//----- nvinfo : EIATTR_TCGEN05_1CTA_USED
	.align		4
        /*00f8*/ 	.byte	0x01, 0x51
	.zero		2


	//----- nvinfo : EIATTR_MAXREG_COUNT
	.align		4
        /*00fc*/ 	.byte	0x03, 0x1b
        /*00fe*/ 	.short	0x00ff


	//----- nvinfo : EIATTR_NUM_BARRIERS
	.align		4
        /*0100*/ 	.byte	0x02, 0x4c
        /*0102*/ 	.byte	0x01
	.zero		1


	//----- nvinfo : EIATTR_ANNOTATIONS
	.align		4
        /*0104*/ 	.byte	0x04, 0x55
        /*0106*/ 	.short	(.L_48 - .L_47)


	//   ....[0]....
.L_47:
        /*0108*/ 	.word	0x00000001
        /*010c*/ 	.byte	0xe0, 0x09, 0x00, 0x00, 0x01, 0x00, 0x00, 0x00, 0x50, 0x34, 0x00, 0x00, 0x01, 0x00, 0x00, 0x00
        /* <DEDUP_REMOVED lines=352> */
        /*171c*/ 	.byte	0x90, 0x90, 0x01, 0x00, 0x01, 0x00, 0x00, 0x00, 0x40, 0x93, 0x01, 0x00


	//----- nvinfo : EIATTR_INT_WARP_WIDE_INSTR_OFFSETS
	.align		4
.L_48:
        /*1728*/ 	.byte	0x04, 0x31
        /*172a*/ 	.short	(.L_50 - .L_49)


	//   ....[0]....
.L_49:
        /*172c*/ 	.word	0x00007c00


	//   ....[1]....
        /*1730*/ 	.word	0x00007c80


	//   ....[2]....
        /*1734*/ 	.word	0x00007d00


	//   ....[3]....
        /*1738*/ 	.word	0x0001a4c0


	//   ....[4]....
        /*173c*/ 	.word	0x0001a510


	//----- nvinfo : EIATTR_COOP_GROUP_MASK_REGIDS
	.align		4
.L_50:
        /*1740*/ 	.byte	0x04, 0x29
        /*1742*/ 	.short	(.L_52 - .L_51)


	//   ....[0]....
.L_51:
        /*1744*/ 	.word	0xffffffff


	//   ....[1]....
        /*1748*/ 	.word	0xffffffff


	//   ....[2]....
        /*174c*/ 	.word	0xffffffff


	//   ....[3]....
        /*1750*/ 	.word	0xffffffff


	//----- nvinfo : EIATTR_COOP_GROUP_INSTR_OFFSETS
	.align		4
.L_52:
        /*1754*/ 	.byte	0x04, 0x28
        /*1756*/ 	.short	(.L_54 - .L_53)


	//   ....[0]....
.L_53:
        /*1758*/ 	.word	0x00000070


	//   ....[1]....
        /*175c*/ 	.word	0x00000330


	//   ....[2]....
        /*1760*/ 	.word	0x0001a350


	//   ....[3]....
        /*1764*/ 	.word	0x0001a5c0


	//----- nvinfo : EIATTR_VRC_CTA_INIT_COUNT
	.align		4
.L_54:
        /*1768*/ 	.byte	0x02, 0x4a
        /*176a*/ 	.byte	0x80
	.zero		1


	//----- nvinfo : EIATTR_MBARRIER_INSTR_OFFSETS
	.align		4
        /*176c*/ 	.byte	0x04, 0x39
        /*176e*/ 	.short	(.L_56 - .L_55)


	//   ....[0]....
.L_55:
        /*1770*/ 	.word	0x00007ce0
        /*1774*/ 	.word	0x000000ff
        /*1778*/ 	.word	0x00000000
        /*177c*/ 	.short	0x0100
        /*177e*/ 	.byte	0x09
	.zero		1


	//   ....[1]....
        /*1780*/ 	.word	0x00007da0
        /*1784*/ 	.word	0x000000ff
        /*1788*/ 	.word	0x00040008
        /*178c*/ 	.short	0x0100
        /*178e*/ 	.byte	0x07
	.zero		1


	//   ....[2]....
        /*1790*/ 	.word	0x00015440
        /*1794*/ 	.word	0x000000ff
        /*1798*/ 	.word	0x00000000
        /*179c*/ 	.short	0x010a
        /*179e*/ 	.byte	0x0b
	.zero		1


	//   ....[3]....
        /*17a0*/ 	.word	0x000191f0
        /*17a4*/ 	.word	0x000000ff
        /*17a8*/ 	.word	0x00000000
        /*17ac*/ 	.short	0x010a
        /*17ae*/ 	.byte	0x09
	.zero		1


	//   ....[4]....
        /*17b0*/ 	.word	0x00019270
        /*17b4*/ 	.word	0x000000ff
        /*17b8*/ 	.word	0x00040000
        /*17bc*/ 	.short	0x0108
        /*17be*/ 	.byte	0x07
	.zero		1


	//   ....[5]....
        /*17c0*/ 	.word	0x00019350
        /*17c4*/ 	.word	0x000000ff
        /*17c8*/ 	.word	0x00040008
        /*17cc*/ 	.short	0x0108
        /*17ce*/ 	.byte	0x07
	.zero		1


	//   ....[6]....
        /*17d0*/ 	.word	0x0001a5e0
        /*17d4*/ 	.word	0x000000ff
        /*17d8*/ 	.word	0x00000000
        /*17dc*/ 	.short	0x010a
        /*17de*/ 	.byte	0x0b
	.zero		1


	//   ....[7]....
        /*17e0*/ 	.word	0x0001a610
        /*17e4*/ 	.word	0x000000ff
        /*17e8*/ 	.word	0x00000000
        /*17ec*/ 	.short	0x010a
        /*17ee*/ 	.byte	0x09
	.zero		1


	//----- nvinfo : EIATTR_NUM_MBARRIERS
	.align		4
.L_56:
        /*17f0*/ 	.byte	0x03, 0x38
        /*17f2*/ 	.short	0x0002


	//----- nvinfo : EIATTR_EXIT_INSTR_OFFSETS
	.align		4
        /*17f4*/ 	.byte	0x04, 0x1c
        /*17f6*/ 	.short	(.L_58 - .L_57)


	//   ....[0]....
.L_57:
        /*17f8*/ 	.word	0x0001a5d0


	//----- nvinfo : EIATTR_REQNTID
	.align		4
.L_58:
        /*17fc*/ 	.byte	0x04, 0x10
        /*17fe*/ 	.short	(.L_60 - .L_59)
.L_59:
        /*1800*/ 	.word	0x00000080
        /*1804*/ 	.word	0x00000001
        /*1808*/ 	.word	0x00000001


	//----- nvinfo : EIATTR_CRS_STACK_SIZE
	.align		4
.L_60:
        /*180c*/ 	.byte	0x04, 0x1e
        /*180e*/ 	.short	(.L_62 - .L_61)
.L_61:
        /*1810*/ 	.word	0x00000000


	//----- nvinfo : EIATTR_CBANK_PARAM_SIZE
	.align		4
.L_62:
        /*1814*/ 	.byte	0x03, 0x19
        /*1816*/ 	.short	0x0050


	//----- nvinfo : EIATTR_PARAM_CBANK
	.align		4
        /*1818*/ 	.byte	0x04, 0x0a
        /*181a*/ 	.short	(.L_64 - .L_63)
	.align		4
.L_63:
        /*181c*/ 	.word	index@(.nv.constant0.matmul_kernel)
        /*1820*/ 	.short	0x0380
        /*1822*/ 	.short	0x0050


	//----- nvinfo : EIATTR_SW_WAR
	.align		4
.L_64:
        /*1824*/ 	.byte	0x04, 0x36
        /*1826*/ 	.short	(.L_66 - .L_65)
.L_65:
        /*1828*/ 	.word	0x00000008
.L_66:


//--------------------- .nv.compat                --------------------------
	.section	.nv.compat,"",@"SHT_CUDA_COMPAT_INFO"
	.align	4
        /*0000*/ 	.byte	0x02, 0x02, 0x02, 0x00, 0x02, 0x05, 0x05, 0x00, 0x02, 0x03, 0x00, 0x00, 0x02, 0x06, 0x01, 0x00


//--------------------- .nv.callgraph             --------------------------
	.section	.nv.callgraph,"",@"SHT_CUDA_CALLGRAPH"
	.align	4
	.sectionentsize	8
	.align		4
        /*0000*/ 	.word	0x00000000
	.align		4
        /*0004*/ 	.word	0xffffffff
	.align		4
        /*0008*/ 	.word	0x00000000
	.align		4
        /*000c*/ 	.word	0xfffffffe
	.align		4
        /*0010*/ 	.word	0x00000000
	.align		4
        /*0014*/ 	.word	0xfffffffd
	.align		4
        /*0018*/ 	.word	0x00000000
	.align		4
        /*001c*/ 	.word	0xfffffffc


//--------------------- .text.matmul_kernel       --------------------------
	.section	.text.matmul_kernel,"ax",@progbits
	.align	128
        .global         matmul_kernel
        .type           matmul_kernel,@function
        .size           matmul_kernel,(.L_x_20 - matmul_kernel)
        .other          matmul_kernel,@"STO_CUDA_ENTRY STV_DEFAULT"
matmul_kernel:
.text.matmul_kernel:
[----:B------:R-:W1:Y:S01]  /*0000*/  LDC R1, c[0x0][0x37c] ;  /* 0x0000df00ff017b82 */ /* 0x000e620000000800 */
[----:B------:R-:W2:Y:S01]  /*0010*/  S2R R0, SR_TID.X ;  /* 0x0000000000007919 */ /* 0x000ea20000002100 */
[----:B-1----:R-:W-:Y:S01]  /*0020*/  VIADD R1, R1, 0xfffffa98 ;  /* 0xfffffa9801017836 */ /* 0x002fe20000000000 */
[----:B--2---:R-:W-:-:S13]  /*0030*/  ISETP.GE.U32.AND P0, PT, R0, 0x20, PT ;  /* 0x000000200000780c */ /* 0x004fda0003f06070 */
[----:B------:R-:W-:Y:S02]  /*0040*/  VOTEU.ANY UP0, P0 ;  /* 0x0000000000ff7886 */ /* 0x000fe40000000100 */
[----:B------:R-:W-:Y:S05]  /*0050*/  BRA.U UP0, `(.L_x_0) ;  /* 0x0000000100b87547 */ /* 0x000fea000b800000 */
[----:B------:R-:W1:Y:S01]  /*0060*/  S2UR UR6, SR_CgaCtaId ;  /* 0x00000000000679c3 */ /* 0x000e620000008800 */
[----:B------:R-:W-:Y:S01]  /*0070*/  NOP ;  /* 0x0000000000007918 */ /* 0x000fe20000000000 */
[----:B------:R-:W-:Y:S02]  /*0080*/  UMOV UR4, 0x40 ;  /* 0x0000004000047882 */ /* 0x000fe40000000000 */
[----:B-1----:R-:W-:-:S09]  /*0090*/  ULEA UR4, UR6, UR4, 0x18 ;  /* 0x0000000406047291 */ /* 0x002fd2000f8ec0ff */
[----:B------:R-:W1:Y:S01]  /*00a0*/  LDS.U8 R0, [UR4] ;  /* 0x00000004ff007984 */ /* 0x000e620008000000 */
[----:B------:R-:W-:Y:S02]  /*00b0*/  UMOV UR4, 0x400 ;  /* 0x0000040000047882 */ /* 0x000fe40000000000 */
[----:B------:R-:W-:Y:S01]  /*00c0*/  ULEA UR4, UR6, UR4, 0x18 ;  /* 0x0000000406047291 */ /* 0x000fe2000f8ec0ff */
[----:B-1----:R-:W-:-:S13]  /*00d0*/  ISETP.NE.AND P0, PT, R0, RZ, PT ;  /* 0x000000ff0000720c */ /* 0x002fda0003f05270 */
[----:B------:R-:W-:Y:S05]  /*00e0*/  @P0 BRA `(.L_x_1) ;  /* 0x00000000007c0947 */ /* 0x000fea0003800000 */
[----:B------:R-:W-:-:S13]  /*00f0*/  ELECT P0, URZ, PT ;  /* 0x0000000000ff782f */ /* 0x000fda0003800000 */
[----:B------:R-:W-:Y:S05]  /*0100*/  @!P0 BRA `(.L_x_2) ;  /* 0x0000000000848947 */ /* 0x000fea0003800000 */
[----:B------:R-:W-:Y:S01]  /*0110*/  UMOV UR5, 0x2 ;  /* 0x0000000200057882 */ /* 0x000fe20000000000 */
[----:B------:R-:W-:Y:S02]  /*0120*/  IMAD.MOV.U32 R4, RZ, RZ, 0x1 ;  /* 0x00000001ff047424 */ /* 0x000fe400078e00ff */
[----:B------:R-:W-:Y:S02]  /*0130*/  IMAD.MOV.U32 R5, RZ, RZ, 0x3 ;  /* 0x00000003ff057424 */ /* 0x000fe400078e00ff */
[----:B------:R-:W-:Y:S04]  /*0140*/  DEPBAR.LE SB1, 0x36 ;  /* 0x00009d800000791a */ /* 0x000fe80000000000 */
[----:B------:R-:W1:Y:S02]  /*0150*/  UTCATOMSWS.FIND_AND_SET.ALIGN UP1, UR5, UR5 ;  /* 0x00000005000575e3 */ /* 0x000e640008020800 */
[----:B-1----:R-:W-:-:S04]  /*0160*/  PLOP3.LUT P0, PT, PT, PT, UP1, 0x80, 0x8 ;  /* 0x000000000008781c */ /* 0x002fc80003f0f018 */
[----:B------:R-:W-:-:S04]  /*0170*/  SEL R0, RZ, 0xffffffff, !P0 ;  /* 0xffffffffff007807 */ /* 0x000fc80004000000 */
[----:B------:R-:W-:Y:S01]  /*0180*/  ISETP.NE.AND P0, PT, R0, RZ, PT ;  /* 0x000000ff0000720c */ /* 0x000fe20003f05270 */
[----:B------:R-:W-:-:S12]  /*0190*/  IMAD.U32 R0, RZ, RZ, UR5 ;  /* 0x00000005ff007e24 */ /* 0x000fd8000f8e00ff */
[----:B------:R-:W-:Y:S05]  /*01a0*/  @P0 BRA `(.L_x_3) ;  /* 0x0000000000240947 */ /* 0x000fea0003800000 */
.L_x_4:
[----:B------:R-:W-:Y:S05]  /*01b0*/  NANOSLEEP 0x64 ;  /* 0x000000640000795d */ /* 0x000fea0003800000 */
[----:B------:R-:W-:-:S05]  /*01c0*/  UMOV UR5, 0x2 ;  /* 0x0000000200057882 */ /* 0x000fca0000000000 */
[----:B------:R-:W-:Y:S04]  /*01d0*/  DEPBAR.LE SB1, 0x36 ;  /* 0x00009d800000791a */ /* 0x000fe80000000000 */
[----:B------:R-:W1:Y:S02]  /*01e0*/  UTCATOMSWS.FIND_AND_SET.ALIGN UP1, UR5, UR5 ;  /* 0x00000005000575e3 */ /* 0x000e640008020800 */
[----:B-1----:R-:W-:-:S04]  /*01f0*/  PLOP3.LUT P0, PT, PT, PT, UP1, 0x80, 0x8 ;  /* 0x000000000008781c */ /* 0x002fc80003f0f018 */
[----:B------:R-:W-:-:S04]  /*0200*/  SEL R0, RZ, 0xffffffff, !P0 ;  /* 0xffffffffff007807 */ /* 0x000fc80004000000 */
[----:B------:R-:W-:Y:S01]  /*0210*/  ISETP.NE.AND P0, PT, R0, RZ, PT ;  /* 0x000000ff0000720c */ /* 0x000fe20003f05270 */
[----:B------:R-:W-:-:S12]  /*0220*/  IMAD.U32 R0, RZ, RZ, UR5 ;  /* 0x00000005ff007e24 */ /* 0x000fd8000f8e00ff */
[----:B------:R-:W-:Y:S05]  /*0230*/  @!P0 BRA `(.L_x_4) ;  /* 0xfffffffc00dc8947 */ /* 0x000fea000383ffff */
.L_x_3:
[C---:B------:R-:W-:Y:S01]  /*0240*/  VIADD R3, R0.reuse, 0x10 ;  /* 0x0000001000037836 */ /* 0x040fe20000000000 */
[----:B------:R-:W-:Y:S01]  /*0250*/  UMOV UR5, 0x50 ;  /* 0x0000005000057882 */ /* 0x000fe20000000000 */
[----:B------:R-:W-:Y:S01]  /*0260*/  SHF.L.U32 R2, R5, R0, RZ ;  /* 0x0000000005027219 */ /* 0x000fe200000006ff */
[----:B------:R-:W-:Y:S01]  /*0270*/  ULEA UR5, UR6, UR5, 0x18 ;  /* 0x0000000506057291 */ /* 0x000fe2000f8ec0ff */
[----:B------:R-:W-:Y:S01]  /*0280*/  IMAD.SHL.U32 R0, R0, 0x20, RZ ;  /* 0x0000002000007824 */ /* 0x000fe200078e00ff */
[----:B------:R-:W-:-:S04]  /*0290*/  SHF.L.U32 R3, R4, R3, RZ ;  /* 0x0000000304037219 */ /* 0x000fc800000006ff */
[----:B------:R-:W-:-:S05]  /*02a0*/  LOP3.LUT R2, R3, R2, RZ, 0xfc, !PT ;  /* 0x0000000203027212 */ /* 0x000fca00078efcff */
[----:B------:R1:W-:Y:S04]  /*02b0*/  ATOMS.OR RZ, [UR5], R2 ;  /* 0x00000002ffff798c */ /* 0x0003e8000b000005 */
[----:B------:R1:W-:Y:S01]  /*02c0*/  STS [UR4], R0 ;  /* 0x00000000ff007988 */ /* 0x0003e20008000804 */
[----:B------:R-:W-:Y:S05]  /*02d0*/  BRA `(.L_x_2) ;  /* 0x0000000000107947 */ /* 0x000fea0003800000 */
.L_x_1:
[----:B------:R-:W-:Y:S01]  /*02e0*/  IMAD.MOV.U32 R0, RZ, RZ, -0x1 ;  /* 0xffffffffff007424 */ /* 0x000fe200078e00ff */
[----:B------:R-:W-:-:S04]  /*02f0*/  MOV R2, 0x320 ;  /* 0x0000032000027802 */ /* 0x000fc80000000f00 */
[----:B------:R1:W-:Y:S03]  /*0300*/  STS [UR4], R0 ;  /* 0x00000000ff007988 */ /* 0x0003e60008000804 */
[----:B-1----:R-:W-:Y:S05]  /*0310*/  CALL.REL.NOINC `($__internal_1_$__cuda_sm10x_tcgen05_guardrail_trap_phase_invalid_during_alloc) ;  /* 0x000001a000d47944 */ /* 0x002fea0003c00000 */
.L_x_2:
[----:B------:R-:W-:Y:S05]  /*0320*/  WARPSYNC.ALL ;  /* 0x0000000000007948 */ /* 0x000fea0003800000 */
[----:B------:R-:W-:Y:S01]  /*0330*/  NOP ;  /* 0x0000000000007918 */ /* 0x000fe20000000000 */
.L_x_0:
[----:B------:R-:W2:Y:S01]  /*0340*/  LDC.64 R46, c[0x0][0x398] ;  /* 0x0000e600ff2e7b82 */ /* 0x000ea20000000a00 */
[----:B------:R-:W3:Y:S01]  /*0350*/  S2R R5, SR_CTAID.X ;  /* 0x0000000000057919 */ /* 0x000ee20000002500 */
[----:B------:R-:W-:Y:S01]  /*0360*/  UMOV UR7, 0x400 ;  /* 0x0000040000077882 */ /* 0x000fe20000000000 */
[----:B------:R-:W4:Y:S01]  /*0370*/  LDCU UR9, c[0x0][0x3b0] ;  /* 0x00007600ff0977ac */ /* 0x000f220008000800 */
[----:B------:R-:W5:Y:S01]  /*0380*/  S2R R144, SR_TID.X ;  /* 0x0000000000907919 */ /* 0x000f620000002100 */
[----:B------:R-:W1:Y:S03]  /*0390*/  LDCU UR5, c[0x0][0x3a4] ;  /* 0x00007480ff0577ac */ /* 0x000e660008000800 */
[----:B------:R-:W1:Y:S01]  /*03a0*/  S2UR UR4, SR_CgaCtaId ;  /* 0x00000000000479c3 */ /* 0x000e620000008800 */
[----:B------:R-:W1:Y:S07]  /*03b0*/  LDCU.128 UR32, c[0x0][0x380] ;  /* 0x00007000ff2077ac */ /* 0x000e6e0008000c00 */
[----:B------:R-:W4:Y:S01]  /*03c0*/  LDC.64 R202, c[0x0][0x3a8] ;  /* 0x0000ea00ffca7b82 */ /* 0x000f220000000a00 */
[----:B-12---:R-:W-:-:S05]  /*03d0*/  VIADD R0, R47, 0x3f ;  /* 0x0000003f2f007836 */ /* 0x006fca0000000000 */
[----:B------:R-:W-:Y:S01]  /*03e0*/  SHF.R.S32.HI R3, RZ, 0x1f, R0 ;  /* 0x0000001fff037819 */ /* 0x000fe20000011400 */
[----:B------:R-:W-:-:S03]  /*03f0*/  ULEA UR7, UR4, UR7, 0x18 ;  /* 0x0000000704077291 */ /* 0x000fc6000f8ec0ff */
[----:B------:R-:W-:Y:S01]  /*0400*/  LEA.HI R3, R3, R0, RZ, 0x6 ;  /* 0x0000000003037211 */ /* 0x000fe200078f30ff */
[----:B------:R-:W-:Y:S01]  /*0410*/  BAR.SYNC.DEFER_BLOCKING 0x0 ;  /* 0x0000000000007b1d */ /* 0x000fe20000010000 */
[----:B---3--:R-:W-:Y:S02]  /*0420*/  IABS R8, R5 ;  /* 0x0000000500087213 */ /* 0x008fe40000000000 */
[----:B------:R-:W-:Y:S02]  /*0430*/  SHF.R.S32.HI R3, RZ, 0x6, R3 ;  /* 0x00000006ff037819 */ /* 0x000fe40000011403 */
[C---:B-----5:R-:W-:Y:S02]  /*0440*/  LOP3.LUT R143, R144.reuse, 0x3f, RZ, 0xc0, !PT ;  /* 0x0000003f908f7812 */ /* 0x060fe400078ec0ff */
[----:B------:R-:W-:Y:S01]  /*0450*/  SHF.R.U32.HI R14, RZ, 0x5, R144 ;  /* 0x00000005ff0e7819 */ /* 0x000fe20000011690 */
[----:B------:R-:W-:Y:S01]  /*0460*/  IMAD.SHL.U32 R4, R3, 0x8, RZ ;  /* 0x0000000803047824 */ /* 0x000fe200078e00ff */
[----:B------:R-:W-:-:S02]  /*0470*/  LOP3.LUT R100, R144, 0x7f, RZ, 0xc0, !PT ;  /* 0x0000007f90647812 */ /* 0x000fc400078ec0ff */
[----:B------:R-:W-:Y:S02]  /*0480*/  R2UR UR6, R14 ;  /* 0x000000000e0672ca */ /* 0x000fe400000e0000 */
[-C--:B------:R-:W-:Y:S02]  /*0490*/  IABS R7, R4.reuse ;  /* 0x0000000400077213 */ /* 0x080fe40000000000 */
[----:B------:R-:W-:Y:S02]  /*04a0*/  IABS R10, R4 ;  /* 0x00000004000a7213 */ /* 0x000fe40000000000 */
[----:B------:R-:W1:Y:S01]  /*04b0*/  I2F.RP R0, R7 ;  /* 0x0000000700007306 */ /* 0x000e620000209400 */
[----:B------:R-:W2:Y:S07]  /*04c0*/  LDS R16, [UR7] ;  /* 0x00000007ff107984 */ /* 0x000eae0008000800 */
[----:B-1----:R-:W1:Y:S02]  /*04d0*/  MUFU.RCP R0, R0 ;  /* 0x0000000000007308 */ /* 0x002e640000001000 */
[----:B-1----:R-:W-:-:S02]  /*04e0*/  VIADD R2, R0, 0xffffffe ;  /* 0x0ffffffe00027836 */ /* 0x002fc40000000000 */
[----:B------:R-:W-:Y:S01]  /*04f0*/  IMAD.MOV R0, RZ, RZ, -R10 ;  /* 0x000000ffff007224 */ /* 0x000fe200078e0a0a */
[----:B------:R-:W-:-:S03]  /*0500*/  IABS R10, R46 ;  /* 0x0000002e000a7213 */ /* 0x000fc60000000000 */
[----:B------:R1:W3:Y:S02]  /*0510*/  F2I.FTZ.U32.TRUNC.NTZ R3, R2 ;  /* 0x0000000200037305 */ /* 0x0002e4000021f000 */
[----:B-1----:R-:W-:Y:S01]  /*0520*/  IMAD.MOV.U32 R2, RZ, RZ, RZ ;  /* 0x000000ffff027224 */ /* 0x002fe200078e00ff */
[----:B--2---:R-:W-:Y:S01]  /*0530*/  R2UR UR8, R16 ;  /* 0x00000000100872ca */ /* 0x004fe200000e0000 */
[----:B---3--:R-:W-:-:S04]  /*0540*/  IMAD.MOV R6, RZ, RZ, -R3 ;  /* 0x000000ffff067224 */ /* 0x008fc800078e0a03 */
[----:B------:R-:W-:Y:S02]  /*0550*/  IMAD R9, R6, R7, RZ ;  /* 0x0000000706097224 */ /* 0x000fe400078e02ff */
[----:B------:R-:W-:Y:S02]  /*0560*/  IMAD.MOV.U32 R6, RZ, RZ, R8 ;  /* 0x000000ffff067224 */ /* 0x000fe400078e0008 */
[----:B------:R-:W-:-:S06]  /*0570*/  IMAD.HI.U32 R3, R3, R9, R2 ;  /* 0x0000000903037227 */ /* 0x000fcc00078e0002 */
[----:B------:R-:W-:-:S04]  /*0580*/  IMAD.HI.U32 R3, R3, R6, RZ ;  /* 0x0000000603037227 */ /* 0x000fc800078e00ff */
[----:B------:R-:W-:Y:S01]  /*0590*/  IMAD R0, R3, R0, R6 ;  /* 0x0000000003007224 */ /* 0x000fe200078e0206 */
[----:B------:R-:W-:Y:S04]  /*05a0*/  BAR.SYNC.DEFER_BLOCKING 0x0 ;  /* 0x0000000000007b1d */ /* 0x000fe80000010000 */
[----:B------:R-:W-:-:S13]  /*05b0*/  ISETP.GT.U32.AND P1, PT, R7, R0, PT ;  /* 0x000000000700720c */ /* 0x000fda0003f24070 */
[----:B------:R-:W-:Y:S02]  /*05c0*/  @!P1 IMAD.IADD R0, R0, 0x1, -R7 ;  /* 0x0000000100009824 */ /* 0x000fe400078e0a07 */
[----:B------:R-:W-:Y:S01]  /*05d0*/  @!P1 VIADD R3, R3, 0x1 ;  /* 0x0000000103039836 */ /* 0x000fe20000000000 */
[----:B------:R-:W-:Y:S02]  /*05e0*/  ISETP.NE.AND P1, PT, R4, RZ, PT ;  /* 0x000000ff0400720c */ /* 0x000fe40003f25270 */
[----:B------:R-:W-:Y:S02]  /*05f0*/  ISETP.GE.U32.AND P0, PT, R0, R7, PT ;  /* 0x000000070000720c */ /* 0x000fe40003f06070 */
[----:B------:R-:W-:-:S04]  /*0600*/  LOP3.LUT R0, R5, R4, RZ, 0x3c, !PT ;  /* 0x0000000405007212 */ /* 0x000fc800078e3cff */
[----:B------:R-:W-:Y:S01]  /*0610*/  ISETP.GE.AND P2, PT, R0, RZ, PT ;  /* 0x000000ff0000720c */ /* 0x000fe20003f46270 */
[----:B------:R-:W-:-:S06]  /*0620*/  VIADD R0, R46, 0x3f ;  /* 0x0000003f2e007836 */ /* 0x000fcc0000000000 */
[----:B------:R-:W-:-:S04]  /*0630*/  @P0 VIADD R3, R3, 0x1 ;  /* 0x0000000103030836 */ /* 0x000fc80000000000 */
[----:B------:R-:W-:Y:S01]  /*0640*/  IMAD.MOV.U32 R2, RZ, RZ, R3 ;  /* 0x000000ffff027224 */ /* 0x000fe200078e0003 */
[----:B------:R-:W-:-:S03]  /*0650*/  SHF.R.S32.HI R3, RZ, 0x1f, R0 ;  /* 0x0000001fff037819 */ /* 0x000fc60000011400 */
[----:B------:R-:W-:Y:S01]  /*0660*/  @!P2 IMAD.MOV R2, RZ, RZ, -R2 ;  /* 0x000000ffff02a224 */ /* 0x000fe200078e0a02 */
[----:B------:R-:W-:Y:S02]  /*0670*/  @!P1 LOP3.LUT R2, RZ, R4, RZ, 0x33, !PT ;  /* 0x00000004ff029212 */ /* 0x000fe400078e33ff */
[----:B------:R-:W-:-:S03]  /*0680*/  LEA.HI R3, R3, R0, RZ, 0x6 ;  /* 0x0000000003037211 */ /* 0x000fc600078f30ff */
[----:B------:R-:W-:Y:S02]  /*0690*/  IMAD.SHL.U32 R8, R2, 0x8, RZ ;  /* 0x0000000802087824 */ /* 0x000fe400078e00ff */
[----:B------:R-:W-:-:S03]  /*06a0*/  IMAD.MOV R2, RZ, RZ, -R2 ;  /* 0x000000ffff027224 */ /* 0x000fc600078e0a02 */
[----:B------:R-:W-:Y:S01]  /*06b0*/  LEA.HI.SX32 R3, R3, -R8, 0x1a ;  /* 0x8000000803037211 */ /* 0x000fe200078fd2ff */
[----:B------:R-:W-:-:S03]  /*06c0*/  IMAD R12, R4, R2, R5 ;  /* 0x00000002040c7224 */ /* 0x000fc600078e0205 */
[----:B------:R-:W-:Y:S02]  /*06d0*/  VIMNMX R11, PT, PT, R3, 0x8, PT ;  /* 0x00000008030b7848 */ /* 0x000fe40003fe0100 */
[----:B------:R-:W-:Y:S02]  /*06e0*/  IABS R9, R12 ;  /* 0x0000000c00097213 */ /* 0x000fe40000000000 */
[-C--:B------:R-:W-:Y:S02]  /*06f0*/  IABS R7, R11.reuse ;  /* 0x0000000b00077213 */ /* 0x080fe40000000000 */
[----:B------:R-:W-:Y:S02]  /*0700*/  IABS R4, R11 ;  /* 0x0000000b00047213 */ /* 0x000fe40000000000 */
[----:B------:R-:W1:Y:S08]  /*0710*/  I2F.RP R0, R7 ;  /* 0x0000000700007306 */ /* 0x000e700000209400 */
[----:B-1----:R-:W1:Y:S02]  /*0720*/  MUFU.RCP R0, R0 ;  /* 0x0000000000007308 */ /* 0x002e640000001000 */
[----:B-1----:R-:W-:-:S02]  /*0730*/  VIADD R3, R0, 0xffffffe ;  /* 0x0ffffffe00037836 */ /* 0x002fc40000000000 */
[----:B------:R-:W-:-:S04]  /*0740*/  IMAD.MOV R0, RZ, RZ, -R4 ;  /* 0x000000ffff007224 */ /* 0x000fc800078e0a04 */
[----:B------:R-:W1:Y:S08]  /*0750*/  I2F.RP R4, R10 ;  /* 0x0000000a00047306 */ /* 0x000e700000209400 */
[----:B------:R-:W2:Y:S08]  /*0760*/  F2I.FTZ.U32.TRUNC.NTZ R3, R3 ;  /* 0x0000000300037305 */ /* 0x000eb0000021f000 */
[----:B-1----:R-:W1:Y:S01]  /*0770*/  MUFU.RCP R4, R4 ;  /* 0x0000000400047308 */ /* 0x002e620000001000 */
[----:B--2---:R-:W-:-:S04]  /*0780*/  IMAD.MOV R6, RZ, RZ, -R3 ;  /* 0x000000ffff067224 */ /* 0x004fc800078e0a03 */
[----:B------:R-:W-:-:S04]  /*0790*/  IMAD.MOV.U32 R2, RZ, RZ, R6 ;  /* 0x000000ffff027224 */ /* 0x000fc800078e0006 */
[----:B------:R-:W-:Y:S02]  /*07a0*/  IMAD R5, R2, R7, RZ ;  /* 0x0000000702057224 */ /* 0x000fe400078e02ff */
[----:B------:R-:W-:-:S04]  /*07b0*/  IMAD.MOV.U32 R2, RZ, RZ, RZ ;  /* 0x000000ffff027224 */ /* 0x000fc800078e00ff */
[----:B------:R-:W-:Y:S01]  /*07c0*/  IMAD.HI.U32 R2, R3, R5, R2 ;  /* 0x0000000503027227 */ /* 0x000fe200078e0002 */
[----:B------:R-:W-:-:S03]  /*07d0*/  IABS R3, R47 ;  /* 0x0000002f00037213 */ /* 0x000fc60000000000 */
[----:B-1----:R-:W-:Y:S01]  /*07e0*/  VIADD R5, R4, 0xffffffe ;  /* 0x0ffffffe04057836 */ /* 0x002fe20000000000 */
[----:B------:R-:W1:Y:S01]  /*07f0*/  I2F.RP R6, R3 ;  /* 0x0000000300067306 */ /* 0x000e620000209400 */
[----:B------:R-:W-:-:S04]  /*0800*/  IMAD.HI.U32 R2, R2, R9, RZ ;  /* 0x0000000902027227 */ /* 0x000fc800078e00ff */
[----:B------:R-:W-:Y:S02]  /*0810*/  IMAD R0, R2, R0, R9 ;  /* 0x0000000002007224 */ /* 0x000fe400078e0209 */
[----:B------:R-:W-:Y:S01]  /*0820*/  IMAD.MOV.U32 R4, RZ, RZ, RZ ;  /* 0x000000ffff047224 */ /* 0x000fe200078e00ff */
[----:B------:R-:W2:Y:S02]  /*0830*/  F2I.FTZ.U32.TRUNC.NTZ R5, R5 ;  /* 0x0000000500057305 */ /* 0x000ea4000021f000 */
[----:B------:R-:W-:-:S06]  /*0840*/  ISETP.GT.U32.AND P1, PT, R7, R0, PT ;  /* 0x000000000700720c */ /* 0x000fcc0003f24070 */
[----:B-1----:R-:W1:Y:S07]  /*0850*/  MUFU.RCP R6, R6 ;  /* 0x0000000600067308 */ /* 0x002e6e0000001000 */
[----:B------:R-:W-:Y:S02]  /*0860*/  @!P1 IMAD.IADD R0, R0, 0x1, -R7 ;  /* 0x0000000100009824 */ /* 0x000fe400078e0a07 */
[----:B------:R-:W-:Y:S01]  /*0870*/  @!P1 VIADD R2, R2, 0x1 ;  /* 0x0000000102029836 */ /* 0x000fe20000000000 */
[----:B------:R-:W-:Y:S01]  /*0880*/  ISETP.NE.AND P1, PT, R11, RZ, PT ;  /* 0x000000ff0b00720c */ /* 0x000fe20003f25270 */
[----:B--2---:R-:W-:Y:S01]  /*0890*/  IMAD.MOV R9, RZ, RZ, -R5 ;  /* 0x000000ffff097224 */ /* 0x004fe200078e0a05 */
[----:B------:R-:W-:-:S02]  /*08a0*/  ISETP.GE.U32.AND P0, PT, R0, R7, PT ;  /* 0x000000070000720c */ /* 0x000fc40003f06070 */
[----:B------:R-:W-:Y:S01]  /*08b0*/  LOP3.LUT R0, R12, R11, RZ, 0x3c, !PT ;  /* 0x0000000b0c007212 */ /* 0x000fe200078e3cff */
[----:B------:R-:W-:Y:S02]  /*08c0*/  IMAD R9, R9, R10, RZ ;  /* 0x0000000a09097224 */ /* 0x000fe400078e02ff */
[----:B-1----:R-:W-:Y:S01]  /*08d0*/  VIADD R7, R6, 0xffffffe ;  /* 0x0ffffffe06077836 */ /* 0x002fe20000000000 */
[----:B------:R-:W-:Y:S01]  /*08e0*/  ISETP.GE.AND P2, PT, R0, RZ, PT ;  /* 0x000000ff0000720c */ /* 0x000fe20003f46270 */
[----:B------:R-:W-:-:S04]  /*08f0*/  IMAD.HI.U32 R4, R5, R9, R4 ;  /* 0x0000000905047227 */ /* 0x000fc800078e0004 */
[----:B------:R-:W1:Y:S02]  /*0900*/  F2I.FTZ.U32.TRUNC.NTZ R7, R7 ;  /* 0x0000000700077305 */ /* 0x000e64000021f000 */
[----:B------:R-:W-:-:S06]  /*0910*/  @P0 VIADD R2, R2, 0x1 ;  /* 0x0000000102020836 */ /* 0x000fcc0000000000 */
[----:B------:R-:W-:Y:S01]  /*0920*/  @!P2 IMAD.MOV R2, RZ, RZ, -R2 ;  /* 0x000000ffff02a224 */ /* 0x000fe200078e0a02 */
[----:B------:R-:W-:-:S05]  /*0930*/  @!P1 LOP3.LUT R2, RZ, R11, RZ, 0x33, !PT ;  /* 0x0000000bff029212 */ /* 0x000fca00078e33ff */
[----:B------:R-:W-:Y:S02]  /*0940*/  IMAD.MOV R0, RZ, RZ, -R2 ;  /* 0x000000ffff007224 */ /* 0x000fe400078e0a02 */
[----:B-1----:R-:W-:Y:S02]  /*0950*/  IMAD.MOV R6, RZ, RZ, -R7 ;  /* 0x000000ffff067224 */ /* 0x002fe400078e0a07 */
[----:B------:R-:W-:Y:S02]  /*0960*/  IMAD R0, R11, R0, R12 ;  /* 0x000000000b007224 */ /* 0x000fe400078e020c */
[----:B------:R-:W-:Y:S02]  /*0970*/  IMAD R9, R6, R3, RZ ;  /* 0x0000000306097224 */ /* 0x000fe400078e02ff */
[----:B------:R-:W-:Y:S02]  /*0980*/  IMAD.IADD R0, R8, 0x1, R0 ;  /* 0x0000000108007824 */ /* 0x000fe400078e0200 */
[----:B------:R-:W-:-:S02]  /*0990*/  IMAD.MOV.U32 R6, RZ, RZ, RZ ;  /* 0x000000ffff067224 */ /* 0x000fc400078e00ff */
[----:B------:R-:W-:Y:S02]  /*09a0*/  IMAD R87, R0, 0x40, R143 ;  /* 0x0000004000577824 */ /* 0x000fe400078e028f */
[----:B------:R-:W-:-:S03]  /*09b0*/  IMAD.SHL.U32 R0, R2, 0x40, RZ ;  /* 0x0000004002007824 */ /* 0x000fc600078e00ff */
[----:B------:R-:W-:Y:S01]  /*09c0*/  IABS R2, R87 ;  /* 0x0000005700027213 */ /* 0x000fe20000000000 */
[C---:B------:R-:W-:Y:S01]  /*09d0*/  VIADD R17, R0.reuse, 0x3f ;  /* 0x0000003f00117836 */ /* 0x040fe20000000000 */
[----:B------:R1:W-:Y:S01]  /*09e0*/  STL [R1+0x3a8], R87 ;  /* 0x0003a85701007387 */ /* 0x0003e20000100800 */
[----:B------:R-:W-:Y:S02]  /*09f0*/  VIADD R13, R0, 0x1 ;  /* 0x00000001000d7836 */ /* 0x000fe40000000000 */
[----:B------:R-:W-:Y:S01]  /*0a00*/  IMAD.MOV.U32 R5, RZ, RZ, R2 ;  /* 0x000000ffff057224 */ /* 0x000fe200078e0002 */
[----:B------:R-:W-:Y:S01]  /*0a10*/  IABS R12, R17 ;  /* 0x00000011000c7213 */ /* 0x000fe20000000000 */
[----:B------:R-:W-:Y:S01]  /*0a20*/  IMAD.HI.U32 R2, R7, R9, R6 ;  /* 0x0000000907027227 */ /* 0x000fe200078e0006 */
[----:B------:R-:W-:Y:S02]  /*0a30*/  IABS R8, R13 ;  /* 0x0000000d00087213 */ /* 0x000fe40000000000 */
[----:B------:R-:W-:Y:S01]  /*0a40*/  ISETP.GE.AND P1, PT, R13, RZ, PT ;  /* 0x000000ff0d00720c */ /* 0x000fe20003f26270 */
[----:B------:R-:W-:Y:S01]  /*0a50*/  IMAD.HI.U32 R4, R4, R5, RZ ;  /* 0x0000000504047227 */ /* 0x000fe200078e00ff */
[----:B------:R-:W-:-:S03]  /*0a60*/  ISETP.GE.AND P6, PT, R17, RZ, PT ;  /* 0x000000ff1100720c */ /* 0x000fc60003fc6270 */
[----:B------:R-:W-:Y:S02]  /*0a70*/  IMAD.MOV R6, RZ, RZ, -R4 ;  /* 0x000000ffff067224 */ /* 0x000fe400078e0a04 */
[----:B------:R-:W-:-:S04]  /*0a80*/  IMAD.HI.U32 R4, R2, R12, RZ ;  /* 0x0000000c02047227 */ /* 0x000fc800078e00ff */
[----:B------:R-:W-:Y:S02]  /*0a90*/  IMAD.MOV R4, RZ, RZ, -R4 ;  /* 0x000000ffff047224 */ /* 0x000fe400078e0a04 */
[----:B------:R-:W-:Y:S02]  /*0aa0*/  IMAD R5, R10, R6, R5 ;  /* 0x000000060a057224 */ /* 0x000fe400078e0205 */
[----:B------:R-:W-:Y:S02]  /*0ab0*/  VIADD R15, R0, 0x2 ;  /* 0x00000002000f7836 */ /* 0x000fe40000000000 */
[C---:B------:R-:W-:Y:S01]  /*0ac0*/  IMAD R12, R3.reuse, R4, R12 ;  /* 0x00000004030c7224 */ /* 0x040fe200078e020c */
[----:B------:R-:W-:Y:S01]  /*0ad0*/  ISETP.GT.U32.AND P0, PT, R10, R5, PT ;  /* 0x000000050a00720c */ /* 0x000fe20003f04070 */
[----:B------:R-:W-:Y:S01]  /*0ae0*/  IMAD.SHL.U32 R6, R144, 0x10, RZ ;  /* 0x0000001090067824 */ /* 0x000fe200078e00ff */
[----:B------:R-:W-:Y:S01]  /*0af0*/  IABS R11, R15 ;  /* 0x0000000f000b7213 */ /* 0x000fe20000000000 */
[C---:B------:R-:W-:Y:S01]  /*0b00*/  VIADD R16, R0.reuse, 0x5 ;  /* 0x0000000500107836 */ /* 0x040fe20000000000 */
[----:B------:R-:W-:Y:S01]  /*0b10*/  ISETP.GT.U32.AND P2, PT, R3, R12, PT ;  /* 0x0000000c0300720c */ /* 0x000fe20003f44070 */
[----:B------:R-:W-:Y:S01]  /*0b20*/  VIADD R20, R0, 0x8 ;  /* 0x0000000800147836 */ /* 0x000fe20000000000 */
[----:B------:R-:W-:Y:S01]  /*0b30*/  LOP3.LUT R9, R6, 0x70, RZ, 0xc0, !PT ;  /* 0x0000007006097812 */ /* 0x000fe200078ec0ff */
[----:B------:R-:W-:Y:S01]  /*0b40*/  IMAD.HI.U32 R6, R2, R8, RZ ;  /* 0x0000000802067227 */ /* 0x000fe200078e00ff */
[----:B------:R-:W-:-:S02]  /*0b50*/  LOP3.LUT R4, R144, 0x40, RZ, 0xc0, !PT ;  /* 0x0000004090047812 */ /* 0x000fc400078ec0ff */
[----:B------:R-:W-:Y:S01]  /*0b60*/  ISETP.GE.AND P5, PT, R15, RZ, PT ;  /* 0x000000ff0f00720c */ /* 0x000fe20003fa6270 */
[----:B------:R-:W-:Y:S01]  /*0b70*/  IMAD.HI.U32 R7, R2, R11, RZ ;  /* 0x0000000b02077227 */ /* 0x000fe200078e00ff */
[----:B------:R-:W-:Y:S02]  /*0b80*/  LEA.HI R4, R4, R9, RZ, 0x1c ;  /* 0x0000000904047211 */ /* 0x000fe400078fe0ff */
[----:B------:R-:W-:Y:S01]  /*0b90*/  IABS R15, R16 ;  /* 0x00000010000f7213 */ /* 0x000fe20000000000 */
[----:B------:R-:W-:Y:S01]  /*0ba0*/  IMAD.MOV R6, RZ, RZ, -R6 ;  /* 0x000000ffff067224 */ /* 0x000fe200078e0a06 */
[----:B------:R-:W-:Y:S01]  /*0bb0*/  IABS R17, R20 ;  /* 0x0000001400117213 */ /* 0x000fe20000000000 */
[----:B------:R-:W-:Y:S02]  /*0bc0*/  IMAD.MOV R14, RZ, RZ, -R7 ;  /* 0x000000ffff0e7224 */ /* 0x000fe400078e0a07 */
[C---:B------:R-:W-:Y:S02]  /*0bd0*/  IMAD R7, R3.reuse, R6, R8 ;  /* 0x0000000603077224 */ /* 0x040fe400078e0208 */
[----:B------:R-:W-:-:S02]  /*0be0*/  IMAD R8, R3, R14, R11 ;  /* 0x0000000e03087224 */ /* 0x000fc400078e020b */
[----:B------:R-:W-:Y:S01]  /*0bf0*/  @!P2 IMAD.IADD R12, R12, 0x1, -R3 ;  /* 0x000000010c0ca824 */ /* 0x000fe200078e0a03 */
[----:B------:R-:W-:Y:S01]  /*0c00*/  ISETP.GT.U32.AND P2, PT, R3, R7, PT ;  /* 0x000000070300720c */ /* 0x000fe20003f44070 */
[----:B------:R-:W-:Y:S01]  /*0c10*/  @!P0 IMAD.IADD R5, R5, 0x1, -R10 ;  /* 0x0000000105058824 */ /* 0x000fe200078e0a0a */
[C---:B------:R-:W-:Y:S01]  /*0c20*/  ISETP.GT.U32.AND P4, PT, R3.reuse, R8, PT ;  /* 0x000000080300720c */ /* 0x040fe20003f84070 */
[C---:B------:R-:W-:Y:S01]  /*0c30*/  VIADD R6, R0.reuse, 0x3 ;  /* 0x0000000300067836 */ /* 0x040fe20000000000 */
[----:B------:R-:W-:Y:S01]  /*0c40*/  ISETP.GT.U32.AND P3, PT, R3, R12, PT ;  /* 0x0000000c0300720c */ /* 0x000fe20003f64070 */
[----:B------:R-:W-:Y:S01]  /*0c50*/  VIADD R9, R0, 0x4 ;  /* 0x0000000400097836 */ /* 0x000fe20000000000 */
[----:B------:R-:W-:Y:S01]  /*0c60*/  ISETP.GT.U32.AND P0, PT, R10, R5, PT ;  /* 0x000000050a00720c */ /* 0x000fe20003f04070 */
[----:B------:R-:W-:Y:S01]  /*0c70*/  IMAD.HI.U32 R11, R2, R15, RZ ;  /* 0x0000000f020b7227 */ /* 0x000fe200078e00ff */
[----:B------:R-:W-:Y:S02]  /*0c80*/  IABS R13, R6 ;  /* 0x00000006000d7213 */ /* 0x000fe40000000000 */
[----:B------:R-:W-:Y:S01]  /*0c90*/  IABS R14, R9 ;  /* 0x00000009000e7213 */ /* 0x000fe20000000000 */
[----:B------:R-:W-:-:S02]  /*0ca0*/  VIADD R21, R0, 0x9 ;  /* 0x0000000900157836 */ /* 0x000fc40000000000 */
[--C-:B------:R-:W-:Y:S01]  /*0cb0*/  @!P2 IMAD.IADD R7, R7, 0x1, -R3.reuse ;  /* 0x000000010707a824 */ /* 0x100fe200078e0a03 */
[----:B------:R-:W-:Y:S01]  /*0cc0*/  ISETP.GE.AND P2, PT, R9, RZ, PT ;  /* 0x000000ff0900720c */ /* 0x000fe20003f46270 */
[--C-:B------:R-:W-:Y:S01]  /*0cd0*/  @!P4 IMAD.IADD R8, R8, 0x1, -R3.reuse ;  /* 0x000000010808c824 */ /* 0x100fe200078e0a03 */
[----:B------:R-:W-:Y:S01]  /*0ce0*/  IABS R18, R21 ;  /* 0x0000001500127213 */ /* 0x000fe20000000000 */
[----:B------:R-:W-:Y:S01]  /*0cf0*/  @!P3 IMAD.IADD R12, R12, 0x1, -R3 ;  /* 0x000000010c0cb824 */ /* 0x000fe200078e0a03 */
[C---:B------:R-:W-:Y:S01]  /*0d00*/  ISETP.GT.U32.AND P3, PT, R3.reuse, R7, PT ;  /* 0x000000070300720c */ /* 0x040fe20003f64070 */
[----:B------:R-:W-:Y:S01]  /*0d10*/  IMAD.HI.U32 R9, R2, R13, RZ ;  /* 0x0000000d02097227 */ /* 0x000fe200078e00ff */
[----:B------:R-:W-:-:S03]  /*0d20*/  ISETP.GT.U32.AND P4, PT, R3, R8, PT ;  /* 0x000000080300720c */ /* 0x000fc60003f84070 */
[----:B------:R-:W-:Y:S01]  /*0d30*/  @!P0 IMAD.IADD R5, R5, 0x1, -R10 ;  /* 0x0000000105058824 */ /* 0x000fe200078e0a0a */
[----:B------:R-:W-:Y:S01]  /*0d40*/  ISETP.GE.AND P0, PT, R6, RZ, PT ;  /* 0x000000ff0600720c */ /* 0x000fe20003f06270 */
[----:B------:R-:W-:Y:S02]  /*0d50*/  IMAD.MOV.U32 R6, RZ, RZ, R12 ;  /* 0x000000ffff067224 */ /* 0x000fe400078e000c */
[----:B------:R-:W-:-:S04]  /*0d60*/  IMAD.HI.U32 R10, R2, R14, RZ ;  /* 0x0000000e020a7227 */ /* 0x000fc800078e00ff */
[----:B------:R-:W-:Y:S02]  /*0d70*/  IMAD.MOV R12, RZ, RZ, -R9 ;  /* 0x000000ffff0c7224 */ /* 0x000fe400078e0a09 */
[----:B------:R-:W-:Y:S02]  /*0d80*/  IMAD.MOV R10, RZ, RZ, -R10 ;  /* 0x000000ffff0a7224 */ /* 0x000fe400078e0a0a */
[C---:B------:R-:W-:Y:S02]  /*0d90*/  IMAD R9, R3.reuse, R12, R13 ;  /* 0x0000000c03097224 */ /* 0x040fe400078e020d */
[----:B------:R-:W-:Y:S02]  /*0da0*/  IMAD.MOV R12, RZ, RZ, -R11 ;  /* 0x000000ffff0c7224 */ /* 0x000fe400078e0a0b */
[----:B------:R-:W-:Y:S02]  /*0db0*/  IMAD R10, R3, R10, R14 ;  /* 0x0000000a030a7224 */ /* 0x000fe400078e020e */
[----:B------:R-:W-:Y:S01]  /*0dc0*/  @!P3 IMAD.IADD R7, R7, 0x1, -R3 ;  /* 0x000000010707b824 */ /* 0x000fe200078e0a03 */
[C---:B------:R-:W-:Y:S01]  /*0dd0*/  ISETP.GT.U32.AND P3, PT, R3.reuse, R9, PT ;  /* 0x000000090300720c */ /* 0x040fe20003f64070 */
[----:B------:R-:W-:-:S02]  /*0de0*/  IMAD R11, R3, R12, R15 ;  /* 0x0000000c030b7224 */ /* 0x000fc400078e020f */
[----:B------:R-:W-:Y:S01]  /*0df0*/  @!P4 IMAD.IADD R8, R8, 0x1, -R3 ;  /* 0x000000010808c824 */ /* 0x000fe200078e0a03 */
[C---:B------:R-:W-:Y:S01]  /*0e00*/  ISETP.GT.U32.AND P4, PT, R3.reuse, R10, PT ;  /* 0x0000000a0300720c */ /* 0x040fe20003f84070 */
[----:B------:R-:W-:Y:S01]  /*0e10*/  @!P1 IMAD.MOV R7, RZ, RZ, -R7 ;  /* 0x000000ffff079224 */ /* 0x000fe200078e0a07 */
[----:B------:R-:W-:Y:S01]  /*0e20*/  ISETP.GT.U32.AND P1, PT, R3, R11, PT ;  /* 0x0000000b0300720c */ /* 0x000fe20003f24070 */
[C---:B------:R-:W-:Y:S02]  /*0e30*/  VIADD R14, R0.reuse, 0x6 ;  /* 0x00000006000e7836 */ /* 0x040fe40000000000 */
[----:B------:R-:W-:Y:S02]  /*0e40*/  @!P5 IMAD.MOV R8, RZ, RZ, -R8 ;  /* 0x000000ffff08d224 */ /* 0x000fe400078e0a08 */
[----:B------:R-:W-:Y:S01]  /*0e50*/  VIADD R19, R0, 0x7 ;  /* 0x0000000700137836 */ /* 0x000fe20000000000 */
[----:B------:R-:W-:Y:S01]  /*0e60*/  IABS R13, R14 ;  /* 0x0000000e000d7213 */ /* 0x000fe20000000000 */
[----:B------:R-:W-:Y:S01]  /*0e70*/  @!P3 IMAD.IADD R9, R9, 0x1, -R3 ;  /* 0x000000010909b824 */ /* 0x000fe200078e0a03 */
[----:B------:R-:W-:Y:S01]  /*0e80*/  ISETP.GE.AND P5, PT, R14, RZ, PT ;  /* 0x000000ff0e00720c */ /* 0x000fe20003fa6270 */
[----:B------:R-:W-:-:S03]  /*0e90*/  IMAD.HI.U32 R14, R2, R17, RZ ;  /* 0x00000011020e7227 */ /* 0x000fc600078e00ff */
[----:B------:R-:W-:Y:S01]  /*0ea0*/  ISETP.GT.U32.AND P3, PT, R3, R9, PT ;  /* 0x000000090300720c */ /* 0x000fe20003f64070 */
[--C-:B------:R-:W-:Y:S02]  /*0eb0*/  @!P4 IMAD.IADD R10, R10, 0x1, -R3.reuse ;  /* 0x000000010a0ac824 */ /* 0x100fe400078e0a03 */
[----:B------:R-:W-:Y:S02]  /*0ec0*/  @!P1 IMAD.IADD R11, R11, 0x1, -R3 ;  /* 0x000000010b0b9824 */ /* 0x000fe400078e0a03 */
[----:B------:R-:W-:Y:S01]  /*0ed0*/  IMAD.HI.U32 R12, R2, R13, RZ ;  /* 0x0000000d020c7227 */ /* 0x000fe200078e00ff */
[C---:B------:R-:W-:Y:S02]  /*0ee0*/  ISETP.GT.U32.AND P4, PT, R3.reuse, R10, PT ;  /* 0x0000000a0300720c */ /* 0x040fe40003f84070 */
[C---:B------:R-:W-:Y:S01]  /*0ef0*/  ISETP.GT.U32.AND P1, PT, R3.reuse, R11, PT ;  /* 0x0000000b0300720c */ /* 0x040fe20003f24070 */
[----:B------:R-:W-:Y:S02]  /*0f00*/  IMAD.MOV R12, RZ, RZ, -R12 ;  /* 0x000000ffff0c7224 */ /* 0x000fe400078e0a0c */
[----:B------:R-:W-:Y:S01]  /*0f10*/  @!P6 IMAD.MOV R6, RZ, RZ, -R6 ;  /* 0x000000ffff06e224 */ /* 0x000fe200078e0a06 */
[----:B------:R-:W-:Y:S01]  /*0f20*/  ISETP.GE.AND P6, PT, R16, RZ, PT ;  /* 0x000000ff1000720c */ /* 0x000fe20003fc6270 */
[----:B------:R-:W-:Y:S01]  /*0f30*/  IMAD R12, R3, R12, R13 ;  /* 0x0000000c030c7224 */ /* 0x000fe200078e020d */
[----:B------:R-:W-:Y:S01]  /*0f40*/  IABS R16, R19 ;  /* 0x0000001300107213 */ /* 0x000fe20000000000 */
[----:B------:R-:W-:-:S04]  /*0f50*/  IMAD.HI.U32 R15, R2, R18, RZ ;  /* 0x00000012020f7227 */ /* 0x000fc800078e00ff */
[----:B------:R-:W-:Y:S02]  /*0f60*/  IMAD.MOV R14, RZ, RZ, -R14 ;  /* 0x000000ffff0e7224 */ /* 0x000fe400078e0a0e */
[----:B------:R-:W-:Y:S01]  /*0f70*/  @!P3 IMAD.IADD R9, R9, 0x1, -R3 ;  /* 0x000000010909b824 */ /* 0x000fe200078e0a03 */
[C---:B------:R-:W-:Y:S01]  /*0f80*/  ISETP.GT.U32.AND P3, PT, R3.reuse, R12, PT ;  /* 0x0000000c0300720c */ /* 0x040fe20003f64070 */
[----:B------:R-:W-:Y:S02]  /*0f90*/  IMAD.MOV R15, RZ, RZ, -R15 ;  /* 0x000000ffff0f7224 */ /* 0x000fe400078e0a0f */
[----:B------:R-:W-:Y:S02]  /*0fa0*/  IMAD R14, R3, R14, R17 ;  /* 0x0000000e030e7224 */ /* 0x000fe400078e0211 */
[----:B------:R-:W-:-:S04]  /*0fb0*/  IMAD.HI.U32 R13, R2, R16, RZ ;  /* 0x00000010020d7227 */ /* 0x000fc800078e00ff */
[--C-:B------:R-:W-:Y:S01]  /*0fc0*/  @!P4 IMAD.IADD R10, R10, 0x1, -R3.reuse ;  /* 0x000000010a0ac824 */ /* 0x100fe200078e0a03 */
[----:B------:R-:W-:Y:S01]  /*0fd0*/  ISETP.GE.AND P4, PT, R19, RZ, PT ;  /* 0x000000ff1300720c */ /* 0x000fe20003f86270 */
[----:B------:R-:W-:Y:S02]  /*0fe0*/  IMAD R15, R3, R15, R18 ;  /* 0x0000000f030f7224 */ /* 0x000fe400078e0212 */
[----:B------:R-:W-:Y:S01]  /*0ff0*/  @!P1 IMAD.IADD R11, R11, 0x1, -R3 ;  /* 0x000000010b0b9824 */ /* 0x000fe200078e0a03 */
[C---:B------:R-:W-:Y:S01]  /*1000*/  ISETP.GT.U32.AND P1, PT, R3.reuse, R14, PT ;  /* 0x0000000e0300720c */ /* 0x040fe20003f24070 */
[----:B------:R-:W-:Y:S02]  /*1010*/  IMAD.MOV R13, RZ, RZ, -R13 ;  /* 0x000000ffff0d7224 */ /* 0x000fe400078e0a0d */
[----:B------:R-:W-:Y:S02]  /*1020*/  VIADD R19, R0, 0xa ;  /* 0x0000000a00137836 */ /* 0x000fe40000000000 */
[----:B------:R-:W-:Y:S01]  /*1030*/  @!P6 IMAD.MOV R11, RZ, RZ, -R11 ;  /* 0x000000ffff0be224 */ /* 0x000fe200078e0a0b */
[C---:B------:R-:W-:Y:S01]  /*1040*/  ISETP.GT.U32.AND P6, PT, R3.reuse, R15, PT ;  /* 0x0000000f0300720c */ /* 0x040fe20003fc4070 */
[C---:B------:R-:W-:Y:S01]  /*1050*/  IMAD R13, R3.reuse, R13, R16 ;  /* 0x0000000d030d7224 */ /* 0x040fe200078e0210 */
[----:B------:R-:W-:Y:S01]  /*1060*/  IABS R17, R19 ;  /* 0x0000001300117213 */ /* 0x000fe20000000000 */
[----:B------:R-:W-:Y:S01]  /*1070*/  @!P2 IMAD.MOV R10, RZ, RZ, -R10 ;  /* 0x000000ffff0aa224 */ /* 0x000fe200078e0a0a */
[----:B------:R-:W-:Y:S01]  /*1080*/  ISETP.GE.AND P2, PT, R20, RZ, PT ;  /* 0x000000ff1400720c */ /* 0x000fe20003f46270 */
[----:B------:R-:W-:Y:S01]  /*1090*/  @!P3 IMAD.IADD R12, R12, 0x1, -R3 ;  /* 0x000000010c0cb824 */ /* 0x000fe200078e0a03 */
[----:B------:R-:W-:Y:S01]  /*10a0*/  ISETP.GT.U32.AND P3, PT, R3, R13, PT ;  /* 0x0000000d0300720c */ /* 0x000fe20003f64070 */
[----:B------:R-:W-:-:S02]  /*10b0*/  VIADD R20, R0, 0xb ;  /* 0x0000000b00147836 */ /* 0x000fc40000000000 */
[----:B------:R-:W-:-:S03]  /*10c0*/  IMAD.HI.U32 R16, R2, R17, RZ ;  /* 0x0000001102107227 */ /* 0x000fc600078e00ff */
[----:B------:R-:W-:Y:S01]  /*10d0*/  IABS R18, R20 ;  /* 0x0000001400127213 */ /* 0x000fe20000000000 */
[----:B------:R-:W-:Y:S02]  /*10e0*/  @!P1 IMAD.IADD R14, R14, 0x1, -R3 ;  /* 0x000000010e0e9824 */ /* 0x000fe400078e0a03 */
[----:B------:R-:W-:Y:S02]  /*10f0*/  IMAD.MOV R16, RZ, RZ, -R16 ;  /* 0x000000ffff107224 */ /* 0x000fe400078e0a10 */
[----:B------:R-:W-:Y:S01]  /*1100*/  @!P0 IMAD.MOV R9, RZ, RZ, -R9 ;  /* 0x000000ffff098224 */ /* 0x000fe200078e0a09 */
[----:B------:R-:W-:Y:S01]  /*1110*/  ISETP.GT.U32.AND P0, PT, R3, R12, PT ;  /* 0x0000000c0300720c */ /* 0x000fe20003f04070 */
[----:B------:R-:W-:Y:S01]  /*1120*/  @!P6 IMAD.IADD R15, R15, 0x1, -R3 ;  /* 0x000000010f0fe824 */ /* 0x000fe200078e0a03 */
[C---:B------:R-:W-:Y:S01]  /*1130*/  ISETP.GT.U32.AND P6, PT, R3.reuse, R14, PT ;  /* 0x0000000e0300720c */ /* 0x040fe20003fc4070 */
[----:B------:R-:W-:Y:S02]  /*1140*/  IMAD R16, R3, R16, R17 ;  /* 0x0000001003107224 */ /* 0x000fe400078e0211 */
[----:B------:R-:W-:-:S04]  /*1150*/  IMAD.HI.U32 R17, R2, R18, RZ ;  /* 0x0000001202117227 */ /* 0x000fc800078e00ff */
[----:B------:R-:W-:Y:S01]  /*1160*/  @!P3 IMAD.IADD R13, R13, 0x1, -R3 ;  /* 0x000000010d0db824 */ /* 0x000fe200078e0a03 */
[----:B------:R-:W-:Y:S01]  /*1170*/  ISETP.GE.AND P3, PT, R19, RZ, PT ;  /* 0x000000ff1300720c */ /* 0x000fe20003f66270 */
[----:B------:R-:W-:Y:S02]  /*1180*/  IMAD.MOV R17, RZ, RZ, -R17 ;  /* 0x000000ffff117224 */ /* 0x000fe400078e0a11 */
[--C-:B------:R-:W-:Y:S01]  /*1190*/  @!P0 IMAD.IADD R12, R12, 0x1, -R3.reuse ;  /* 0x000000010c0c8824 */ /* 0x100fe200078e0a03 */
[C---:B------:R-:W-:Y:S01]  /*11a0*/  ISETP.GT.U32.AND P1, PT, R3.reuse, R13, PT ;  /* 0x0000000d0300720c */ /* 0x040fe20003f24070 */
[----:B------:R-:W-:Y:S01]  /*11b0*/  IMAD R17, R3, R17, R18 ;  /* 0x0000001103117224 */ /* 0x000fe200078e0212 */
[----:B------:R-:W-:Y:S01]  /*11c0*/  ISETP.GE.AND P0, PT, R21, RZ, PT ;  /* 0x000000ff1500720c */ /* 0x000fe20003f06270 */
[----:B------:R-:W-:Y:S02]  /*11d0*/  @!P6 IMAD.IADD R14, R14, 0x1, -R3 ;  /* 0x000000010e0ee824 */ /* 0x000fe400078e0a03 */
[C---:B------:R-:W-:Y:S01]  /*11e0*/  VIADD R24, R0.reuse, 0xc ;  /* 0x0000000c00187836 */ /* 0x040fe20000000000 */
[C---:B------:R-:W-:Y:S01]  /*11f0*/  ISETP.GT.U32.AND P6, PT, R3.reuse, R17, PT ;  /* 0x000000110300720c */ /* 0x040fe20003fc4070 */
[----:B------:R-:W-:Y:S01]  /*1200*/  @!P5 IMAD.MOV R12, RZ, RZ, -R12 ;  /* 0x000000ffff0cd224 */ /* 0x000fe200078e0a0c */
[----:B------:R-:W-:Y:S01]  /*1210*/  ISETP.GT.U32.AND P5, PT, R3, R15, PT ;  /* 0x0000000f0300720c */ /* 0x000fe20003fa4070 */
[C---:B------:R-:W-:Y:S01]  /*1220*/  VIADD R25, R0.reuse, 0xd ;  /* 0x0000000d00197836 */ /* 0x040fe20000000000 */
[----:B------:R-:W-:Y:S01]  /*1230*/  IABS R21, R24 ;  /* 0x0000001800157213 */ /* 0x000fe20000000000 */
[----:B------:R-:W-:-:S02]  /*1240*/  VIADD R26, R0, 0xe ;  /* 0x0000000e001a7836 */ /* 0x000fc40000000000 */
[--C-:B------:R-:W-:Y:S01]  /*1250*/  @!P1 IMAD.IADD R13, R13, 0x1, -R3.reuse ;  /* 0x000000010d0d9824 */ /* 0x100fe200078e0a03 */
[----:B------:R-:W-:Y:S01]  /*1260*/  ISETP.GT.U32.AND P1, PT, R3, R16, PT ;  /* 0x000000100300720c */ /* 0x000fe20003f24070 */
[C---:B------:R-:W-:Y:S01]  /*1270*/  IMAD.HI.U32 R18, R2.reuse, R21, RZ ;  /* 0x0000001502127227 */ /* 0x040fe200078e00ff */
[----:B------:R-:W-:Y:S02]  /*1280*/  IABS R22, R25 ;  /* 0x0000001900167213 */ /* 0x000fe40000000000 */
[----:B------:R-:W-:Y:S01]  /*1290*/  IABS R23, R26 ;  /* 0x0000001a00177213 */ /* 0x000fe20000000000 */
[----:B------:R-:W-:Y:S02]  /*12a0*/  @!P6 IMAD.IADD R17, R17, 0x1, -R3 ;  /* 0x000000011111e824 */ /* 0x000fe400078e0a03 */
[----:B------:R-:W-:-:S03]  /*12b0*/  IMAD.HI.U32 R19, R2, R22, RZ ;  /* 0x0000001602137227 */ /* 0x000fc600078e00ff */
[----:B------:R-:W-:Y:S01]  /*12c0*/  ISETP.GT.U32.AND P6, PT, R3, R17, PT ;  /* 0x000000110300720c */ /* 0x000fe20003fc4070 */
[----:B------:R-:W-:Y:S02]  /*12d0*/  IMAD.MOV R18, RZ, RZ, -R18 ;  /* 0x000000ffff127224 */ /* 0x000fe400078e0a12 */
[----:B------:R-:W-:Y:S01]  /*12e0*/  @!P5 IMAD.IADD R15, R15, 0x1, -R3 ;  /* 0x000000010f0fd824 */ /* 0x000fe200078e0a03 */
[----:B------:R-:W-:Y:S01]  /*12f0*/  ISETP.GE.AND P5, PT, R20, RZ, PT ;  /* 0x000000ff1400720c */ /* 0x000fe20003fa6270 */
[----:B------:R-:W-:-:S04]  /*1300*/  IMAD.HI.U32 R20, R2, R23, RZ ;  /* 0x0000001702147227 */ /* 0x000fc800078e00ff */
[----:B------:R-:W-:Y:S02]  /*1310*/  IMAD.MOV R19, RZ, RZ, -R19 ;  /* 0x000000ffff137224 */ /* 0x000fe400078e0a13 */
[C---:B------:R-:W-:Y:S02]  /*1320*/  IMAD R18, R3.reuse, R18, R21 ;  /* 0x0000001203127224 */ /* 0x040fe400078e0215 */
[----:B------:R-:W-:Y:S01]  /*1330*/  @!P1 IMAD.IADD R16, R16, 0x1, -R3 ;  /* 0x0000000110109824 */ /* 0x000fe200078e0a03 */
[----:B------:R-:W-:Y:S01]  /*1340*/  ISETP.GE.AND P1, PT, R24, RZ, PT ;  /* 0x000000ff1800720c */ /* 0x000fe20003f26270 */
[----:B------:R-:W-:Y:S02]  /*1350*/  IMAD.MOV R20, RZ, RZ, -R20 ;  /* 0x000000ffff147224 */ /* 0x000fe400078e0a14 */
[C---:B------:R-:W-:Y:S02]  /*1360*/  IMAD R19, R3.reuse, R19, R22 ;  /* 0x0000001303137224 */ /* 0x040fe400078e0216 */
[----:B------:R-:W-:Y:S01]  /*1370*/  @!P2 IMAD.MOV R14, RZ, RZ, -R14 ;  /* 0x000000ffff0ea224 */ /* 0x000fe200078e0a0e */
[C---:B------:R-:W-:Y:S01]  /*1380*/  ISETP.GT.U32.AND P2, PT, R3.reuse, R18, PT ;  /* 0x000000120300720c */ /* 0x040fe20003f44070 */
[----:B------:R-:W-:Y:S01]  /*1390*/  @!P4 IMAD.MOV R13, RZ, RZ, -R13 ;  /* 0x000000ffff0dc224 */ /* 0x000fe200078e0a0d */
[C---:B------:R-:W-:Y:S01]  /*13a0*/  ISETP.GT.U32.AND P4, PT, R3.reuse, R16, PT ;  /* 0x000000100300720c */ /* 0x040fe20003f84070 */
[----:B------:R-:W-:-:S02]  /*13b0*/  IMAD R20, R3, R20, R23 ;  /* 0x0000001403147224 */ /* 0x000fc400078e0217 */
[----:B------:R-:W-:Y:S01]  /*13c0*/  @!P0 IMAD.MOV R15, RZ, RZ, -R15 ;  /* 0x000000ffff0f8224 */ /* 0x000fe200078e0a0f */
[----:B------:R-:W-:Y:S01]  /*13d0*/  ISETP.GT.U32.AND P0, PT, R3, R19, PT ;  /* 0x000000130300720c */ /* 0x000fe20003f04070 */
[--C-:B------:R-:W-:Y:S01]  /*13e0*/  @!P6 IMAD.IADD R17, R17, 0x1, -R3.reuse ;  /* 0x000000011111e824 */ /* 0x100fe200078e0a03 */
[----:B------:R-:W-:Y:S01]  /*13f0*/  ISETP.GT.U32.AND P6, PT, R3, R20, PT ;  /* 0x000000140300720c */ /* 0x000fe20003fc4070 */
[C---:B------:R-:W-:Y:S02]  /*1400*/  VIADD R28, R0.reuse, 0xf ;  /* 0x0000000f001c7836 */ /* 0x040fe40000000000 */
[----:B------:R-:W-:Y:S02]  /*1410*/  VIADD R29, R0, 0x10 ;  /* 0x00000010001d7836 */ /* 0x000fe40000000000 */
[--C-:B------:R-:W-:Y:S01]  /*1420*/  @!P2 IMAD.IADD R18, R18, 0x1, -R3.reuse ;  /* 0x000000011212a824 */ /* 0x100fe200078e0a03 */
[----:B------:R-:W-:Y:S01]  /*1430*/  IABS R23, R28 ;  /* 0x0000001c00177213 */ /* 0x000fe20000000000 */
[--C-:B------:R-:W-:Y:S01]  /*1440*/  @!P4 IMAD.IADD R16, R16, 0x1, -R3.reuse ;  /* 0x000000011010c824 */ /* 0x100fe200078e0a03 */
[----:B------:R-:W-:Y:S01]  /*1450*/  ISETP.GE.AND P4, PT, R25, RZ, PT ;  /* 0x000000ff1900720c */ /* 0x000fe20003f86270 */
[----:B------:R-:W-:Y:S01]  /*1460*/  VIADD R30, R0, 0x11 ;  /* 0x00000011001e7836 */ /* 0x000fe20000000000 */
[----:B------:R-:W-:Y:S01]  /*1470*/  IABS R25, R29 ;  /* 0x0000001d00197213 */ /* 0x000fe20000000000 */
[----:B------:R-:W-:Y:S01]  /*1480*/  @!P0 IMAD.IADD R19, R19, 0x1, -R3 ;  /* 0x0000000113138824 */ /* 0x000fe200078e0a03 */
[----:B------:R-:W-:Y:S01]  /*1490*/  ISETP.GT.U32.AND P0, PT, R3, R18, PT ;  /* 0x000000120300720c */ /* 0x000fe20003f04070 */
[----:B------:R-:W-:Y:S01]  /*14a0*/  IMAD.HI.U32 R21, R2, R23, RZ ;  /* 0x0000001702157227 */ /* 0x000fe200078e00ff */
[----:B------:R-:W-:-:S02]  /*14b0*/  ISETP.GE.AND P2, PT, R26, RZ, PT ;  /* 0x000000ff1a00720c */ /* 0x000fc40003f46270 */
[----:B------:R-:W-:Y:S01]  /*14c0*/  IABS R26, R30 ;  /* 0x0000001e001a7213 */ /* 0x000fe20000000000 */
[----:B------:R-:W-:Y:S01]  /*14d0*/  @!P6 IMAD.IADD R20, R20, 0x1, -R3 ;  /* 0x000000011414e824 */ /* 0x000fe200078e0a03 */
[----:B------:R-:W-:Y:S01]  /*14e0*/  ISETP.GT.U32.AND P6, PT, R3, R19, PT ;  /* 0x000000130300720c */ /* 0x000fe20003fc4070 */
[----:B------:R-:W-:Y:S02]  /*14f0*/  IMAD.MOV R24, RZ, RZ, -R21 ;  /* 0x000000ffff187224 */ /* 0x000fe400078e0a15 */
[----:B------:R-:W-:-:S04]  /*1500*/  IMAD.HI.U32 R22, R2, R25, RZ ;  /* 0x0000001902167227 */ /* 0x000fc800078e00ff */
[C---:B------:R-:W-:Y:S02]  /*1510*/  IMAD R21, R3.reuse, R24, R23 ;  /* 0x0000001803157224 */ /* 0x040fe400078e0217 */
[----:B------:R-:W-:Y:S02]  /*1520*/  IMAD.MOV R22, RZ, RZ, -R22 ;  /* 0x000000ffff167224 */ /* 0x000fe400078e0a16 */
[----:B------:R-:W-:Y:S01]  /*1530*/  @!P0 IMAD.IADD R18, R18, 0x1, -R3 ;  /* 0x0000000112128824 */ /* 0x000fe200078e0a03 */
[C---:B------:R-:W-:Y:S01]  /*1540*/  ISETP.GT.U32.AND P0, PT, R3.reuse, R21, PT ;  /* 0x000000150300720c */ /* 0x040fe20003f04070 */
[----:B------:R-:W-:Y:S02]  /*1550*/  IMAD R22, R3, R22, R25 ;  /* 0x0000001603167224 */ /* 0x000fe400078e0219 */
[----:B------:R-:W-:Y:S02]  /*1560*/  @!P6 IMAD.IADD R19, R19, 0x1, -R3 ;  /* 0x000000011313e824 */ /* 0x000fe400078e0a03 */
[----:B------:R-:W-:Y:S01]  /*1570*/  VIADD R31, R0, 0x12 ;  /* 0x00000012001f7836 */ /* 0x000fe20000000000 */
[----:B------:R-:W-:Y:S01]  /*1580*/  ISETP.GT.U32.AND P6, PT, R3, R22, PT ;  /* 0x000000160300720c */ /* 0x000fe20003fc4070 */
[----:B------:R-:W-:-:S03]  /*1590*/  IMAD.HI.U32 R23, R2, R26, RZ ;  /* 0x0000001a02177227 */ /* 0x000fc600078e00ff */
[----:B------:R-:W-:Y:S01]  /*15a0*/  IABS R27, R31 ;  /* 0x0000001f001b7213 */ /* 0x000fe20000000000 */
[----:B------:R-:W-:Y:S02]  /*15b0*/  IMAD.MOV R23, RZ, RZ, -R23 ;  /* 0x000000ffff177224 */ /* 0x000fe400078e0a17 */
[----:B------:R-:W-:Y:S01]  /*15c0*/  @!P0 IMAD.IADD R21, R21, 0x1, -R3 ;  /* 0x0000000115158824 */ /* 0x000fe200078e0a03 */
[----:B------:R-:W-:Y:S01]  /*15d0*/  ISETP.GE.AND P0, PT, R29, RZ, PT ;  /* 0x000000ff1d00720c */ /* 0x000fe20003f06270 */
[----:B------:R-:W-:-:S04]  /*15e0*/  IMAD.HI.U32 R24, R2, R27, RZ ;  /* 0x0000001b02187227 */ /* 0x000fc800078e00ff */
[----:B------:R-:W-:Y:S01]  /*15f0*/  @!P6 IMAD.IADD R22, R22, 0x1, -R3 ;  /* 0x000000011616e824 */ /* 0x000fe200078e0a03 */
[C---:B------:R-:W-:Y:S01]  /*1600*/  ISETP.GT.U32.AND P6, PT, R3.reuse, R21, PT ;  /* 0x000000150300720c */ /* 0x040fe20003fc4070 */
[----:B------:R-:W-:Y:S01]  /*1610*/  @!P3 IMAD.MOV R16, RZ, RZ, -R16 ;  /* 0x000000ffff10b224 */ /* 0x000fe200078e0a10 */
[C---:B------:R-:W-:Y:S01]  /*1620*/  ISETP.GT.U32.AND P3, PT, R3.reuse, R20, PT ;  /* 0x000000140300720c */ /* 0x040fe20003f64070 */
[C---:B------:R-:W-:Y:S02]  /*1630*/  IMAD R23, R3.reuse, R23, R26 ;  /* 0x0000001703177224 */ /* 0x040fe400078e021a */
[----:B------:R-:W-:Y:S02]  /*1640*/  IMAD.MOV R24, RZ, RZ, -R24 ;  /* 0x000000ffff187224 */ /* 0x000fe400078e0a18 */
[----:B------:R-:W-:Y:S02]  /*1650*/  VIADD R32, R0, 0x13 ;  /* 0x0000001300207836 */ /* 0x000fe40000000000 */
[----:B------:R-:W-:Y:S01]  /*1660*/  @!P5 IMAD.MOV R17, RZ, RZ, -R17 ;  /* 0x000000ffff11d224 */ /* 0x000fe200078e0a11 */
[C---:B------:R-:W-:Y:S01]  /*1670*/  ISETP.GT.U32.AND P5, PT, R3.reuse, R23, PT ;  /* 0x000000170300720c */ /* 0x040fe20003fa4070 */
[----:B------:R-:W-:Y:S01]  /*1680*/  IMAD R24, R3, R24, R27 ;  /* 0x0000001803187224 */ /* 0x000fe200078e021b */
[----:B------:R-:W-:Y:S01]  /*1690*/  IABS R25, R32 ;  /* 0x0000002000197213 */ /* 0x000fe20000000000 */
[----:B------:R-:W-:-:S02]  /*16a0*/  @!P6 IMAD.IADD R21, R21, 0x1, -R3 ;  /* 0x000000011515e824 */ /* 0x000fc400078e0a03 */
[----:B------:R-:W-:Y:S01]  /*16b0*/  @!P3 IMAD.IADD R20, R20, 0x1, -R3 ;  /* 0x000000011414b824 */ /* 0x000fe200078e0a03 */
[C---:B------:R-:W-:Y:S01]  /*16c0*/  ISETP.GT.U32.AND P6, PT, R3.reuse, R24, PT ;  /* 0x000000180300720c */ /* 0x040fe20003fc4070 */
[----:B------:R-:W-:Y:S01]  /*16d0*/  IMAD.MOV.U32 R26, RZ, RZ, R25 ;  /* 0x000000ffff1a7224 */ /* 0x000fe200078e0019 */
[----:B------:R-:W-:Y:S01]  /*16e0*/  ISETP.GE.AND P3, PT, R28, RZ, PT ;  /* 0x000000ff1c00720c */ /* 0x000fe20003f66270 */
[----:B------:R-:W-:Y:S01]  /*16f0*/  @!P1 IMAD.MOV R18, RZ, RZ, -R18 ;  /* 0x000000ffff129224 */ /* 0x000fe200078e0a12 */
[----:B------:R-:W-:Y:S01]  /*1700*/  ISETP.GT.U32.AND P1, PT, R3, R22, PT ;  /* 0x000000160300720c */ /* 0x000fe20003f24070 */
[----:B------:R-:W-:Y:S02]  /*1710*/  VIADD R28, R0, 0x14 ;  /* 0x00000014001c7836 */ /* 0x000fe40000000000 */
[----:B------:R-:W-:-:S03]  /*1720*/  IMAD.HI.U32 R25, R2, R26, RZ ;  /* 0x0000001a02197227 */ /* 0x000fc600078e00ff */
[----:B------:R-:W-:Y:S01]  /*1730*/  IABS R27, R28 ;  /* 0x0000001c001b7213 */ /* 0x000fe20000000000 */
[----:B------:R-:W-:Y:S01]  /*1740*/  @!P5 IMAD.IADD R23, R23, 0x1, -R3 ;  /* 0x000000011717d824 */ /* 0x000fe200078e0a03 */
[----:B------:R-:W-:Y:S01]  /*1750*/  ISETP.GE.AND P5, PT, R28, RZ, PT ;  /* 0x000000ff1c00720c */ /* 0x000fe20003fa6270 */
[----:B------:R-:W-:Y:S02]  /*1760*/  IMAD.MOV R25, RZ, RZ, -R25 ;  /* 0x000000ffff197224 */ /* 0x000fe400078e0a19 */
[----:B------:R-:W-:Y:S01]  /*1770*/  @!P6 IMAD.IADD R24, R24, 0x1, -R3 ;  /* 0x000000011818e824 */ /* 0x000fe200078e0a03 */
[C---:B------:R-:W-:Y:S01]  /*1780*/  ISETP.GT.U32.AND P6, PT, R3.reuse, R23, PT ;  /* 0x000000170300720c */ /* 0x040fe20003fc4070 */
[----:B------:R-:W-:Y:S02]  /*1790*/  IMAD R25, R3, R25, R26 ;  /* 0x0000001903197224 */ /* 0x000fe400078e021a */
[----:B------:R-:W-:-:S04]  /*17a0*/  IMAD.HI.U32 R26, R2, R27, RZ ;  /* 0x0000001b021a7227 */ /* 0x000fc800078e00ff */
[----:B------:R-:W-:Y:S01]  /*17b0*/  @!P1 IMAD.IADD R22, R22, 0x1, -R3 ;  /* 0x0000000116169824 */ /* 0x000fe200078e0a03 */
[----:B------:R-:W-:Y:S01]  /*17c0*/  ISETP.GE.AND P1, PT, R32, RZ, PT ;  /* 0x000000ff2000720c */ /* 0x000fe20003f26270 */
[----:B------:R-:W-:Y:S02]  /*17d0*/  IMAD.MOV R26, RZ, RZ, -R26 ;  /* 0x000000ffff1a7224 */ /* 0x000fe400078e0a1a */
[----:B------:R-:W-:Y:S01]  /*17e0*/  @!P0 IMAD.MOV R22, RZ, RZ, -R22 ;  /* 0x000000ffff168224 */ /* 0x000fe200078e0a16 */
[C---:B------:R-:W-:Y:S01]  /*17f0*/  ISETP.GT.U32.AND P0, PT, R3.reuse, R25, PT ;  /* 0x000000190300720c */ /* 0x040fe20003f04070 */
[----:B------:R-:W-:Y:S02]  /*1800*/  IMAD R26, R3, R26, R27 ;  /* 0x0000001a031a7224 */ /* 0x000fe400078e021b */
[----:B------:R-:W-:Y:S02]  /*1810*/  @!P6 IMAD.IADD R23, R23, 0x1, -R3 ;  /* 0x000000011717e824 */ /* 0x000fe400078e0a03 */
[----:B------:R-:W-:Y:S01]  /*1820*/  VIADD R29, R0, 0x15 ;  /* 0x00000015001d7836 */ /* 0x000fe20000000000 */
[C---:B------:R-:W-:Y:S01]  /*1830*/  ISETP.GT.U32.AND P6, PT, R3.reuse, R26, PT ;  /* 0x0000001a0300720c */ /* 0x040fe20003fc4070 */
[----:B------:R-:W-:Y:S01]  /*1840*/  @!P4 IMAD.MOV R19, RZ, RZ, -R19 ;  /* 0x000000ffff13c224 */ /* 0x000fe200078e0a13 */
[----:B------:R-:W-:Y:S01]  /*1850*/  ISETP.GE.AND P4, PT, R30, RZ, PT ;  /* 0x000000ff1e00720c */ /* 0x000fe20003f86270 */
[----:B------:R-:W-:Y:S01]  /*1860*/  VIADD R33, R0, 0x16 ;  /* 0x0000001600217836 */ /* 0x000fe20000000000 */
[----:B------:R-:W-:Y:S01]  /*1870*/  IABS R30, R29 ;  /* 0x0000001d001e7213 */ /* 0x000fe20000000000 */
[----:B------:R-:W-:Y:S01]  /*1880*/  @!P3 IMAD.MOV R21, RZ, RZ, -R21 ;  /* 0x000000ffff15b224 */ /* 0x000fe200078e0a15 */
[----:B------:R-:W-:Y:S01]  /*1890*/  ISETP.GT.U32.AND P3, PT, R3, R24, PT ;  /* 0x000000180300720c */ /* 0x000fe20003f64070 */
[----:B------:R-:W-:Y:S01]  /*18a0*/  @!P2 IMAD.MOV R20, RZ, RZ, -R20 ;  /* 0x000000ffff14a224 */ /* 0x000fe200078e0a14 */
[----:B------:R-:W-:Y:S01]  /*18b0*/  ISETP.GE.AND P2, PT, R31, RZ, PT ;  /* 0x000000ff1f00720c */ /* 0x000fe20003f46270 */
[----:B------:R-:W-:Y:S01]  /*18c0*/  @!P0 IMAD.IADD R25, R25, 0x1, -R3 ;  /* 0x0000000119198824 */ /* 0x000fe200078e0a03 */
[----:B------:R-:W-:Y:S01]  /*18d0*/  IABS R31, R33 ;  /* 0x00000021001f7213 */ /* 0x000fe20000000000 */
[----:B------:R-:W-:Y:S01]  /*18e0*/  IMAD.HI.U32 R27, R2, R30, RZ ;  /* 0x0000001e021b7227 */ /* 0x000fe200078e00ff */
[----:B------:R-:W-:-:S03]  /*18f0*/  ISETP.GE.AND P0, PT, R33, RZ, PT ;  /* 0x000000ff2100720c */ /* 0x000fc60003f06270 */
[----:B------:R-:W-:Y:S02]  /*1900*/  VIADD R35, R0, 0x17 ;  /* 0x0000001700237836 */ /* 0x000fe40000000000 */
[----:B------:R-:W-:Y:S01]  /*1910*/  @!P6 IMAD.IADD R26, R26, 0x1, -R3 ;  /* 0x000000011a1ae824 */ /* 0x000fe200078e0a03 */
[----:B------:R-:W-:Y:S01]  /*1920*/  ISETP.GT.U32.AND P6, PT, R3, R25, PT ;  /* 0x000000190300720c */ /* 0x000fe20003fc4070 */
[----:B------:R-:W-:Y:S01]  /*1930*/  IMAD.HI.U32 R28, R2, R31, RZ ;  /* 0x0000001f021c7227 */ /* 0x000fe200078e00ff */
[----:B------:R-:W-:-:S03]  /*1940*/  IABS R32, R35 ;  /* 0x0000002300207213 */ /* 0x000fc60000000000 */
[----:B------:R-:W-:Y:S02]  /*1950*/  IMAD.MOV R27, RZ, RZ, -R27 ;  /* 0x000000ffff1b7224 */ /* 0x000fe400078e0a1b */
[----:B------:R-:W-:Y:S01]  /*1960*/  @!P3 IMAD.IADD R24, R24, 0x1, -R3 ;  /* 0x000000011818b824 */ /* 0x000fe200078e0a03 */
[----:B------:R-:W-:Y:S01]  /*1970*/  ISETP.GE.AND P3, PT, R29, RZ, PT ;  /* 0x000000ff1d00720c */ /* 0x000fe20003f66270 */
[----:B------:R-:W-:Y:S02]  /*1980*/  IMAD.MOV R28, RZ, RZ, -R28 ;  /* 0x000000ffff1c7224 */ /* 0x000fe400078e0a1c */
[C---:B------:R-:W-:Y:S02]  /*1990*/  IMAD R27, R3.reuse, R27, R30 ;  /* 0x0000001b031b7224 */ /* 0x040fe400078e021e */
[----:B------:R-:W-:Y:S01]  /*19a0*/  @!P4 IMAD.MOV R23, RZ, RZ, -R23 ;  /* 0x000000ffff17c224 */ /* 0x000fe200078e0a17 */
[----:B------:R-:W-:Y:S01]  /*19b0*/  ISETP.GT.U32.AND P4, PT, R3, R26, PT ;  /* 0x0000001a0300720c */ /* 0x000fe20003f84070 */
[----:B------:R-:W-:-:S04]  /*19c0*/  IMAD.HI.U32 R29, R2, R32, RZ ;  /* 0x00000020021d7227 */ /* 0x000fc800078e00ff */
[C---:B------:R-:W-:Y:S02]  /*19d0*/  IMAD R28, R3.reuse, R28, R31 ;  /* 0x0000001c031c7224 */ /* 0x040fe400078e021f */
[----:B------:R-:W-:Y:S01]  /*19e0*/  @!P2 IMAD.MOV R24, RZ, RZ, -R24 ;  /* 0x000000ffff18a224 */ /* 0x000fe200078e0a18 */
[----:B------:R-:W-:Y:S01]  /*19f0*/  ISETP.GT.U32.AND P2, PT, R3, R27, PT ;  /* 0x0000001b0300720c */ /* 0x000fe20003f44070 */
[----:B------:R-:W-:Y:S02]  /*1a00*/  IMAD.MOV R29, RZ, RZ, -R29 ;  /* 0x000000ffff1d7224 */ /* 0x000fe400078e0a1d */
[----:B------:R-:W-:Y:S01]  /*1a10*/  @!P6 IMAD.IADD R25, R25, 0x1, -R3 ;  /* 0x000000011919e824 */ /* 0x000fe200078e0a03 */
[C---:B------:R-:W-:Y:S01]  /*1a20*/  ISETP.GT.U32.AND P6, PT, R3.reuse, R28, PT ;  /* 0x0000001c0300720c */ /* 0x040fe20003fc4070 */
[----:B------:R-:W-:Y:S02]  /*1a30*/  IMAD R29, R3, R29, R32 ;  /* 0x0000001d031d7224 */ /* 0x000fe400078e0220 */
[----:B------:R-:W-:-:S02]  /*1a40*/  VIADD R33, R0, 0x18 ;  /* 0x0000001800217836 */ /* 0x000fc40000000000 */
[--C-:B------:R-:W-:Y:S01]  /*1a50*/  @!P4 IMAD.IADD R26, R26, 0x1, -R3.reuse ;  /* 0x000000011a1ac824 */ /* 0x100fe200078e0a03 */
[----:B------:R-:W-:Y:S01]  /*1a60*/  ISETP.GT.U32.AND P4, PT, R3, R29, PT ;  /* 0x0000001d0300720c */ /* 0x000fe20003f84070 */
[C---:B------:R-:W-:Y:S01]  /*1a70*/  VIADD R38, R0.reuse, 0x19 ;  /* 0x0000001900267836 */ /* 0x040fe20000000000 */
        /* <DEDUP_REMOVED lines=8> */
[----:B------:R-:W-:-:S03]  /*1b00*/  IABS R36, R39 ;  /* 0x0000002700247213 */ /* 0x000fc60000000000 */
[----:B------:R-:W-:-:S04]  /*1b10*/  IMAD.HI.U32 R31, R2, R34, RZ ;  /* 0x00000022021f7227 */ /* 0x000fc800078e00ff */
[----:B------:R-:W-:Y:S02]  /*1b20*/  IMAD.MOV R30, RZ, RZ, -R30 ;  /* 0x000000ffff1e7224 */ /* 0x000fe400078e0a1e */
[----:B------:R-:W-:Y:S01]  /*1b30*/  @!P4 IMAD.IADD R29, R29, 0x1, -R3 ;  /* 0x000000011d1dc824 */ /* 0x000fe200078e0a03 */
[C---:B------:R-:W-:Y:S01]  /*1b40*/  ISETP.GT.U32.AND P4, PT, R3.reuse, R28, PT ;  /* 0x0000001c0300720c */ /* 0x040fe20003f84070 */
[----:B------:R-:W-:Y:S02]  /*1b50*/  VIADD R40, R0, 0x1b ;  /* 0x0000001b00287836 */ /* 0x000fe40000000000 */
[----:B------:R-:W-:Y:S02]  /*1b60*/  IMAD.MOV R35, RZ, RZ, -R31 ;  /* 0x000000ffff237224 */ /* 0x000fe400078e0a1f */
[----:B------:R-:W-:Y:S01]  /*1b70*/  IMAD R31, R3, R30, R32 ;  /* 0x0000001e031f7224 */ /* 0x000fe200078e0220 */
[----:B------:R-:W-:Y:S01]  /*1b80*/  IABS R37, R40 ;  /* 0x0000002800257213 */ /* 0x000fe20000000000 */
[----:B------:R-:W-:-:S02]  /*1b90*/  @!P6 IMAD.IADD R27, R27, 0x1, -R3 ;  /* 0x000000011b1be824 */ /* 0x000fc400078e0a03 */
[----:B------:R-:W-:Y:S01]  /*1ba0*/  IMAD.HI.U32 R30, R2, R36, RZ ;  /* 0x00000024021e7227 */ /* 0x000fe200078e00ff */
[----:B------:R-:W-:-:S03]  /*1bb0*/  ISETP.GT.U32.AND P6, PT, R3, R31, PT ;  /* 0x0000001f0300720c */ /* 0x000fc60003fc4070 */
[----:B------:R-:W-:Y:S01]  /*1bc0*/  @!P5 IMAD.MOV R26, RZ, RZ, -R26 ;  /* 0x000000ffff1ad224 */ /* 0x000fe200078e0a1a */
[----:B------:R-:W-:Y:S01]  /*1bd0*/  ISETP.GE.AND P5, PT, R33, RZ, PT ;  /* 0x000000ff2100720c */ /* 0x000fe20003fa6270 */
[----:B------:R-:W-:Y:S02]  /*1be0*/  IMAD R32, R3, R35, R34 ;  /* 0x0000002303207224 */ /* 0x000fe400078e0222 */
[----:B------:R-:W-:-:S04]  /*1bf0*/  IMAD.HI.U32 R33, R2, R37, RZ ;  /* 0x0000002502217227 */ /* 0x000fc800078e00ff */
[----:B------:R-:W-:Y:S02]  /*1c00*/  IMAD.MOV R30, RZ, RZ, -R30 ;  /* 0x000000ffff1e7224 */ /* 0x000fe400078e0a1e */
[----:B------:R-:W-:Y:S01]  /*1c10*/  @!P4 IMAD.IADD R28, R28, 0x1, -R3 ;  /* 0x000000011c1cc824 */ /* 0x000fe200078e0a03 */
[C---:B------:R-:W-:Y:S01]  /*1c20*/  ISETP.GT.U32.AND P4, PT, R3.reuse, R32, PT ;  /* 0x000000200300720c */ /* 0x040fe20003f84070 */
[----:B------:R-:W-:Y:S02]  /*1c30*/  IMAD.MOV R34, RZ, RZ, -R33 ;  /* 0x000000ffff227224 */ /* 0x000fe400078e0a21 */
[----:B------:R-:W-:Y:S02]  /*1c40*/  IMAD R33, R3, R30, R36 ;  /* 0x0000001e03217224 */ /* 0x000fe400078e0224 */
[----:B------:R-:W-:Y:S02]  /*1c50*/  @!P6 IMAD.IADD R31, R31, 0x1, -R3 ;  /* 0x000000011f1fe824 */ /* 0x000fe400078e0a03 */
[----:B------:R-:W-:Y:S01]  /*1c60*/  @!P1 IMAD.MOV R25, RZ, RZ, -R25 ;  /* 0x000000ffff199224 */ /* 0x000fe200078e0a19 */
[C---:B------:R-:W-:Y:S01]  /*1c70*/  ISETP.GT.U32.AND P6, PT, R3.reuse, R33, PT ;  /* 0x000000210300720c */ /* 0x040fe20003fc4070 */
[C---:B------:R-:W-:Y:S01]  /*1c80*/  IMAD R34, R3.reuse, R34, R37 ;  /* 0x0000002203227224 */ /* 0x040fe200078e0225 */
[----:B------:R-:W-:Y:S01]  /*1c90*/  ISETP.GT.U32.AND P1, PT, R3, R29, PT ;  /* 0x0000001d0300720c */ /* 0x000fe20003f24070 */
[----:B------:R-:W-:-:S02]  /*1ca0*/  VIADD R42, R0, 0x1d ;  /* 0x0000001d002a7836 */ /* 0x000fc40000000000 */
[----:B------:R-:W-:Y:S01]  /*1cb0*/  @!P4 IMAD.IADD R32, R32, 0x1, -R3 ;  /* 0x000000012020c824 */ /* 0x000fe200078e0a03 */
[C---:B------:R-:W-:Y:S01]  /*1cc0*/  ISETP.GT.U32.AND P4, PT, R3.reuse, R31, PT ;  /* 0x0000001f0300720c */ /* 0x040fe20003f84070 */
[----:B------:R-:W-:Y:S01]  /*1cd0*/  @!P0 IMAD.MOV R28, RZ, RZ, -R28 ;  /* 0x000000ffff1c8224 */ /* 0x000fe200078e0a1c */
[C---:B------:R-:W-:Y:S01]  /*1ce0*/  ISETP.GT.U32.AND P0, PT, R3.reuse, R34, PT ;  /* 0x000000220300720c */ /* 0x040fe20003f04070 */
[----:B------:R-:W-:Y:S01]  /*1cf0*/  @!P3 IMAD.MOV R27, RZ, RZ, -R27 ;  /* 0x000000ffff1bb224 */ /* 0x000fe200078e0a1b */
[----:B------:R-:W-:Y:S01]  /*1d00*/  IABS R37, R42 ;  /* 0x0000002a00257213 */ /* 0x000fe20000000000 */
[----:B------:R-:W-:Y:S01]  /*1d10*/  VIADD R41, R0, 0x1c ;  /* 0x0000001c00297836 */ /* 0x000fe20000000000 */
[----:B------:R-:W-:Y:S01]  /*1d20*/  ISETP.GT.U32.AND P3, PT, R3, R32, PT ;  /* 0x000000200300720c */ /* 0x000fe20003f64070 */
[--C-:B------:R-:W-:Y:S02]  /*1d30*/  @!P6 IMAD.IADD R33, R33, 0x1, -R3.reuse ;  /* 0x000000012121e824 */ /* 0x100fe400078e0a03 */
[----:B------:R-:W-:Y:S01]  /*1d40*/  @!P1 IMAD.IADD R29, R29, 0x1, -R3 ;  /* 0x000000011d1d9824 */ /* 0x000fe200078e0a03 */
[----:B------:R-:W-:Y:S01]  /*1d50*/  ISETP.GE.AND P1, PT, R38, RZ, PT ;  /* 0x000000ff2600720c */ /* 0x000fe20003f26270 */
[----:B------:R-:W-:Y:S01]  /*1d60*/  IMAD.HI.U32 R35, R2, R37, RZ ;  /* 0x0000002502237227 */ /* 0x000fe200078e00ff */
[----:B------:R-:W-:-:S02]  /*1d70*/  IABS R36, R41 ;  /* 0x0000002900247213 */ /* 0x000fc40000000000 */
[----:B------:R-:W-:Y:S01]  /*1d80*/  ISETP.GT.U32.AND P6, PT, R3, R33, PT ;  /* 0x000000210300720c */ /* 0x000fe20003fc4070 */
[----:B------:R-:W-:Y:S02]  /*1d90*/  IMAD.MOV R38, RZ, RZ, -R35 ;  /* 0x000000ffff267224 */ /* 0x000fe400078e0a23 */
[----:B------:R-:W-:Y:S01]  /*1da0*/  @!P2 IMAD.MOV R29, RZ, RZ, -R29 ;  /* 0x000000ffff1da224 */ /* 0x000fe200078e0a1d */
[----:B------:R-:W-:Y:S01]  /*1db0*/  ISETP.GE.AND P2, PT, R39, RZ, PT ;  /* 0x000000ff2700720c */ /* 0x000fe20003f46270 */
[----:B------:R-:W-:-:S04]  /*1dc0*/  IMAD.HI.U32 R30, R2, R36, RZ ;  /* 0x00000024021e7227 */ /* 0x000fc800078e00ff */
[--C-:B------:R-:W-:Y:S02]  /*1dd0*/  @!P0 IMAD.IADD R34, R34, 0x1, -R3.reuse ;  /* 0x0000000122228824 */ /* 0x100fe400078e0a03 */
[----:B------:R-:W-:Y:S01]  /*1de0*/  @!P3 IMAD.IADD R32, R32, 0x1, -R3 ;  /* 0x000000012020b824 */ /* 0x000fe200078e0a03 */
[----:B------:R-:W-:Y:S01]  /*1df0*/  ISETP.GE.AND P3, PT, R41, RZ, PT ;  /* 0x000000ff2900720c */ /* 0x000fe20003f66270 */
[C---:B------:R-:W-:Y:S01]  /*1e00*/  IMAD R35, R3.reuse, R38, R37 ;  /* 0x0000002603237224 */ /* 0x040fe200078e0225 */
[C---:B------:R-:W-:Y:S01]  /*1e10*/  ISETP.GT.U32.AND P0, PT, R3.reuse, R34, PT ;  /* 0x000000220300720c */ /* 0x040fe20003f04070 */
[----:B------:R-:W-:Y:S02]  /*1e20*/  IMAD.MOV R30, RZ, RZ, -R30 ;  /* 0x000000ffff1e7224 */ /* 0x000fe400078e0a1e */
[----:B------:R-:W-:Y:S01]  /*1e30*/  @!P1 IMAD.MOV R32, RZ, RZ, -R32 ;  /* 0x000000ffff209224 */ /* 0x000fe200078e0a20 */
[C---:B------:R-:W-:Y:S01]  /*1e40*/  ISETP.GT.U32.AND P1, PT, R3.reuse, R35, PT ;  /* 0x000000230300720c */ /* 0x040fe20003f24070 */
[----:B------:R-:W-:-:S02]  /*1e50*/  IMAD R36, R3, R30, R36 ;  /* 0x0000001e03247224 */ /* 0x000fc400078e0224 */
[----:B------:R-:W-:Y:S02]  /*1e60*/  VIADD R30, R0, 0x1e ;  /* 0x0000001e001e7836 */ /* 0x000fe40000000000 */
[--C-:B------:R-:W-:Y:S01]  /*1e70*/  @!P6 IMAD.IADD R33, R33, 0x1, -R3.reuse ;  /* 0x000000012121e824 */ /* 0x100fe200078e0a03 */
[----:B------:R-:W-:Y:S01]  /*1e80*/  ISETP.GE.AND P6, PT, R42, RZ, PT ;  /* 0x000000ff2a00720c */ /* 0x000fe20003fc6270 */
[----:B------:R-:W-:Y:S01]  /*1e90*/  @!P4 IMAD.IADD R31, R31, 0x1, -R3 ;  /* 0x000000011f1fc824 */ /* 0x000fe200078e0a03 */
[----:B------:R-:W-:Y:S01]  /*1ea0*/  IABS R37, R30 ;  /* 0x0000001e00257213 */ /* 0x000fe20000000000 */
[----:B------:R-:W-:Y:S01]  /*1eb0*/  @!P2 IMAD.MOV R33, RZ, RZ, -R33 ;  /* 0x000000ffff21a224 */ /* 0x000fe200078e0a21 */
[----:B------:R-:W-:Y:S01]  /*1ec0*/  ISETP.GE.AND P2, PT, R30, RZ, PT ;  /* 0x000000ff1e00720c */ /* 0x000fe20003f46270 */
[----:B------:R-:W-:Y:S01]  /*1ed0*/  @!P5 IMAD.MOV R31, RZ, RZ, -R31 ;  /* 0x000000ffff1fd224 */ /* 0x000fe200078e0a1f */
[----:B------:R-:W-:Y:S01]  /*1ee0*/  ISETP.GT.U32.AND P5, PT, R3, R36, PT ;  /* 0x000000240300720c */ /* 0x000fe20003fa4070 */
[----:B------:R-:W-:Y:S01]  /*1ef0*/  VIADD R30, R0, 0x1f ;  /* 0x0000001f001e7836 */ /* 0x000fe20000000000 */
[----:B------:R-:W-:Y:S01]  /*1f00*/  ISETP.GE.AND P4, PT, R40, RZ, PT ;  /* 0x000000ff2800720c */ /* 0x000fe20003f86270 */
[----:B------:R-:W-:-:S02]  /*1f10*/  @!P0 IMAD.IADD R34, R34, 0x1, -R3 ;  /* 0x0000000122228824 */ /* 0x000fc400078e0a03 */
[--C-:B------:R-:W-:Y:S01]  /*1f20*/  @!P1 IMAD.IADD R35, R35, 0x1, -R3.reuse ;  /* 0x0000000123239824 */ /* 0x100fe200078e0a03 */
[----:B------:R-:W-:Y:S01]  /*1f30*/  ISETP.GE.AND P0, PT, R30, RZ, PT ;  /* 0x000000ff1e00720c */ /* 0x000fe20003f06270 */
[----:B------:R-:W-:Y:S01]  /*1f40*/  VIADD R38, R0, 0x20 ;  /* 0x0000002000267836 */ /* 0x000fe20000000000 */
[----:B------:R-:W-:Y:S01]  /*1f50*/  IABS R39, R30 ;  /* 0x0000001e00277213 */ /* 0x000fe20000000000 */
[----:B------:R-:W-:Y:S01]  /*1f60*/  IMAD.HI.U32 R30, R2, R37, RZ ;  /* 0x00000025021e7227 */ /* 0x000fe200078e00ff */
[----:B------:R-:W-:Y:S02]  /*1f70*/  ISETP.GT.U32.AND P1, PT, R3, R35, PT ;  /* 0x000000230300720c */ /* 0x000fe40003f24070 */
[----:B------:R-:W-:Y:S01]  /*1f80*/  IABS R40, R38 ;  /* 0x0000002600287213 */ /* 0x000fe20000000000 */
[----:B------:R-:W-:Y:S02]  /*1f90*/  IMAD.MOV R30, RZ, RZ, -R30 ;  /* 0x000000ffff1e7224 */ /* 0x000fe400078e0a1e */
[----:B------:R-:W-:-:S02]  /*1fa0*/  @!P5 IMAD.IADD R36, R36, 0x1, -R3 ;  /* 0x000000012424d824 */ /* 0x000fc400078e0a03 */
[C---:B------:R-:W-:Y:S02]  /*1fb0*/  IMAD R37, R3.reuse, R30, R37 ;  /* 0x0000001e03257224 */ /* 0x040fe400078e0225 */
[----:B------:R-:W-:Y:S01]  /*1fc0*/  IMAD.HI.U32 R30, R2, R39, RZ ;  /* 0x00000027021e7227 */ /* 0x000fe200078e00ff */
[----:B------:R-:W-:-:S03]  /*1fd0*/  ISETP.GT.U32.AND P5, PT, R3, R36, PT ;  /* 0x000000240300720c */ /* 0x000fc60003fa4070 */
[----:B------:R-:W-:Y:S01]  /*1fe0*/  @!P4 IMAD.MOV R34, RZ, RZ, -R34 ;  /* 0x000000ffff22c224 */ /* 0x000fe200078e0a22 */
[----:B------:R-:W-:Y:S01]  /*1ff0*/  ISETP.GE.AND P4, PT, R38, RZ, PT ;  /* 0x000000ff2600720c */ /* 0x000fe20003f86270 */
[----:B------:R-:W-:-:S04]  /*2000*/  IMAD.HI.U32 R38, R2, R40, RZ ;  /* 0x0000002802267227 */ /* 0x000fc800078e00ff */
[----:B------:R-:W-:Y:S02]  /*2010*/  IMAD.MOV R30, RZ, RZ, -R30 ;  /* 0x000000ffff1e7224 */ /* 0x000fe400078e0a1e */
[----:B------:R-:W-:Y:S02]  /*2020*/  IMAD.MOV R41, RZ, RZ, -R38 ;  /* 0x000000ffff297224 */ /* 0x000fe400078e0a26 */
[----:B------:R-:W-:Y:S02]  /*2030*/  @!P1 IMAD.IADD R35, R35, 0x1, -R3 ;  /* 0x0000000123239824 */ /* 0x000fe400078e0a03 */
[C---:B------:R-:W-:Y:S02]  /*2040*/  IMAD R38, R3.reuse, R30, R39 ;  /* 0x0000001e03267224 */ /* 0x040fe400078e0227 */
[----:B------:R-:W-:Y:S02]  /*2050*/  @!P6 IMAD.MOV R35, RZ, RZ, -R35 ;  /* 0x000000ffff23e224 */ /* 0x000fe400078e0a23 */
[----:B------:R-:W-:Y:S01]  /*2060*/  VIADD R43, R0, 0x21 ;  /* 0x00000021002b7836 */ /* 0x000fe20000000000 */
[C---:B------:R-:W-:Y:S01]  /*2070*/  ISETP.GT.U32.AND P6, PT, R3.reuse, R38, PT ;  /* 0x000000260300720c */ /* 0x040fe20003fc4070 */
[----:B------:R-:W-:Y:S01]  /*2080*/  @!P5 IMAD.IADD R36, R36, 0x1, -R3 ;  /* 0x000000012424d824 */ /* 0x000fe200078e0a03 */
[C---:B------:R-:W-:Y:S01]  /*2090*/  ISETP.GT.U32.AND P5, PT, R3.reuse, R37, PT ;  /* 0x000000250300720c */ /* 0x040fe20003fa4070 */
[----:B------:R-:W-:Y:S01]  /*20a0*/  IMAD R39, R3, R41, R40 ;  /* 0x0000002903277224 */ /* 0x000fe200078e0228 */
[----:B------:R-:W-:Y:S01]  /*20b0*/  IABS R42, R43 ;  /* 0x0000002b002a7213 */ /* 0x000fe20000000000 */
[C---:B------:R-:W-:Y:S01]  /*20c0*/  VIADD R40, R0.reuse, 0x22 ;  /* 0x0000002200287836 */ /* 0x040fe20000000000 */
[----:B------:R-:W-:Y:S01]  /*20d0*/  ISETP.GE.AND P1, PT, R43, RZ, PT ;  /* 0x000000ff2b00720c */ /* 0x000fe20003f26270 */
[----:B------:R-:W-:-:S02]  /*20e0*/  VIADD R50, R0, 0x23 ;  /* 0x0000002300327836 */ /* 0x000fc40000000000 */
[----:B------:R-:W-:Y:S01]  /*20f0*/  IMAD.HI.U32 R30, R2, R42, RZ ;  /* 0x0000002a021e7227 */ /* 0x000fe200078e00ff */
[----:B------:R-:W-:Y:S02]  /*2100*/  IABS R41, R40 ;  /* 0x0000002800297213 */ /* 0x000fe40000000000 */
[----:B------:R-:W-:Y:S01]  /*2110*/  IABS R43, R50 ;  /* 0x00000032002b7213 */ /* 0x000fe20000000000 */
[--C-:B------:R-:W-:Y:S02]  /*2120*/  @!P6 IMAD.IADD R38, R38, 0x1, -R3.reuse ;  /* 0x000000012626e824 */ /* 0x100fe400078e0a03 */
[----:B------:R-:W-:Y:S02]  /*2130*/  IMAD.MOV R30, RZ, RZ, -R30 ;  /* 0x000000ffff1e7224 */ /* 0x000fe400078e0a1e */
[----:B------:R-:W-:Y:S01]  /*2140*/  @!P5 IMAD.IADD R37, R37, 0x1, -R3 ;  /* 0x000000012525d824 */ /* 0x000fe200078e0a03 */
[C---:B------:R-:W-:Y:S01]  /*2150*/  ISETP.GT.U32.AND P6, PT, R3.reuse, R38, PT ;  /* 0x000000260300720c */ /* 0x040fe20003fc4070 */
[----:B------:R-:W-:Y:S01]  /*2160*/  @!P3 IMAD.MOV R36, RZ, RZ, -R36 ;  /* 0x000000ffff24b224 */ /* 0x000fe200078e0a24 */
[----:B------:R-:W-:Y:S01]  /*2170*/  ISETP.GE.AND P3, PT, R40, RZ, PT ;  /* 0x000000ff2800720c */ /* 0x000fe20003f66270 */
[C---:B------:R-:W-:Y:S01]  /*2180*/  IMAD R40, R3.reuse, R30, R42 ;  /* 0x0000001e03287224 */ /* 0x040fe200078e022a */
[----:B------:R-:W-:Y:S01]  /*2190*/  ISETP.GT.U32.AND P5, PT, R3, R37, PT ;  /* 0x000000250300720c */ /* 0x000fe20003fa4070 */
[----:B------:R-:W-:-:S02]  /*21a0*/  IMAD.MOV.U32 R42, RZ, RZ, R41 ;  /* 0x000000ffff2a7224 */ /* 0x000fc400078e0029 */
[----:B------:R-:W-:Y:S02]  /*21b0*/  VIADD R51, R0, 0x24 ;  /* 0x0000002400337836 */ /* 0x000fe40000000000 */
[----:B------:R-:W-:-:S03]  /*21c0*/  IMAD.HI.U32 R30, R2, R42, RZ ;  /* 0x0000002a021e7227 */ /* 0x000fc600078e00ff */
[----:B------:R-:W-:Y:S01]  /*21d0*/  IABS R45, R51 ;  /* 0x00000033002d7213 */ /* 0x000fe20000000000 */
[----:B------:R-:W-:-:S04]  /*21e0*/  IMAD.HI.U32 R41, R2, R43, RZ ;  /* 0x0000002b02297227 */ /* 0x000fc800078e00ff */
[----:B------:R-:W-:Y:S02]  /*21f0*/  IMAD.MOV R30, RZ, RZ, -R30 ;  /* 0x000000ffff1e7224 */ /* 0x000fe400078e0a1e */
[----:B------:R-:W-:Y:S02]  /*2200*/  IMAD.MOV R44, RZ, RZ, -R41 ;  /* 0x000000ffff2c7224 */ /* 0x000fe400078e0a29 */
[----:B------:R-:W-:Y:S01]  /*2210*/  @!P6 IMAD.IADD R38, R38, 0x1, -R3 ;  /* 0x000000012626e824 */ /* 0x000fe200078e0a03 */
[C---:B------:R-:W-:Y:S01]  /*2220*/  ISETP.GT.U32.AND P6, PT, R3.reuse, R40, PT ;  /* 0x000000280300720c */ /* 0x040fe20003fc4070 */
[----:B------:R-:W-:Y:S02]  /*2230*/  IMAD R41, R3, R30, R42 ;  /* 0x0000001e03297224 */ /* 0x000fe400078e022a */
[----:B------:R-:W-:-:S04]  /*2240*/  IMAD.HI.U32 R30, R2, R45, RZ ;  /* 0x0000002d021e7227 */ /* 0x000fc800078e00ff */
[----:B------:R-:W-:Y:S01]  /*2250*/  @!P5 IMAD.IADD R37, R37, 0x1, -R3 ;  /* 0x000000012525d824 */ /* 0x000fe200078e0a03 */
[C---:B------:R-:W-:Y:S01]  /*2260*/  ISETP.GT.U32.AND P5, PT, R3.reuse, R39, PT ;  /* 0x000000270300720c */ /* 0x040fe20003fa4070 */
[C---:B------:R-:W-:Y:S02]  /*2270*/  IMAD R42, R3.reuse, R44, R43 ;  /* 0x0000002c032a7224 */ /* 0x040fe400078e022b */
[----:B------:R-:W-:Y:S02]  /*2280*/  IMAD.MOV R44, RZ, RZ, -R30 ;  /* 0x000000ffff2c7224 */ /* 0x000fe400078e0a1e */
[----:B------:R-:W-:Y:S02]  /*2290*/  VIADD R53, R0, 0x25 ;  /* 0x0000002500357836 */ /* 0x000fe40000000000 */
[C---:B------:R-:W-:Y:S02]  /*22a0*/  IMAD R43, R3.reuse, R44, R45 ;  /* 0x0000002c032b7224 */ /* 0x040fe400078e022d */
[----:B------:R-:W-:Y:S01]  /*22b0*/  @!P2 IMAD.MOV R37, RZ, RZ, -R37 ;  /* 0x000000ffff25a224 */ /* 0x000fe200078e0a25 */
[----:B------:R-:W-:Y:S01]  /*22c0*/  ISETP.GT.U32.AND P2, PT, R3, R41, PT ;  /* 0x000000290300720c */ /* 0x000fe20003f44070 */
[--C-:B------:R-:W-:Y:S01]  /*22d0*/  @!P6 IMAD.IADD R40, R40, 0x1, -R3.reuse ;  /* 0x000000012828e824 */ /* 0x100fe200078e0a03 */
[----:B------:R-:W-:Y:S01]  /*22e0*/  IABS R48, R53 ;  /* 0x0000003500307213 */ /* 0x000fe20000000000 */
[----:B------:R-:W-:Y:S01]  /*22f0*/  @!P5 IMAD.IADD R39, R39, 0x1, -R3 ;  /* 0x000000012727d824 */ /* 0x000fe200078e0a03 */
[C---:B------:R-:W-:Y:S01]  /*2300*/  ISETP.GT.U32.AND P6, PT, R3.reuse, R43, PT ;  /* 0x0000002b0300720c */ /* 0x040fe20003fc4070 */
[----:B------:R-:W-:Y:S01]  /*2310*/  @!P0 IMAD.MOV R38, RZ, RZ, -R38 ;  /* 0x000000ffff268224 */ /* 0x000fe200078e0a26 */
[C---:B------:R-:W-:Y:S01]  /*2320*/  ISETP.GT.U32.AND P0, PT, R3.reuse, R42, PT ;  /* 0x0000002a0300720c */ /* 0x040fe20003f04070 */
[----:B------:R-:W-:Y:S01]  /*2330*/  IMAD.HI.U32 R30, R2, R48, RZ ;  /* 0x00000030021e7227 */ /* 0x000fe200078e00ff */
[----:B------:R-:W-:-:S03]  /*2340*/  ISETP.GT.U32.AND P5, PT, R3, R39, PT ;  /* 0x000000270300720c */ /* 0x000fc60003fa4070 */
[----:B------:R-:W-:Y:S02]  /*2350*/  IMAD.MOV R30, RZ, RZ, -R30 ;  /* 0x000000ffff1e7224 */ /* 0x000fe400078e0a1e */
[C---:B------:R-:W-:Y:S02]  /*2360*/  VIADD R55, R0.reuse, 0x27 ;  /* 0x0000002700377836 */ /* 0x040fe40000000000 */
[--C-:B------:R-:W-:Y:S01]  /*2370*/  @!P2 IMAD.IADD R41, R41, 0x1, -R3.reuse ;  /* 0x000000012929a824 */ /* 0x100fe200078e0a03 */
[C---:B------:R-:W-:Y:S01]  /*2380*/  ISETP.GT.U32.AND P2, PT, R3.reuse, R40, PT ;  /* 0x000000280300720c */ /* 0x040fe20003f44070 */
[----:B------:R-:W-:Y:S01]  /*2390*/  IMAD R30, R3, R30, R48 ;  /* 0x0000001e031e7224 */ /* 0x000fe200078e0230 */
[----:B------:R-:W-:Y:S01]  /*23a0*/  IABS R48, R55 ;  /* 0x0000003700307213 */ /* 0x000fe20000000000 */
[----:B------:R-:W-:Y:S02]  /*23b0*/  @!P6 IMAD.IADD R43, R43, 0x1, -R3 ;  /* 0x000000012b2be824 */ /* 0x000fe400078e0a03 */
[----:B------:R-:W-:-:S02]  /*23c0*/  VIADD R54, R0, 0x26 ;  /* 0x0000002600367836 */ /* 0x000fc40000000000 */
[----:B------:R-:W-:Y:S01]  /*23d0*/  IMAD.HI.U32 R45, R2, R48, RZ ;  /* 0x00000030022d7227 */ /* 0x000fe200078e00ff */
[----:B------:R-:W-:Y:S02]  /*23e0*/  ISETP.GT.U32.AND P6, PT, R3, R43, PT ;  /* 0x0000002b0300720c */ /* 0x000fe40003fc4070 */
[----:B------:R-:W-:Y:S01]  /*23f0*/  IABS R49, R54 ;  /* 0x0000003600317213 */ /* 0x000fe20000000000 */
[--C-:B------:R-:W-:Y:S01]  /*2400*/  @!P5 IMAD.IADD R39, R39, 0x1, -R3.reuse ;  /* 0x000000012727d824 */ /* 0x100fe200078e0a03 */
[----:B------:R-:W-:Y:S01]  /*2410*/  ISETP.GE.AND P5, PT, R50, RZ, PT ;  /* 0x000000ff3200720c */ /* 0x000fe20003fa6270 */
[----:B------:R-:W-:Y:S01]  /*2420*/  @!P0 IMAD.IADD R42, R42, 0x1, -R3 ;  /* 0x000000012a2a8824 */ /* 0x000fe200078e0a03 */
[C---:B------:R-:W-:Y:S01]  /*2430*/  ISETP.GT.U32.AND P0, PT, R3.reuse, R41, PT ;  /* 0x000000290300720c */ /* 0x040fe20003f04070 */
[----:B------:R-:W-:Y:S02]  /*2440*/  IMAD.MOV R45, RZ, RZ, -R45 ;  /* 0x000000ffff2d7224 */ /* 0x000fe400078e0a2d */
[----:B------:R-:W-:Y:S01]  /*2450*/  @!P4 IMAD.MOV R39, RZ, RZ, -R39 ;  /* 0x000000ffff27c224 */ /* 0x000fe200078e0a27 */
[C---:B------:R-:W-:Y:S01]  /*2460*/  ISETP.GT.U32.AND P4, PT, R3.reuse, R42, PT ;  /* 0x0000002a0300720c */ /* 0x040fe20003f84070 */
[----:B------:R-:W-:Y:S01]  /*2470*/  @!P2 IMAD.IADD R40, R40, 0x1, -R3 ;  /* 0x000000012828a824 */ /* 0x000fe200078e0a03 */
[----:B------:R-:W-:Y:S01]  /*2480*/  ISETP.GT.U32.AND P2, PT, R3, R30, PT ;  /* 0x0000001e0300720c */ /* 0x000fe20003f44070 */
[----:B------:R-:W-:-:S04]  /*2490*/  IMAD.HI.U32 R44, R2, R49, RZ ;  /* 0x00000031022c7227 */ /* 0x000fc800078e00ff */
[----:B------:R-:W-:Y:S02]  /*24a0*/  IMAD R48, R3, R45, R48 ;  /* 0x0000002d03307224 */ /* 0x000fe400078e0230 */
[----:B------:R-:W-:Y:S02]  /*24b0*/  IMAD.MOV R44, RZ, RZ, -R44 ;  /* 0x000000ffff2c7224 */ /* 0x000fe400078e0a2c */
[C---:B------:R-:W-:Y:S02]  /*24c0*/  VIADD R56, R0.reuse, 0x28 ;  /* 0x0000002800387836 */ /* 0x040fe40000000000 */
[----:B------:R-:W-:Y:S02]  /*24d0*/  VIADD R57, R0, 0x29 ;  /* 0x0000002900397836 */ /* 0x000fe40000000000 */
[----:B------:R-:W-:Y:S01]  /*24e0*/  @!P6 IMAD.IADD R43, R43, 0x1, -R3 ;  /* 0x000000012b2be824 */ /* 0x000fe200078e0a03 */
[C---:B------:R-:W-:Y:S01]  /*24f0*/  ISETP.GT.U32.AND P6, PT, R3.reuse, R48, PT ;  /* 0x000000300300720c */ /* 0x040fe20003fc4070 */
[----:B------:R-:W-:Y:S01]  /*2500*/  IMAD R44, R3, R44, R49 ;  /* 0x0000002c032c7224 */ /* 0x000fe200078e0231 */
[----:B------:R-:W-:Y:S01]  /*2510*/  IABS R50, R56 ;  /* 0x0000003800327213 */ /* 0x000fe20000000000 */
[--C-:B------:R-:W-:Y:S01]  /*2520*/  @!P0 IMAD.IADD R41, R41, 0x1, -R3.reuse ;  /* 0x0000000129298824 */ /* 0x100fe200078e0a03 */
[----:B------:R-:W-:Y:S01]  /*2530*/  IABS R52, R57 ;  /* 0x0000003900347213 */ /* 0x000fe20000000000 */
[--C-:B------:R-:W-:Y:S01]  /*2540*/  @!P4 IMAD.IADD R42, R42, 0x1, -R3.reuse ;  /* 0x000000012a2ac824 */ /* 0x100fe200078e0a03 */
[----:B------:R-:W-:Y:S01]  /*2550*/  ISETP.GT.U32.AND P0, PT, R3, R44, PT ;  /* 0x0000002c0300720c */ /* 0x000fe20003f04070 */
[----:B------:R-:W-:Y:S01]  /*2560*/  @!P2 IMAD.IADD R30, R30, 0x1, -R3 ;  /* 0x000000011e1ea824 */ /* 0x000fe200078e0a03 */
[----:B------:R-:W-:Y:S01]  /*2570*/  ISETP.GE.AND P4, PT, R51, RZ, PT ;  /* 0x000000ff3300720c */ /* 0x000fe20003f86270 */
[----:B------:R-:W-:Y:S01]  /*2580*/  IMAD.HI.U32 R45, R2, R50, RZ ;  /* 0x00000032022d7227 */ /* 0x000fe200078e00ff */
[----:B------:R-:W-:-:S03]  /*2590*/  ISETP.GE.AND P2, PT, R53, RZ, PT ;  /* 0x000000ff3500720c */ /* 0x000fc60003f46270 */
[----:B------:R-:W-:-:S04]  /*25a0*/  IMAD.HI.U32 R49, R2, R52, RZ ;  /* 0x0000003402317227 */ /* 0x000fc800078e00ff */
[----:B------:R-:W-:Y:S01]  /*25b0*/  @!P1 IMAD.MOV R40, RZ, RZ, -R40 ;  /* 0x000000ffff289224 */ /* 0x000fe200078e0a28 */
[C---:B------:R-:W-:Y:S01]  /*25c0*/  ISETP.GT.U32.AND P1, PT, R3.reuse, R30, PT ;  /* 0x0000001e0300720c */ /* 0x040fe20003f24070 */
[----:B------:R-:W-:Y:S02]  /*25d0*/  IMAD.MOV R45, RZ, RZ, -R45 ;  /* 0x000000ffff2d7224 */ /* 0x000fe400078e0a2d */
[----:B------:R-:W-:Y:S02]  /*25e0*/  IMAD.MOV R49, RZ, RZ, -R49 ;  /* 0x000000ffff317224 */ /* 0x000fe400078e0a31 */
[----:B------:R-:W-:Y:S02]  /*25f0*/  VIADD R51, R0, 0x2a ;  /* 0x0000002a00337836 */ /* 0x000fe40000000000 */
[----:B------:R-:W-:Y:S02]  /*2600*/  @!P6 IMAD.IADD R48, R48, 0x1, -R3 ;  /* 0x000000013030e824 */ /* 0x000fe400078e0a03 */
[----:B------:R-:W-:-:S02]  /*2610*/  IMAD R50, R3, R45, R50 ;  /* 0x0000002d03327224 */ /* 0x000fc400078e0232 */
[C---:B------:R-:W-:Y:S01]  /*2620*/  IMAD R52, R3.reuse, R49, R52 ;  /* 0x0000003103347224 */ /* 0x040fe200078e0234 */
[----:B------:R-:W-:Y:S01]  /*2630*/  IABS R49, R51 ;  /* 0x0000003300317213 */ /* 0x000fe20000000000 */
[----:B------:R-:W-:Y:S01]  /*2640*/  @!P0 IMAD.IADD R44, R44, 0x1, -R3 ;  /* 0x000000012c2c8824 */ /* 0x000fe200078e0a03 */
[C---:B------:R-:W-:Y:S01]  /*2650*/  ISETP.GT.U32.AND P6, PT, R3.reuse, R48, PT ;  /* 0x000000300300720c */ /* 0x040fe20003fc4070 */
[----:B------:R-:W-:Y:S01]  /*2660*/  @!P5 IMAD.MOV R42, RZ, RZ, -R42 ;  /* 0x000000ffff2ad224 */ /* 0x000fe200078e0a2a */
[----:B------:R-:W-:Y:S01]  /*2670*/  ISETP.GT.U32.AND P5, PT, R3, R50, PT ;  /* 0x000000320300720c */ /* 0x000fe20003fa4070 */
[----:B------:R-:W-:Y:S01]  /*2680*/  @!P4 IMAD.MOV R43, RZ, RZ, -R43 ;  /* 0x000000ffff2bc224 */ /* 0x000fe200078e0a2b */
[----:B------:R-:W-:Y:S01]  /*2690*/  ISETP.GE.AND P4, PT, R55, RZ, PT ;  /* 0x000000ff3700720c */ /* 0x000fe20003f86270 */
[----:B------:R-:W-:Y:S01]  /*26a0*/  IMAD.HI.U32 R45, R2, R49, RZ ;  /* 0x00000031022d7227 */ /* 0x000fe200078e00ff */
[----:B------:R-:W-:-:S03]  /*26b0*/  ISETP.GE.AND P0, PT, R54, RZ, PT ;  /* 0x000000ff3600720c */ /* 0x000fc60003f06270 */
[----:B------:R-:W-:Y:S01]  /*26c0*/  @!P3 IMAD.MOV R41, RZ, RZ, -R41 ;  /* 0x000000ffff29b224 */ /* 0x000fe200078e0a29 */
[C---:B------:R-:W-:Y:S01]  /*26d0*/  ISETP.GT.U32.AND P3, PT, R3.reuse, R44, PT ;  /* 0x0000002c0300720c */ /* 0x040fe20003f64070 */
[----:B------:R-:W-:Y:S01]  /*26e0*/  @!P1 IMAD.IADD R30, R30, 0x1, -R3 ;  /* 0x000000011e1e9824 */ /* 0x000fe200078e0a03 */
[C---:B------:R-:W-:Y:S01]  /*26f0*/  ISETP.GT.U32.AND P1, PT, R3.reuse, R52, PT ;  /* 0x000000340300720c */ /* 0x040fe20003f24070 */
[----:B------:R-:W-:Y:S02]  /*2700*/  IMAD.MOV R54, RZ, RZ, -R45 ;  /* 0x000000ffff367224 */ /* 0x000fe400078e0a2d */
[----:B------:R-:W-:Y:S02]  /*2710*/  VIADD R55, R0, 0x2b ;  /* 0x0000002b00377836 */ /* 0x000fe40000000000 */
[----:B------:R-:W-:Y:S02]  /*2720*/  IMAD.MOV.U32 R45, RZ, RZ, R30 ;  /* 0x000000ffff2d7224 */ /* 0x000fe400078e001e */
[----:B------:R-:W-:Y:S01]  /*2730*/  @!P6 IMAD.IADD R48, R48, 0x1, -R3 ;  /* 0x000000013030e824 */ /* 0x000fe200078e0a03 */
[----:B------:R-:W-:Y:S01]  /*2740*/  IABS R53, R55 ;  /* 0x0000003700357213 */ /* 0x000fe20000000000 */
[----:B------:R-:W-:Y:S01]  /*2750*/  IMAD R30, R3, R54, R49 ;  /* 0x00000036031e7224 */ /* 0x000fe200078e0231 */
[----:B------:R-:W-:Y:S01]  /*2760*/  ISETP.GE.AND P6, PT, R57, RZ, PT ;  /* 0x000000ff3900720c */ /* 0x000fe20003fc6270 */
[--C-:B------:R-:W-:Y:S01]  /*2770*/  @!P5 IMAD.IADD R50, R50, 0x1, -R3.reuse ;  /* 0x000000013232d824 */ /* 0x100fe200078e0a03 */
[----:B------:R-:W-:Y:S01]  /*2780*/  ISETP.GE.AND P5, PT, R51, RZ, PT ;  /* 0x000000ff3300720c */ /* 0x000fe20003fa6270 */
[----:B------:R-:W-:Y:S01]  /*2790*/  @!P4 IMAD.MOV R48, RZ, RZ, -R48 ;  /* 0x000000ffff30c224 */ /* 0x000fe200078e0a30 */
[C---:B------:R-:W-:Y:S01]  /*27a0*/  ISETP.GT.U32.AND P4, PT, R3.reuse, R30, PT ;  /* 0x0000001e0300720c */ /* 0x040fe20003f84070 */
[----:B------:R-:W-:Y:S01]  /*27b0*/  @!P3 IMAD.IADD R44, R44, 0x1, -R3 ;  /* 0x000000012c2cb824 */ /* 0x000fe200078e0a03 */
[----:B------:R-:W-:Y:S01]  /*27c0*/  ISETP.GE.AND P3, PT, R56, RZ, PT ;  /* 0x000000ff3800720c */ /* 0x000fe20003f66270 */
[----:B------:R-:W-:Y:S01]  /*27d0*/  @!P2 IMAD.MOV R45, RZ, RZ, -R45 ;  /* 0x000000ffff2da224 */ /* 0x000fe200078e0a2d */
[----:B------:R-:W-:Y:S01]  /*27e0*/  ISETP.GT.U32.AND P2, PT, R3, R50, PT ;  /* 0x000000320300720c */ /* 0x000fe20003f44070 */
[----:B------:R-:W-:-:S04]  /*27f0*/  IMAD.HI.U32 R51, R2, R53, RZ ;  /* 0x0000003502337227 */ /* 0x000fc800078e00ff */
[----:B------:R-:W-:Y:S02]  /*2800*/  IMAD.MOV.U32 R49, RZ, RZ, R44 ;  /* 0x000000ffff317224 */ /* 0x000fe400078e002c */
[----:B------:R-:W-:Y:S02]  /*2810*/  IMAD.MOV R44, RZ, RZ, -R51 ;  /* 0x000000ffff2c7224 */ /* 0x000fe400078e0a33 */
[----:B------:R-:W-:Y:S02]  /*2820*/  VIADD R51, R0, 0x2c ;  /* 0x0000002c00337836 */ /* 0x000fe40000000000 */
[--C-:B------:R-:W-:Y:S02]  /*2830*/  @!P4 IMAD.IADD R30, R30, 0x1, -R3.reuse ;  /* 0x000000011e1ec824 */ /* 0x100fe400078e0a03 */
[--C-:B------:R-:W-:Y:S01]  /*2840*/  @!P2 IMAD.IADD R50, R50, 0x1, -R3.reuse ;  /* 0x000000013232a824 */ /* 0x100fe200078e0a03 */
[----:B------:R-:W-:Y:S01]  /*2850*/  IABS R54, R51 ;  /* 0x0000003300367213 */ /* 0x000fe20000000000 */
[----:B------:R-:W-:Y:S01]  /*2860*/  @!P1 IMAD.IADD R52, R52, 0x1, -R3 ;  /* 0x0000000134349824 */ /* 0x000fe200078e0a03 */
[----:B------:R-:W-:Y:S01]  /*2870*/  ISETP.GE.AND P2, PT, R51, RZ, PT ;  /* 0x000000ff3300720c */ /* 0x000fe20003f46270 */
[C---:B------:R-:W-:Y:S01]  /*2880*/  IMAD R44, R3.reuse, R44, R53 ;  /* 0x0000002c032c7224 */ /* 0x040fe200078e0235 */
[C---:B------:R-:W-:Y:S01]  /*2890*/  ISETP.GT.U32.AND P4, PT, R3.reuse, R30, PT ;  /* 0x0000001e0300720c */ /* 0x040fe20003f84070 */
[----:B------:R-:W-:Y:S01]  /*28a0*/  IMAD.HI.U32 R51, R2, R54, RZ ;  /* 0x0000003602337227 */ /* 0x000fe200078e00ff */
[----:B------:R-:W-:-:S03]  /*28b0*/  ISETP.GT.U32.AND P1, PT, R3, R52, PT ;  /* 0x000000340300720c */ /* 0x000fc60003f24070 */
[----:B------:R-:W-:Y:S02]  /*28c0*/  IMAD.MOV R51, RZ, RZ, -R51 ;  /* 0x000000ffff337224 */ /* 0x000fe400078e0a33 */
[----:B------:R-:W-:Y:S01]  /*28d0*/  @!P3 IMAD.MOV R50, RZ, RZ, -R50 ;  /* 0x000000ffff32b224 */ /* 0x000fe200078e0a32 */
[C---:B------:R-:W-:Y:S01]  /*28e0*/  ISETP.GT.U32.AND P3, PT, R3.reuse, R44, PT ;  /* 0x0000002c0300720c */ /* 0x040fe20003f64070 */
[C---:B------:R-:W-:Y:S02]  /*28f0*/  IMAD R54, R3.reuse, R51, R54 ;  /* 0x0000003303367224 */ /* 0x040fe400078e0236 */
[----:B------:R-:W-:Y:S02]  /*2900*/  VIADD R59, R0, 0x2f ;  /* 0x0000002f003b7836 */ /* 0x000fe40000000000 */
[----:B------:R-:W-:Y:S01]  /*2910*/  @!P4 IMAD.IADD R30, R30, 0x1, -R3 ;  /* 0x000000011e1ec824 */ /* 0x000fe200078e0a03 */
[----:B------:R-:W-:Y:S01]  /*2920*/  ISETP.GT.U32.AND P4, PT, R3, R54, PT ;  /* 0x000000360300720c */ /* 0x000fe20003f84070 */
[----:B------:R-:W-:Y:S01]  /*2930*/  @!P0 IMAD.MOV R49, RZ, RZ, -R49 ;  /* 0x000000ffff318224 */ /* 0x000fe200078e0a31 */
[----:B------:R-:W-:Y:S01]  /*2940*/  ISETP.GE.AND P0, PT, R55, RZ, PT ;  /* 0x000000ff3700720c */ /* 0x000fe20003f06270 */
[----:B------:R-:W-:Y:S01]  /*2950*/  VIADD R55, R0, 0x2e ;  /* 0x0000002e00377836 */ /* 0x000fe20000000000 */
[----:B------:R-:W-:Y:S01]  /*2960*/  IABS R60, R59 ;  /* 0x0000003b003c7213 */ /* 0x000fe20000000000 */
[----:B------:R-:W-:-:S02]  /*2970*/  @!P1 IMAD.IADD R52, R52, 0x1, -R3 ;  /* 0x0000000134349824 */ /* 0x000fc400078e0a03 */
[--C-:B------:R-:W-:Y:S01]  /*2980*/  @!P3 IMAD.IADD R44, R44, 0x1, -R3.reuse ;  /* 0x000000012c2cb824 */ /* 0x100fe200078e0a03 */
[----:B------:R-:W-:Y:S01]  /*2990*/  IABS R58, R55 ;  /* 0x00000037003a7213 */ /* 0x000fe20000000000 */
[----:B------:R-:W-:Y:S02]  /*29a0*/  VIADD R53, R0, 0x2d ;  /* 0x0000002d00357836 */ /* 0x000fe40000000000 */
[----:B------:R-:W-:Y:S01]  /*29b0*/  @!P6 IMAD.MOV R52, RZ, RZ, -R52 ;  /* 0x000000ffff34e224 */ /* 0x000fe200078e0a34 */
[----:B------:R-:W-:Y:S01]  /*29c0*/  ISETP.GE.AND P6, PT, R55, RZ, PT ;  /* 0x000000ff3700720c */ /* 0x000fe20003fc6270 */
[----:B------:R-:W-:Y:S01]  /*29d0*/  @!P4 IMAD.IADD R54, R54, 0x1, -R3 ;  /* 0x000000013636c824 */ /* 0x000fe200078e0a03 */
[C---:B------:R-:W-:Y:S01]  /*29e0*/  ISETP.GT.U32.AND P3, PT, R3.reuse, R44, PT ;  /* 0x0000002c0300720c */ /* 0x040fe20003f64070 */
[C---:B------:R-:W-:Y:S01]  /*29f0*/  IMAD.HI.U32 R55, R2.reuse, R60, RZ ;  /* 0x0000003c02377227 */ /* 0x040fe200078e00ff */
[----:B------:R-:W-:Y:S02]  /*2a00*/  IABS R56, R53 ;  /* 0x0000003500387213 */ /* 0x000fe40000000000 */
[----:B------:R-:W-:Y:S01]  /*2a10*/  ISETP.GT.U32.AND P4, PT, R3, R54, PT ;  /* 0x000000360300720c */ /* 0x000fe20003f84070 */
[----:B------:R-:W-:Y:S01]  /*2a20*/  IMAD.MOV R55, RZ, RZ, -R55 ;  /* 0x000000ffff377224 */ /* 0x000fe200078e0a37 */
[----:B------:R-:W-:Y:S01]  /*2a30*/  ISETP.GE.AND P1, PT, R53, RZ, PT ;  /* 0x000000ff3500720c */ /* 0x000fe20003f26270 */
[----:B------:R-:W-:-:S04]  /*2a40*/  IMAD.HI.U32 R53, R2, R58, RZ ;  /* 0x0000003a02357227 */ /* 0x000fc800078e00ff */
[----:B------:R-:W-:-:S04]  /*2a50*/  IMAD.HI.U32 R51, R2, R56, RZ ;  /* 0x0000003802337227 */ /* 0x000fc800078e00ff */
[C---:B------:R-:W-:Y:S02]  /*2a60*/  IMAD R60, R3.reuse, R55, R60 ;  /* 0x00000037033c7224 */ /* 0x040fe400078e023c */
[----:B------:R-:W-:Y:S02]  /*2a70*/  @!P4 IMAD.IADD R54, R54, 0x1, -R3 ;  /* 0x000000013636c824 */ /* 0x000fe400078e0a03 */
[----:B------:R-:W-:Y:S02]  /*2a80*/  IMAD.MOV R53, RZ, RZ, -R53 ;  /* 0x000000ffff357224 */ /* 0x000fe400078e0a35 */
[----:B------:R-:W-:Y:S02]  /*2a90*/  IMAD.MOV R57, RZ, RZ, -R51 ;  /* 0x000000ffff397224 */ /* 0x000fe400078e0a33 */
[----:B------:R-:W-:Y:S02]  /*2aa0*/  @!P3 IMAD.IADD R44, R44, 0x1, -R3 ;  /* 0x000000012c2cb824 */ /* 0x000fe400078e0a03 */
[----:B------:R-:W-:Y:S01]  /*2ab0*/  @!P2 IMAD.MOV R54, RZ, RZ, -R54 ;  /* 0x000000ffff36a224 */ /* 0x000fe200078e0a36 */
[C---:B------:R-:W-:Y:S01]  /*2ac0*/  ISETP.GT.U32.AND P2, PT, R3.reuse, R60, PT ;  /* 0x0000003c0300720c */ /* 0x040fe20003f44070 */
[----:B------:R-:W-:-:S02]  /*2ad0*/  IMAD R58, R3, R53, R58 ;  /* 0x00000035033a7224 */ /* 0x000fc400078e023a */
[C---:B------:R-:W-:Y:S02]  /*2ae0*/  IMAD R56, R3.reuse, R57, R56 ;  /* 0x0000003903387224 */ /* 0x040fe400078e0238 */
[----:B------:R-:W-:Y:S01]  /*2af0*/  IMAD.MOV.U32 R53, RZ, RZ, R44 ;  /* 0x000000ffff357224 */ /* 0x000fe200078e002c */
[C---:B------:R-:W-:Y:S01]  /*2b00*/  ISETP.GT.U32.AND P4, PT, R3.reuse, R58, PT ;  /* 0x0000003a0300720c */ /* 0x040fe20003f84070 */
[----:B------:R-:W-:Y:S02]  /*2b10*/  VIADD R63, R0, 0x32 ;  /* 0x00000032003f7836 */ /* 0x000fe40000000000 */
[----:B------:R-:W-:Y:S01]  /*2b20*/  @!P0 IMAD.MOV R53, RZ, RZ, -R53 ;  /* 0x000000ffff358224 */ /* 0x000fe200078e0a35 */
[----:B------:R-:W-:Y:S01]  /*2b30*/  ISETP.GT.U32.AND P0, PT, R3, R56, PT ;  /* 0x000000380300720c */ /* 0x000fe20003f04070 */
[----:B------:R-:W-:Y:S01]  /*2b40*/  IMAD.MOV.U32 R51, RZ, RZ, R30 ;  /* 0x000000ffff337224 */ /* 0x000fe200078e001e */
[----:B------:R-:W-:Y:S01]  /*2b50*/  IABS R64, R63 ;  /* 0x0000003f00407213 */ /* 0x000fe20000000000 */
[----:B------:R-:W-:-:S02]  /*2b60*/  @!P2 IMAD.IADD R60, R60, 0x1, -R3 ;  /* 0x000000013c3ca824 */ /* 0x000fc400078e0a03 */
[----:B------:R-:W-:Y:S02]  /*2b70*/  VIADD R30, R0, 0x30 ;  /* 0x00000030001e7836 */ /* 0x000fe40000000000 */
[----:B------:R-:W-:Y:S01]  /*2b80*/  IMAD.HI.U32 R55, R2, R64, RZ ;  /* 0x0000004002377227 */ /* 0x000fe200078e00ff */
[C---:B------:R-:W-:Y:S02]  /*2b90*/  ISETP.GT.U32.AND P2, PT, R3.reuse, R60, PT ;  /* 0x0000003c0300720c */ /* 0x040fe40003f44070 */
[----:B------:R-:W-:Y:S01]  /*2ba0*/  IABS R57, R30 ;  /* 0x0000001e00397213 */ /* 0x000fe20000000000 */
[----:B------:R-:W-:Y:S01]  /*2bb0*/  VIADD R61, R0, 0x31 ;  /* 0x00000031003d7836 */ /* 0x000fe20000000000 */
[----:B------:R-:W-:Y:S01]  /*2bc0*/  ISETP.GE.AND P3, PT, R30, RZ, PT ;  /* 0x000000ff1e00720c */ /* 0x000fe20003f66270 */
[----:B------:R-:W-:Y:S02]  /*2bd0*/  @!P0 IMAD.IADD R56, R56, 0x1, -R3 ;  /* 0x0000000138388824 */ /* 0x000fe400078e0a03 */
[----:B------:R-:W-:Y:S01]  /*2be0*/  IMAD.MOV R55, RZ, RZ, -R55 ;  /* 0x000000ffff377224 */ /* 0x000fe200078e0a37 */
[----:B------:R-:W-:Y:S01]  /*2bf0*/  IABS R62, R61 ;  /* 0x0000003d003e7213 */ /* 0x000fe20000000000 */
[----:B------:R-:W-:Y:S01]  /*2c00*/  IMAD.HI.U32 R30, R2, R57, RZ ;  /* 0x00000039021e7227 */ /* 0x000fe200078e00ff */
[----:B------:R-:W-:-:S03]  /*2c10*/  ISETP.GT.U32.AND P0, PT, R3, R56, PT ;  /* 0x000000380300720c */ /* 0x000fc60003f04070 */
[----:B------:R-:W-:Y:S02]  /*2c20*/  IMAD R64, R3, R55, R64 ;  /* 0x0000003703407224 */ /* 0x000fe400078e0240 */
[----:B------:R-:W-:-:S04]  /*2c30*/  IMAD.HI.U32 R44, R2, R62, RZ ;  /* 0x0000003e022c7227 */ /* 0x000fc800078e00ff */
[----:B------:R-:W-:Y:S02]  /*2c40*/  IMAD.MOV R30, RZ, RZ, -R30 ;  /* 0x000000ffff1e7224 */ /* 0x000fe400078e0a1e */
[----:B------:R-:W-:Y:S01]  /*2c50*/  @!P2 IMAD.IADD R60, R60, 0x1, -R3 ;  /* 0x000000013c3ca824 */ /* 0x000fe200078e0a03 */
[----:B------:R-:W-:Y:S01]  /*2c60*/  ISETP.GT.U32.AND P2, PT, R3, R64, PT ;  /* 0x000000400300720c */ /* 0x000fe20003f44070 */
[----:B------:R-:W-:Y:S01]  /*2c70*/  @!P5 IMAD.MOV R51, RZ, RZ, -R51 ;  /* 0x000000ffff33d224 */ /* 0x000fe200078e0a33 */
[----:B------:R-:W-:Y:S01]  /*2c80*/  ISETP.GE.AND P5, PT, R59, RZ, PT ;  /* 0x000000ff3b00720c */ /* 0x000fe20003fa6270 */
[----:B------:R-:W-:Y:S02]  /*2c90*/  IMAD.MOV R59, RZ, RZ, -R44 ;  /* 0x000000ffff3b7224 */ /* 0x000fe400078e0a2c */
[----:B------:R-:W-:Y:S02]  /*2ca0*/  IMAD R44, R3, R30, R57 ;  /* 0x0000001e032c7224 */ /* 0x000fe400078e0239 */
[----:B------:R-:W-:-:S02]  /*2cb0*/  @!P0 IMAD.IADD R56, R56, 0x1, -R3 ;  /* 0x0000000138388824 */ /* 0x000fc400078e0a03 */
[--C-:B------:R-:W-:Y:S01]  /*2cc0*/  @!P4 IMAD.IADD R58, R58, 0x1, -R3.reuse ;  /* 0x000000013a3ac824 */ /* 0x100fe200078e0a03 */
[C---:B------:R-:W-:Y:S01]  /*2cd0*/  ISETP.GT.U32.AND P0, PT, R3.reuse, R44, PT ;  /* 0x0000002c0300720c */ /* 0x040fe20003f04070 */
[----:B------:R-:W-:Y:S02]  /*2ce0*/  VIADD R69, R0, 0x35 ;  /* 0x0000003500457836 */ /* 0x000fe40000000000 */
[----:B------:R-:W-:Y:S01]  /*2cf0*/  @!P2 IMAD.IADD R64, R64, 0x1, -R3 ;  /* 0x000000014040a824 */ /* 0x000fe200078e0a03 */
[C---:B------:R-:W-:Y:S01]  /*2d00*/  ISETP.GT.U32.AND P4, PT, R3.reuse, R58, PT ;  /* 0x0000003a0300720c */ /* 0x040fe20003f84070 */
[C---:B------:R-:W-:Y:S01]  /*2d10*/  VIADD R65, R0.reuse, 0x33 ;  /* 0x0000003300417836 */ /* 0x040fe20000000000 */
[----:B------:R-:W-:Y:S01]  /*2d20*/  IABS R70, R69 ;  /* 0x0000004500467213 */ /* 0x000fe20000000000 */
[C---:B------:R-:W-:Y:S01]  /*2d30*/  IMAD R62, R3.reuse, R59, R62 ;  /* 0x0000003b033e7224 */ /* 0x040fe200078e023e */
[----:B------:R-:W-:Y:S01]  /*2d40*/  ISETP.GT.U32.AND P2, PT, R3, R64, PT ;  /* 0x000000400300720c */ /* 0x000fe20003f44070 */
[----:B------:R-:W-:Y:S01]  /*2d50*/  VIADD R73, R0, 0x37 ;  /* 0x0000003700497836 */ /* 0x000fe20000000000 */
[----:B------:R-:W-:Y:S01]  /*2d60*/  IABS R66, R65 ;  /* 0x0000004100427213 */ /* 0x000fe20000000000 */
[----:B------:R-:W-:-:S03]  /*2d70*/  IMAD.HI.U32 R57, R2, R70, RZ ;  /* 0x0000004602397227 */ /* 0x000fc600078e00ff */
[----:B------:R-:W-:Y:S01]  /*2d80*/  IABS R74, R73 ;  /* 0x00000049004a7213 */ /* 0x000fe20000000000 */
[----:B------:R-:W-:Y:S02]  /*2d90*/  @!P0 IMAD.IADD R44, R44, 0x1, -R3 ;  /* 0x000000012c2c8824 */ /* 0x000fe400078e0a03 */
[----:B------:R-:W-:Y:S02]  /*2da0*/  IMAD.MOV R57, RZ, RZ, -R57 ;  /* 0x000000ffff397224 */ /* 0x000fe400078e0a39 */
[----:B------:R-:W-:Y:S01]  /*2db0*/  IMAD.HI.U32 R30, R2, R66, RZ ;  /* 0x00000042021e7227 */ /* 0x000fe200078e00ff */
[----:B------:R-:W-:-:S03]  /*2dc0*/  ISETP.GT.U32.AND P0, PT, R3, R44, PT ;  /* 0x0000002c0300720c */ /* 0x000fc60003f04070 */
[--C-:B------:R-:W-:Y:S01]  /*2dd0*/  @!P4 IMAD.IADD R58, R58, 0x1, -R3.reuse ;  /* 0x000000013a3ac824 */ /* 0x100fe200078e0a03 */
[C---:B------:R-:W-:Y:S01]  /*2de0*/  ISETP.GT.U32.AND P4, PT, R3.reuse, R62, PT ;  /* 0x0000003e0300720c */ /* 0x040fe20003f84070 */
[C---:B------:R-:W-:Y:S02]  /*2df0*/  IMAD R70, R3.reuse, R57, R70 ;  /* 0x0000003903467224 */ /* 0x040fe400078e0246 */
[C---:B------:R-:W-:Y:S02]  /*2e00*/  VIADD R67, R0.reuse, 0x34 ;  /* 0x0000003400437836 */ /* 0x040fe40000000000 */
[----:B------:R-:W-:Y:S02]  /*2e10*/  IMAD.MOV R30, RZ, RZ, -R30 ;  /* 0x000000ffff1e7224 */ /* 0x000fe400078e0a1e */
[----:B------:R-:W-:Y:S01]  /*2e20*/  VIADD R71, R0, 0x36 ;  /* 0x0000003600477836 */ /* 0x000fe20000000000 */
[----:B------:R-:W-:Y:S01]  /*2e30*/  IABS R68, R67 ;  /* 0x0000004300447213 */ /* 0x000fe20000000000 */
[----:B------:R-:W-:Y:S01]  /*2e40*/  @!P2 IMAD.IADD R64, R64, 0x1, -R3 ;  /* 0x000000014040a824 */ /* 0x000fe200078e0a03 */
[C---:B------:R-:W-:Y:S01]  /*2e50*/  ISETP.GT.U32.AND P2, PT, R3.reuse, R70, PT ;  /* 0x000000460300720c */ /* 0x040fe20003f44070 */
[----:B------:R-:W-:Y:S01]  /*2e60*/  IMAD R66, R3, R30, R66 ;  /* 0x0000001e03427224 */ /* 0x000fe200078e0242 */
[----:B------:R-:W-:Y:S01]  /*2e70*/  IABS R72, R71 ;  /* 0x0000004700487213 */ /* 0x000fe20000000000 */
[----:B------:R-:W-:-:S04]  /*2e80*/  IMAD.HI.U32 R30, R2, R74, RZ ;  /* 0x0000004a021e7227 */ /* 0x000fc800078e00ff */
[----:B------:R-:W-:Y:S02]  /*2e90*/  VIADD R75, R0, 0x38 ;  /* 0x00000038004b7836 */ /* 0x000fe40000000000 */
[----:B------:R-:W-:Y:S02]  /*2ea0*/  IMAD.MOV R57, RZ, RZ, -R30 ;  /* 0x000000ffff397224 */ /* 0x000fe400078e0a1e */
[----:B------:R-:W-:Y:S01]  /*2eb0*/  IMAD.HI.U32 R55, R2, R68, RZ ;  /* 0x0000004402377227 */ /* 0x000fe200078e00ff */
[----:B------:R-:W-:-:S03]  /*2ec0*/  IABS R76, R75 ;  /* 0x0000004b004c7213 */ /* 0x000fc60000000000 */
[--C-:B------:R-:W-:Y:S01]  /*2ed0*/  @!P0 IMAD.IADD R44, R44, 0x1, -R3.reuse ;  /* 0x000000012c2c8824 */ /* 0x100fe200078e0a03 */
[----:B------:R-:W-:Y:S01]  /*2ee0*/  ISETP.GT.U32.AND P0, PT, R3, R66, PT ;  /* 0x000000420300720c */ /* 0x000fe20003f04070 */
[----:B------:R-:W-:Y:S02]  /*2ef0*/  @!P4 IMAD.IADD R62, R62, 0x1, -R3 ;  /* 0x000000013e3ec824 */ /* 0x000fe400078e0a03 */
[----:B------:R-:W-:-:S03]  /*2f00*/  IMAD.HI.U32 R59, R2, R72, RZ ;  /* 0x00000048023b7227 */ /* 0x000fc600078e00ff */
[C---:B------:R-:W-:Y:S01]  /*2f10*/  ISETP.GT.U32.AND P4, PT, R3.reuse, R62, PT ;  /* 0x0000003e0300720c */ /* 0x040fe20003f84070 */
[C---:B------:R-:W-:Y:S02]  /*2f20*/  IMAD R74, R3.reuse, R57, R74 ;  /* 0x00000039034a7224 */ /* 0x040fe400078e024a */
[----:B------:R-:W-:Y:S02]  /*2f30*/  IMAD.MOV R55, RZ, RZ, -R55 ;  /* 0x000000ffff377224 */ /* 0x000fe400078e0a37 */
[----:B------:R-:W-:Y:S02]  /*2f40*/  IMAD.MOV R59, RZ, RZ, -R59 ;  /* 0x000000ffff3b7224 */ /* 0x000fe400078e0a3b */
[----:B------:R-:W-:Y:S01]  /*2f50*/  @!P2 IMAD.IADD R70, R70, 0x1, -R3 ;  /* 0x000000014646a824 */ /* 0x000fe200078e0a03 */
[C---:B------:R-:W-:Y:S01]  /*2f60*/  ISETP.GT.U32.AND P2, PT, R3.reuse, R74, PT ;  /* 0x0000004a0300720c */ /* 0x040fe20003f44070 */
[----:B------:R-:W-:Y:S02]  /*2f70*/  IMAD R68, R3, R55, R68 ;  /* 0x0000003703447224 */ /* 0x000fe400078e0244 */
[----:B------:R-:W-:-:S04]  /*2f80*/  IMAD.HI.U32 R55, R2, R76, RZ ;  /* 0x0000004c02377227 */ /* 0x000fc800078e00ff */
[C---:B------:R-:W-:Y:S01]  /*2f90*/  IMAD R72, R3.reuse, R59, R72 ;  /* 0x0000003b03487224 */ /* 0x040fe200078e0248 */
[----:B------:R-:W-:Y:S01]  /*2fa0*/  IABS R59, R0 ;  /* 0x00000000003b7213 */ /* 0x000fe20000000000 */
[----:B------:R-:W-:Y:S02]  /*2fb0*/  VIADD R77, R0, 0x39 ;  /* 0x00000039004d7836 */ /* 0x000fe40000000000 */
[----:B------:R-:W-:Y:S02]  /*2fc0*/  IMAD.MOV R55, RZ, RZ, -R55 ;  /* 0x000000ffff377224 */ /* 0x000fe400078e0a37 */
[--C-:B------:R-:W-:Y:S01]  /*2fd0*/  @!P0 IMAD.IADD R66, R66, 0x1, -R3.reuse ;  /* 0x0000000142428824 */ /* 0x100fe200078e0a03 */
[C---:B------:R-:W-:Y:S01]  /*2fe0*/  ISETP.GT.U32.AND P0, PT, R3.reuse, R72, PT ;  /* 0x000000480300720c */ /* 0x040fe20003f04070 */
[C---:B------:R-:W-:Y:S01]  /*2ff0*/  IMAD R76, R3.reuse, R55, R76 ;  /* 0x00000037034c7224 */ /* 0x040fe200078e024c */
[----:B------:R-:W-:Y:S01]  /*3000*/  IABS R78, R77 ;  /* 0x0000004d004e7213 */ /* 0x000fe20000000000 */
[--C-:B------:R-:W-:Y:S01]  /*3010*/  @!P4 IMAD.IADD R62, R62, 0x1, -R3.reuse ;  /* 0x000000013e3ec824 */ /* 0x100fe200078e0a03 */
[C---:B------:R-:W-:Y:S01]  /*3020*/  ISETP.GT.U32.AND P4, PT, R3.reuse, R68, PT ;  /* 0x000000440300720c */ /* 0x040fe20003f84070 */
[----:B------:R-:W-:Y:S01]  /*3030*/  @!P2 IMAD.IADD R74, R74, 0x1, -R3 ;  /* 0x000000014a4aa824 */ /* 0x000fe200078e0a03 */
[----:B------:R-:W-:Y:S01]  /*3040*/  ISETP.GT.U32.AND P2, PT, R3, R76, PT ;  /* 0x0000004c0300720c */ /* 0x000fe20003f44070 */
[----:B------:R-:W-:-:S04]  /*3050*/  IMAD.HI.U32 R57, R2, R78, RZ ;  /* 0x0000004e02397227 */ /* 0x000fc800078e00ff */
[----:B------:R-:W-:Y:S02]  /*3060*/  IMAD.MOV R57, RZ, RZ, -R57 ;  /* 0x000000ffff397224 */ /* 0x000fe400078e0a39 */
[--C-:B------:R-:W-:Y:S01]  /*3070*/  @!P0 IMAD.IADD R72, R72, 0x1, -R3.reuse ;  /* 0x0000000148488824 */ /* 0x100fe200078e0a03 */
[----:B------:R-:W-:Y:S01]  /*3080*/  ISETP.GE.AND P0, PT, R63, RZ, PT ;  /* 0x000000ff3f00720c */ /* 0x000fe20003f06270 */
[----:B------:R-:W-:Y:S02]  /*3090*/  IMAD R78, R3, R57, R78 ;  /* 0x00000039034e7224 */ /* 0x000fe400078e024e */
[----:B------:R-:W-:Y:S02]  /*30a0*/  VIADD R63, R0, 0x3a ;  /* 0x0000003a003f7836 */ /* 0x000fe40000000000 */
[--C-:B------:R-:W-:Y:S01]  /*30b0*/  @!P4 IMAD.IADD R68, R68, 0x1, -R3.reuse ;  /* 0x000000014444c824 */ /* 0x100fe200078e0a03 */
[----:B------:R-:W-:Y:S01]  /*30c0*/  ISETP.GE.AND P4, PT, R61, RZ, PT ;  /* 0x000000ff3d00720c */ /* 0x000fe20003f86270 */
[----:B------:R-:W-:Y:S01]  /*30d0*/  @!P2 IMAD.IADD R76, R76, 0x1, -R3 ;  /* 0x000000014c4ca824 */ /* 0x000fe200078e0a03 */
[----:B------:R-:W-:Y:S01]  /*30e0*/  IABS R80, R63 ;  /* 0x0000003f00507213 */ /* 0x000fe20000000000 */
[C---:B------:R-:W-:Y:S01]  /*30f0*/  VIADD R79, R0.reuse, 0x3b ;  /* 0x0000003b004f7836 */ /* 0x040fe20000000000 */
[----:B------:R-:W-:Y:S01]  /*3100*/  ISETP.GT.U32.AND P2, PT, R3, R78, PT ;  /* 0x0000004e0300720c */ /* 0x000fe20003f44070 */
[----:B------:R-:W-:-:S02]  /*3110*/  VIADD R81, R0, 0x3c ;  /* 0x0000003c00517836 */ /* 0x000fc40000000000 */
[----:B------:R-:W-:Y:S01]  /*3120*/  VIADD R83, R0, 0x3d ;  /* 0x0000003d00537836 */ /* 0x000fe20000000000 */
[----:B------:R-:W-:Y:S01]  /*3130*/  IABS R82, R79 ;  /* 0x0000004f00527213 */ /* 0x000fe20000000000 */
[----:B------:R-:W-:Y:S01]  /*3140*/  IMAD.HI.U32 R30, R2, R59, RZ ;  /* 0x0000003b021e7227 */ /* 0x000fe200078e00ff */
[----:B------:R-:W-:Y:S02]  /*3150*/  IABS R84, R81 ;  /* 0x0000005100547213 */ /* 0x000fe40000000000 */
[----:B------:R-:W-:Y:S01]  /*3160*/  IABS R86, R83 ;  /* 0x0000005300567213 */ /* 0x000fe20000000000 */
[----:B------:R-:W-:Y:S02]  /*3170*/  VIADD R85, R0, 0x3e ;  /* 0x0000003e00557836 */ /* 0x000fe40000000000 */
[----:B------:R-:W-:Y:S01]  /*3180*/  @!P1 IMAD.MOV R56, RZ, RZ, -R56 ;  /* 0x000000ffff389224 */ /* 0x000fe200078e0a38 */
[----:B------:R-:W-:Y:S01]  /*3190*/  ISETP.GT.U32.AND P1, PT, R3, R66, PT ;  /* 0x000000420300720c */ /* 0x000fe20003f24070 */
[----:B------:R-:W-:Y:S01]  /*31a0*/  IMAD.HI.U32 R55, R2, R80, RZ ;  /* 0x0000005002377227 */ /* 0x000fe200078e00ff */
[----:B------:R-:W-:-:S03]  /*31b0*/  IABS R88, R85 ;  /* 0x0000005500587213 */ /* 0x000fc60000000000 */
[----:B------:R-:W-:Y:S02]  /*31c0*/  IMAD.MOV R30, RZ, RZ, -R30 ;  /* 0x000000ffff1e7224 */ /* 0x000fe400078e0a1e */
[----:B------:R-:W-:Y:S02]  /*31d0*/  IMAD.MOV R55, RZ, RZ, -R55 ;  /* 0x000000ffff377224 */ /* 0x000fe400078e0a37 */
[----:B------:R-:W-:Y:S02]  /*31e0*/  IMAD R30, R3, R30, R59 ;  /* 0x0000001e031e7224 */ /* 0x000fe400078e023b */
[----:B------:R-:W-:-:S04]  /*31f0*/  IMAD.HI.U32 R57, R2, R82, RZ ;  /* 0x0000005202397227 */ /* 0x000fc800078e00ff */
[----:B------:R-:W-:-:S04]  /*3200*/  IMAD.HI.U32 R59, R2, R84, RZ ;  /* 0x00000054023b7227 */ /* 0x000fc800078e00ff */
[----:B------:R-:W-:-:S04]  /*3210*/  IMAD.HI.U32 R61, R2, R86, RZ ;  /* 0x00000056023d7227 */ /* 0x000fc800078e00ff */
[----:B------:R-:W-:Y:S01]  /*3220*/  @!P4 IMAD.MOV R62, RZ, RZ, -R62 ;  /* 0x000000ffff3ec224 */ /* 0x000fe200078e0a3e */
[C---:B------:R-:W-:Y:S01]  /*3230*/  ISETP.GT.U32.AND P4, PT, R3.reuse, R74, PT ;  /* 0x0000004a0300720c */ /* 0x040fe20003f84070 */
[----:B------:R-:W-:Y:S02]  /*3240*/  IMAD R80, R3, R55, R80 ;  /* 0x0000003703507224 */ /* 0x000fe400078e0250 */
[----:B------:R-:W-:-:S04]  /*3250*/  IMAD.HI.U32 R2, R2, R88, RZ ;  /* 0x0000005802027227 */ /* 0x000fc800078e00ff */
[--C-:B------:R-:W-:Y:S01]  /*3260*/  @!P2 IMAD.IADD R78, R78, 0x1, -R3.reuse ;  /* 0x000000014e4ea824 */ /* 0x100fe200078e0a03 */
[C---:B------:R-:W-:Y:S01]  /*3270*/  ISETP.GT.U32.AND P2, PT, R3.reuse, R68, PT ;  /* 0x000000440300720c */ /* 0x040fe20003f44070 */
[----:B------:R-:W-:Y:S02]  /*3280*/  IMAD.MOV R2, RZ, RZ, -R2 ;  /* 0x000000ffff027224 */ /* 0x000fe400078e0a02 */
[----:B------:R-:W-:Y:S01]  /*3290*/  @!P1 IMAD.IADD R66, R66, 0x1, -R3 ;  /* 0x0000000142429824 */ /* 0x000fe200078e0a03 */
[C---:B------:R-:W-:Y:S01]  /*32a0*/  ISETP.GT.U32.AND P1, PT, R3.reuse, R80, PT ;  /* 0x000000500300720c */ /* 0x040fe20003f24070 */
[----:B------:R-:W-:Y:S02]  /*32b0*/  IMAD.MOV R57, RZ, RZ, -R57 ;  /* 0x000000ffff397224 */ /* 0x000fe400078e0a39 */
[C---:B------:R-:W-:Y:S01]  /*32c0*/  IMAD R88, R3.reuse, R2, R88 ;  /* 0x0000000203587224 */ /* 0x040fe200078e0258 */
[----:B------:R-:W-:Y:S01]  /*32d0*/  SHF.R.U32.HI R2, RZ, 0x6, R144 ;  /* 0x00000006ff027819 */ /* 0x000fe20000011690 */
[----:B------:R-:W-:Y:S01]  /*32e0*/  @!P6 IMAD.MOV R58, RZ, RZ, -R58 ;  /* 0x000000ffff3ae224 */ /* 0x000fe200078e0a3a */
[C---:B------:R-:W-:Y:S01]  /*32f0*/  ISETP.GT.U32.AND P6, PT, R3.reuse, R78, PT ;  /* 0x0000004e0300720c */ /* 0x040fe20003fc4070 */
[----:B------:R-:W-:Y:S01]  /*3300*/  IMAD.MOV.U32 R55, RZ, RZ, R44 ;  /* 0x000000ffff377224 */ /* 0x000fe200078e002c */
[----:B------:R-:W-:Y:S01]  /*3310*/  SGXT.U32 R2, R2, 0x1 ;  /* 0x000000010202781a */ /* 0x000fe20000000000 */
[C---:B------:R-:W-:Y:S01]  /*3320*/  IMAD R82, R3.reuse, R57, R82 ;  /* 0x0000003903527224 */ /* 0x040fe200078e0252 */
[----:B------:R-:W-:Y:S01]  /*3330*/  LOP3.LUT R44, RZ, R47, RZ, 0x33, !PT ;  /* 0x0000002fff2c7212 */ /* 0x000fe200078e33ff */
[----:B------:R-:W-:Y:S01]  /*3340*/  @!P5 IMAD.MOV R60, RZ, RZ, -R60 ;  /* 0x000000ffff3cd224 */ /* 0x000fe200078e0a3c */
[C---:B------:R-:W-:Y:S01]  /*3350*/  ISETP.GT.U32.AND P5, PT, R3.reuse, R70, PT ;  /* 0x000000460300720c */ /* 0x040fe20003fa4070 */
[----:B------:R-:W-:Y:S01]  /*3360*/  @!P3 IMAD.MOV R55, RZ, RZ, -R55 ;  /* 0x000000ffff37b224 */ /* 0x000fe200078e0a37 */
[C---:B------:R-:W-:Y:S01]  /*3370*/  ISETP.GT.U32.AND P3, PT, R3.reuse, R72, PT ;  /* 0x000000480300720c */ /* 0x040fe20003f64070 */
[--C-:B------:R-:W-:Y:S01]  /*3380*/  @!P4 IMAD.IADD R74, R74, 0x1, -R3.reuse ;  /* 0x000000014a4ac824 */ /* 0x100fe200078e0a03 */
[C---:B------:R-:W-:Y:S01]  /*3390*/  ISETP.GT.U32.AND P4, PT, R3.reuse, R88, PT ;  /* 0x000000580300720c */ /* 0x040fe20003f84070 */
[----:B------:R-:W-:Y:S01]  /*33a0*/  @!P0 IMAD.MOV R64, RZ, RZ, -R64 ;  /* 0x000000ffff408224 */ /* 0x000fe200078e0a40 */
[C---:B------:R-:W-:Y:S01]  /*33b0*/  ISETP.GT.U32.AND P0, PT, R3.reuse, R76, PT ;  /* 0x0000004c0300720c */ /* 0x040fe20003f04070 */
[--C-:B------:R-:W-:Y:S01]  /*33c0*/  @!P2 IMAD.IADD R68, R68, 0x1, -R3.reuse ;  /* 0x000000014444a824 */ /* 0x100fe200078e0a03 */
[----:B------:R-:W-:Y:S01]  /*33d0*/  ISETP.GT.U32.AND P2, PT, R3, R82, PT ;  /* 0x000000520300720c */ /* 0x000fe20003f44070 */
[----:B------:R-:W-:Y:S01]  /*33e0*/  @!P1 IMAD.IADD R80, R80, 0x1, -R3 ;  /* 0x0000000150509824 */ /* 0x000fe200078e0a03 */
[----:B------:R-:W-:Y:S01]  /*33f0*/  ISETP.GE.AND P1, PT, R67, RZ, PT ;  /* 0x000000ff4300720c */ /* 0x000fe20003f26270 */
[C---:B----4-:R-:W-:Y:S01]  /*3400*/  IMAD R210, R2.reuse, R202, RZ ;  /* 0x000000ca02d27224 */ /* 0x050fe200078e02ff */
[C---:B------:R-:W-:Y:S01]  /*3410*/  LOP3.LUT R152, R2.reuse, 0x40, RZ, 0xfc, !PT ;  /* 0x0000004002987812 */ /* 0x040fe200078efcff */
[----:B------:R-:W-:Y:S01]  /*3420*/  IMAD.MOV R59, RZ, RZ, -R59 ;  /* 0x000000ffff3b7224 */ /* 0x000fe200078e0a3b */
[----:B------:R-:W-:Y:S01]  /*3430*/  LOP3.LUT R153, R2, 0x42, RZ, 0xfc, !PT ;  /* 0x0000004202997812 */ /* 0x000fe200078efcff */
[----:B------:R-:W-:Y:S01]  /*3440*/  IMAD.MOV R61, RZ, RZ, -R61 ;  /* 0x000000ffff3d7224 */ /* 0x000fe200078e0a3d */
[----:B------:R-:W-:Y:S01]  /*3450*/  STL [R1+0x4b8], R210 ;  /* 0x0004b8d201007387 */ /* 0x000fe20000100800 */
[----:B------:R-:W-:Y:S01]  /*3460*/  IMAD R212, R202, 0x2, R210 ;  /* 0x00000002cad47824 */ /* 0x000fe200078e02d2 */
[C---:B------:R-:W-:Y:S01]  /*3470*/  LOP3.LUT R215, R2.reuse, 0x2, RZ, 0xfc, !PT ;  /* 0x0000000202d77812 */ /* 0x040fe200078efcff */
[C---:B------:R-:W-:Y:S01]  /*3480*/  IMAD R84, R3.reuse, R59, R84 ;  /* 0x0000003b03547224 */ /* 0x040fe200078e0254 */
[----:B------:R-:W-:Y:S01]  /*3490*/  LOP3.LUT R158, R2, 0x24, RZ, 0xfc, !PT ;  /* 0x00000024029e7812 */ /* 0x000fe200078efcff */
[C---:B------:R-:W-:Y:S01]  /*34a0*/  IMAD R86, R3.reuse, R61, R86 ;  /* 0x0000003d03567224 */ /* 0x040fe200078e0256 */
[----:B------:R-:W-:Y:S01]  /*34b0*/  STL [R1+0x3b4], R212 ;  /* 0x0003b4d401007387 */ /* 0x000fe20000100800 */
[--C-:B------:R-:W-:Y:S01]  /*34c0*/  @!P6 IMAD.IADD R78, R78, 0x1, -R3.reuse ;  /* 0x000000014e4ee824 */ /* 0x100fe200078e0a03 */
[C---:B------:R-:W-:Y:S01]  /*34d0*/  ISETP.GT.U32.AND P6, PT, R3.reuse, R30, PT ;  /* 0x0000001e0300720c */ /* 0x040fe20003fc4070 */
[----:B------:R-:W-:Y:S01]  /*34e0*/  IMAD R214, R202, 0x2, R212 ;  /* 0x00000002cad67824 */ /* 0x000fe200078e02d4 */
[----:B------:R-:W-:Y:S01]  /*34f0*/  LOP3.LUT R154, R2, 0x60, RZ, 0xfc, !PT ;  /* 0x00000060029a7812 */ /* 0x000fe200078efcff */
[--C-:B------:R-:W-:Y:S01]  /*3500*/  @!P5 IMAD.IADD R70, R70, 0x1, -R3.reuse ;  /* 0x000000014646d824 */ /* 0x100fe200078e0a03 */
[C---:B------:R-:W-:Y:S01]  /*3510*/  ISETP.GT.U32.AND P5, PT, R3.reuse, R84, PT ;  /* 0x000000540300720c */ /* 0x040fe20003fa4070 */
[--C-:B------:R-:W-:Y:S01]  /*3520*/  @!P3 IMAD.IADD R72, R72, 0x1, -R3.reuse ;  /* 0x000000014848b824 */ /* 0x100fe200078e0a03 */
[----:B------:R-:W-:Y:S01]  /*3530*/  ISETP.GT.U32.AND P3, PT, R3, R86, PT ;  /* 0x000000560300720c */ /* 0x000fe20003f64070 */
[--C-:B------:R-:W-:Y:S01]  /*3540*/  @!P4 IMAD.IADD R88, R88, 0x1, -R3.reuse ;  /* 0x000000015858c824 */ /* 0x100fe200078e0a03 */
[----:B------:R-:W-:Y:S01]  /*3550*/  ISETP.GE.AND P4, PT, R75, RZ, PT ;  /* 0x000000ff4b00720c */ /* 0x000fe20003f86270 */
[--C-:B------:R-:W-:Y:S01]  /*3560*/  @!P0 IMAD.IADD R76, R76, 0x1, -R3.reuse ;  /* 0x000000014c4c8824 */ /* 0x100fe200078e0a03 */
[----:B------:R-:W-:Y:S01]  /*3570*/  ISETP.GE.AND P0, PT, R65, RZ, PT ;  /* 0x000000ff4100720c */ /* 0x000fe20003f06270 */
[--C-:B------:R-:W-:Y:S01]  /*3580*/  @!P2 IMAD.IADD R82, R82, 0x1, -R3.reuse ;  /* 0x000000015252a824 */ /* 0x100fe200078e0a03 */
[----:B------:R-:W-:Y:S01]  /*3590*/  ISETP.GE.AND P2, PT, R69, RZ, PT ;  /* 0x000000ff4500720c */ /* 0x000fe20003f46270 */
[C---:B------:R-:W-:Y:S01]  /*35a0*/  IMAD R216, R202.reuse, 0x2, R214 ;  /* 0x00000002cad87824 */ /* 0x040fe200078e02d6 */
[----:B------:R-:W-:Y:S01]  /*35b0*/  STL [R1+0x3ac], R214 ;  /* 0x0003acd601007387 */ /* 0x000fe20000100800 */
[----:B------:R-:W-:Y:S01]  /*35c0*/  @!P1 IMAD.MOV R68, RZ, RZ, -R68 ;  /* 0x000000ffff449224 */ /* 0x000fe200078e0a44 */
[----:B------:R-:W-:Y:S01]  /*35d0*/  ISETP.GT.U32.AND P1, PT, R3, R82, PT ;  /* 0x000000520300720c */ /* 0x000fe20003f24070 */
[----:B------:R-:W-:Y:S01]  /*35e0*/  IMAD R218, R202, 0x2, R216 ;  /* 0x00000002cada7824 */ /* 0x000fe200078e02d8 */
[----:B------:R-:W-:Y:S01]  /*35f0*/  STL [R1+0x3a4], R216 ;  /* 0x0003a4d801007387 */ /* 0x000fe20000100800 */
[--C-:B------:R-:W-:Y:S01]  /*3600*/  @!P6 IMAD.IADD R30, R30, 0x1, -R3.reuse ;  /* 0x000000011e1ee824 */ /* 0x100fe200078e0a03 */
[----:B------:R-:W-:Y:S01]  /*3610*/  ISETP.GE.AND P6, PT, R77, RZ, PT ;  /* 0x000000ff4d00720c */ /* 0x000fe20003fc6270 */
[----:B------:R-:W-:Y:S01]  /*3620*/  IMAD R220, R202, 0x2, R218 ;  /* 0x00000002cadc7824 */ /* 0x000fe200078e02da */
[----:B------:R-:W-:Y:S01]  /*3630*/  STL [R1+0x438], R218 ;  /* 0x000438da01007387 */ /* 0x000fe20000100800 */
[--C-:B------:R-:W-:Y:S01]  /*3640*/  @!P5 IMAD.IADD R84, R84, 0x1, -R3.reuse ;  /* 0x000000015454d824 */ /* 0x100fe200078e0a03 */
[----:B------:R-:W-:Y:S01]  /*3650*/  ISETP.GE.AND P5, PT, R71, RZ, PT ;  /* 0x000000ff4700720c */ /* 0x000fe20003fa6270 */
[--C-:B------:R-:W-:Y:S01]  /*3660*/  @!P3 IMAD.IADD R86, R86, 0x1, -R3.reuse ;  /* 0x000000015656b824 */ /* 0x100fe200078e0a03 */
[----:B------:R-:W-:Y:S01]  /*3670*/  ISETP.GE.AND P3, PT, R73, RZ, PT ;  /* 0x000000ff4900720c */ /* 0x000fe20003f66270 */
[----:B------:R-:W-:Y:S01]  /*3680*/  @!P4 IMAD.MOV R76, RZ, RZ, -R76 ;  /* 0x000000ffff4cc224 */ /* 0x000fe200078e0a4c */
[C---:B------:R-:W-:Y:S01]  /*3690*/  ISETP.GT.U32.AND P4, PT, R3.reuse, R30, PT ;  /* 0x0000001e0300720c */ /* 0x040fe20003f84070 */
[----:B------:R-:W-:Y:S01]  /*36a0*/  @!P0 IMAD.MOV R66, RZ, RZ, -R66 ;  /* 0x000000ffff428224 */ /* 0x000fe200078e0a42 */
[----:B------:R-:W-:Y:S01]  /*36b0*/  ISETP.GT.U32.AND P0, PT, R3, R80, PT ;  /* 0x000000500300720c */ /* 0x000fe20003f04070 */
[----:B------:R-:W-:Y:S01]  /*36c0*/  IMAD R222, R202, 0x2, R220 ;  /* 0x00000002cade7824 */ /* 0x000fe200078e02dc */
[----:B------:R-:W-:Y:S01]  /*36d0*/  STL [R1+0x2a0], R220 ;  /* 0x0002a0dc01007387 */ /* 0x000fe20000100800 */
[--C-:B------:R-:W-:Y:S01]  /*36e0*/  @!P1 IMAD.IADD R82, R82, 0x1, -R3.reuse ;  /* 0x0000000152529824 */ /* 0x100fe200078e0a03 */
[----:B------:R-:W-:Y:S01]  /*36f0*/  ISETP.GE.AND P1, PT, R79, RZ, PT ;  /* 0x000000ff4f00720c */ /* 0x000fe20003f26270 */
[C---:B------:R-:W-:Y:S01]  /*3700*/  IMAD R224, R202.reuse, 0x2, R222 ;  /* 0x00000002cae07824 */ /* 0x040fe200078e02de */
[----:B------:R-:W-:Y:S01]  /*3710*/  STL [R1+0x29c], R222 ;  /* 0x00029cde01007387 */ /* 0x000fe20000100800 */
[----:B------:R-:W-:Y:S01]  /*3720*/  @!P2 IMAD.MOV R70, RZ, RZ, -R70 ;  /* 0x000000ffff46a224 */ /* 0x000fe200078e0a46 */
[C---:B------:R-:W-:Y:S01]  /*3730*/  ISETP.GT.U32.AND P2, PT, R3.reuse, R84, PT ;  /* 0x000000540300720c */ /* 0x040fe20003f44070 */
[C---:B------:R-:W-:Y:S01]  /*3740*/  IMAD R226, R202.reuse, 0x2, R224 ;  /* 0x00000002cae27824 */ /* 0x040fe200078e02e0 */
[----:B------:R-:W-:Y:S01]  /*3750*/  STL [R1+0x298], R224 ;  /* 0x000298e001007387 */ /* 0x000fe20000100800 */
[----:B------:R-:W-:Y:S01]  /*3760*/  @!P5 IMAD.MOV R72, RZ, RZ, -R72 ;  /* 0x000000ffff48d224 */ /* 0x000fe200078e0a48 */
[C---:B------:R-:W-:Y:S01]  /*3770*/  ISETP.GT.U32.AND P5, PT, R3.reuse, R86, PT ;  /* 0x000000560300720c */ /* 0x040fe20003fa4070 */
[----:B------:R-:W-:Y:S01]  /*3780*/  IMAD R228, R202, 0x2, R226 ;  /* 0x00000002cae47824 */ /* 0x000fe200078e02e2 */
[----:B------:R-:W-:Y:S01]  /*3790*/  STL [R1+0x294], R226 ;  /* 0x000294e201007387 */ /* 0x000fe20000100800 */
[----:B------:R-:W-:Y:S01]  /*37a0*/  @!P3 IMAD.MOV R74, RZ, RZ, -R74 ;  /* 0x000000ffff4ab224 */ /* 0x000fe200078e0a4a */
[----:B------:R-:W-:Y:S01]  /*37b0*/  ISETP.GT.U32.AND P3, PT, R3, R88, PT ;  /* 0x000000580300720c */ /* 0x000fe20003f64070 */
[--C-:B------:R-:W-:Y:S01]  /*37c0*/  @!P4 IMAD.IADD R30, R30, 0x1, -R3.reuse ;  /* 0x000000011e1ec824 */ /* 0x100fe200078e0a03 */
[----:B------:R-:W-:Y:S01]  /*37d0*/  ISETP.GE.AND P4, PT, R0, RZ, PT ;  /* 0x000000ff0000720c */ /* 0x000fe20003f86270 */
[----:B------:R-:W-:Y:S01]  /*37e0*/  @!P0 IMAD.IADD R80, R80, 0x1, -R3 ;  /* 0x0000000150508824 */ /* 0x000fe200078e0a03 */
[----:B------:R-:W-:Y:S01]  /*37f0*/  ISETP.GE.AND P0, PT, R63, RZ, PT ;  /* 0x000000ff3f00720c */ /* 0x000fe20003f06270 */
[C---:B------:R-:W-:Y:S01]  /*3800*/  IMAD R231, R202.reuse, 0x2, R228 ;  /* 0x00000002cae77824 */ /* 0x040fe200078e02e4 */
[----:B------:R-:W-:Y:S01]  /*3810*/  STL [R1+0x290], R228 ;  /* 0x000290e401007387 */ /* 0x000fe20000100800 */
[----:B------:R-:W-:Y:S01]  /*3820*/  @!P1 IMAD.MOV R82, RZ, RZ, -R82 ;  /* 0x000000ffff529224 */ /* 0x000fe200078e0a52 */
[----:B------:R-:W-:Y:S01]  /*3830*/  ISETP.NE.AND P1, PT, R47, RZ, PT ;  /* 0x000000ff2f00720c */ /* 0x000fe20003f25270 */
[----:B------:R-:W-:Y:S01]  /*3840*/  IMAD R101, R202, 0x2, R231 ;  /* 0x00000002ca657824 */ /* 0x000fe200078e02e7 */
[----:B------:R-:W-:Y:S01]  /*3850*/  STL [R1+0x28c], R231 ;  /* 0x00028ce701007387 */ /* 0x000fe20000100800 */
[----:B------:R-:W-:Y:S01]  /*3860*/  @!P2 IMAD.IADD R84, R84, 0x1, -R3 ;  /* 0x000000015454a824 */ /* 0x000fe200078e0a03 */
[----:B------:R-:W-:Y:S01]  /*3870*/  SEL R93, R44, R31, !P1 ;  /* 0x0000001f2c5d7207 */ /* 0x000fe20004800000 */
[----:B------:R-:W-:Y:S01]  /*3880*/  IMAD R31, R202, 0x2, R101 ;  /* 0x00000002ca1f7824 */ /* 0x000fe200078e0265 */
[----:B------:R-:W-:Y:S01]  /*3890*/  SEL R94, R44, R33, !P1 ;  /* 0x000000212c5e7207 */ /* 0x000fe20004800000 */
[--C-:B------:R-:W-:Y:S01]  /*38a0*/  @!P5 IMAD.IADD R86, R86, 0x1, -R3.reuse ;  /* 0x000000015656d824 */ /* 0x100fe200078e0a03 */
[----:B------:R-:W-:Y:S01]  /*38b0*/  ISETP.GE.AND P2, PT, R81, RZ, PT ;  /* 0x000000ff5100720c */ /* 0x000fe20003f46270 */
[----:B------:R-:W-:Y:S01]  /*38c0*/  @!P3 IMAD.IADD R88, R88, 0x1, -R3 ;  /* 0x000000015858b824 */ /* 0x000fe200078e0a03 */
[----:B------:R-:W-:Y:S01]  /*38d0*/  ISETP.GE.AND P5, PT, R83, RZ, PT ;  /* 0x000000ff5300720c */ /* 0x000fe20003fa6270 */
[----:B------:R-:W-:Y:S01]  /*38e0*/  @!P6 IMAD.MOV R78, RZ, RZ, -R78 ;  /* 0x000000ffff4ee224 */ /* 0x000fe200078e0a4e */
[----:B------:R-:W-:Y:S01]  /*38f0*/  ISETP.GE.AND P3, PT, R85, RZ, PT ;  /* 0x000000ff5500720c */ /* 0x000fe20003f66270 */
[----:B------:R-:W-:Y:S01]  /*3900*/  @!P4 IMAD.MOV R30, RZ, RZ, -R30 ;  /* 0x000000ffff1ec224 */ /* 0x000fe200078e0a1e */
[----:B------:R-:W-:Y:S01]  /*3910*/  ISETP.GE.AND P6, PT, R87, RZ, PT ;  /* 0x000000ff5700720c */ /* 0x000fe20003fc6270 */
[----:B------:R-:W-:Y:S01]  /*3920*/  @!P0 IMAD.MOV R80, RZ, RZ, -R80 ;  /* 0x000000ffff508224 */ /* 0x000fe200078e0a50 */
[----:B------:R-:W-:Y:S01]  /*3930*/  ISETP.NE.AND P0, PT, R46, RZ, PT ;  /* 0x000000ff2e00720c */ /* 0x000fe20003f05270 */
[----:B------:R-:W-:Y:S01]  /*3940*/  IMAD R33, R202, 0x2, R31 ;  /* 0x00000002ca217824 */ /* 0x000fe200078e021f */
[C---:B------:R-:W-:Y:S01]  /*3950*/  SEL R95, R44.reuse, R35, !P1 ;  /* 0x000000232c5f7207 */ /* 0x040fe20004800000 */
[----:B------:R2:W-:Y:S01]  /*3960*/  STL [R1+0x288], R101 ;  /* 0x0002886501007387 */ /* 0x0005e20000100800 */
[----:B------:R-:W-:Y:S01]  /*3970*/  SEL R47, R44, R30, !P1 ;  /* 0x0000001e2c2f7207 */ /* 0x000fe20004800000 */
[----:B------:R-:W-:Y:S01]  /*3980*/  IMAD R35, R202, 0x2, R33 ;  /* 0x00000002ca237824 */ /* 0x000fe200078e0221 */
[C---:B------:R-:W-:Y:S01]  /*3990*/  SEL R7, R44.reuse, R7, !P1 ;  /* 0x000000072c077207 */ /* 0x040fe20004800000 */
[----:B------:R-:W-:Y:S01]  /*39a0*/  IMAD.MOV.U32 R30, RZ, RZ, R5 ;  /* 0x000000ffff1e7224 */ /* 0x000fe200078e0005 */
[C---:B------:R-:W-:Y:S01]  /*39b0*/  SEL R57, R44.reuse, R8, !P1 ;  /* 0x000000082c397207 */ /* 0x040fe20004800000 */
[----:B------:R-:W-:Y:S01]  /*39c0*/  IMAD R235, R47, UR9, RZ ;  /* 0x000000092feb7c24 */ /* 0x000fe2000f8e02ff */
[C---:B------:R-:W-:Y:S01]  /*39d0*/  SEL R59, R44.reuse, R9, !P1 ;  /* 0x000000092c3b7207 */ /* 0x040fe20004800000 */
[----:B------:R-:W-:Y:S01]  /*39e0*/  IMAD R234, R7, UR9, RZ ;  /* 0x0000000907ea7c24 */ /* 0x000fe2000f8e02ff */
[----:B------:R-:W-:Y:S01]  /*39f0*/  SEL R96, R44, R37, !P1 ;  /* 0x000000252c607207 */ /* 0x000fe20004800000 */
[----:B------:R-:W-:Y:S01]  /*3a00*/  IMAD R37, R202, 0x2, R35 ;  /* 0x00000002ca257824 */ /* 0x000fe200078e0223 */
[C---:B------:R-:W-:Y:S01]  /*3a10*/  SEL R61, R44.reuse, R10, !P1 ;  /* 0x0000000a2c3d7207 */ /* 0x040fe20004800000 */
[----:B------:R-:W-:Y:S01]  /*3a20*/  IMAD R233, R57, UR9, RZ ;  /* 0x0000000939e97c24 */ /* 0x000fe2000f8e02ff */
[C---:B------:R-:W-:Y:S01]  /*3a30*/  SEL R63, R44.reuse, R11, !P1 ;  /* 0x0000000b2c3f7207 */ /* 0x040fe20004800000 */
[----:B------:R-:W-:Y:S01]  /*3a40*/  IMAD R232, R59, UR9, RZ ;  /* 0x000000093be87c24 */ /* 0x000fe2000f8e02ff */
[C---:B------:R-:W-:Y:S01]  /*3a50*/  SEL R65, R44.reuse, R12, !P1 ;  /* 0x0000000c2c417207 */ /* 0x040fe20004800000 */
[----:B------:R-:W-:Y:S01]  /*3a60*/  @!P2 IMAD.MOV R84, RZ, RZ, -R84 ;  /* 0x000000ffff54a224 */ /* 0x000fe200078e0a54 */
[C---:B------:R-:W-:Y:S01]  /*3a70*/  SEL R67, R44.reuse, R13, !P1 ;  /* 0x0000000d2c437207 */ /* 0x040fe20004800000 */
[----:B------:R-:W-:Y:S01]  /*3a80*/  @!P5 IMAD.MOV R86, RZ, RZ, -R86 ;  /* 0x000000ffff56d224 */ /* 0x000fe200078e0a56 */
[----:B------:R-:W-:Y:S01]  /*3a90*/  SEL R97, R44, R39, !P1 ;  /* 0x000000272c617207 */ /* 0x000fe20004800000 */
[----:B------:R-:W-:Y:S01]  /*3aa0*/  IMAD R39, R202, 0x2, R37 ;  /* 0x00000002ca277824 */ /* 0x000fe200078e0225 */
[C---:B------:R-:W-:Y:S01]  /*3ab0*/  SEL R69, R44.reuse, R14, !P1 ;  /* 0x0000000e2c457207 */ /* 0x040fe20004800000 */
[----:B------:R-:W-:Y:S01]  /*3ac0*/  @!P3 IMAD.MOV R88, RZ, RZ, -R88 ;  /* 0x000000ffff58b224 */ /* 0x000fe200078e0a58 */
[C---:B------:R-:W-:Y:S01]  /*3ad0*/  SEL R71, R44.reuse, R15, !P1 ;  /* 0x0000000f2c477207 */ /* 0x040fe20004800000 */
[----:B------:R-:W-:Y:S01]  /*3ae0*/  @!P6 IMAD.MOV R30, RZ, RZ, -R30 ;  /* 0x000000ffff1ee224 */ /* 0x000fe200078e0a1e */
[----:B------:R-:W-:Y:S01]  /*3af0*/  SEL R73, R44, R16, !P1 ;  /* 0x000000102c497207 */ /* 0x000fe20004800000 */
[----:B------:R-:W-:Y:S01]  /*3b00*/  IMAD R61, R61, UR9, RZ ;  /* 0x000000093d3d7c24 */ /* 0x000fe2000f8e02ff */
[----:B------:R-:W-:Y:S01]  /*3b10*/  @!P0 LOP3.LUT R30, RZ, R46, RZ, 0x33, !PT ;  /* 0x0000002eff1e8212 */ /* 0x000fe200078e33ff */
[----:B------:R-:W-:Y:S01]  /*3b20*/  IMAD R8, R100, R203, RZ ;  /* 0x000000cb64087224 */ /* 0x000fe200078e02ff */
[----:B------:R-:W-:Y:S01]  /*3b30*/  STL [R1+0x3a0], R235 ;  /* 0x0003a0eb01007387 */ /* 0x000fe20000100800 */
[----:B------:R-:W-:Y:S01]  /*3b40*/  IMAD R63, R63, UR9, RZ ;  /* 0x000000093f3f7c24 */ /* 0x000fe2000f8e02ff */
[C---:B------:R-:W-:Y:S01]  /*3b50*/  SEL R75, R44.reuse, R17, !P1 ;  /* 0x000000112c4b7207 */ /* 0x040fe20004800000 */
[----:B------:R-:W-:Y:S01]  /*3b60*/  IMAD R65, R65, UR9, RZ ;  /* 0x0000000941417c24 */ /* 0x000fe2000f8e02ff */
[C---:B------:R-:W-:Y:S01]  /*3b70*/  SEL R98, R44.reuse, R41, !P1 ;  /* 0x000000292c627207 */ /* 0x040fe20004800000 */
[----:B------:R-:W-:Y:S01]  /*3b80*/  STL [R1+0x39c], R234 ;  /* 0x00039cea01007387 */ /* 0x000fe20000100800 */
[----:B------:R-:W-:Y:S01]  /*3b90*/  SEL R77, R44, R18, !P1 ;  /* 0x000000122c4d7207 */ /* 0x000fe20004800000 */
[----:B------:R-:W-:Y:S01]  /*3ba0*/  IMAD R41, R202, 0x2, R39 ;  /* 0x00000002ca297824 */ /* 0x000fe200078e0227 */
[C---:B------:R-:W-:Y:S01]  /*3bb0*/  SEL R79, R44.reuse, R19, !P1 ;  /* 0x000000132c4f7207 */ /* 0x040fe20004800000 */
[----:B------:R-:W-:Y:S01]  /*3bc0*/  STL [R1+0x398], R233 ;  /* 0x000398e901007387 */ /* 0x000fe20000100800 */
[----:B------:R-:W-:Y:S01]  /*3bd0*/  IMAD R67, R67, UR9, RZ ;  /* 0x0000000943437c24 */ /* 0x000fe2000f8e02ff */
[C---:B------:R-:W-:Y:S01]  /*3be0*/  SEL R81, R44.reuse, R20, !P1 ;  /* 0x000000142c517207 */ /* 0x040fe20004800000 */
[----:B------:R-:W-:Y:S01]  /*3bf0*/  IMAD R69, R69, UR9, RZ ;  /* 0x0000000945457c24 */ /* 0x000fe2000f8e02ff */
[----:B------:R-:W-:Y:S01]  /*3c00*/  STL [R1+0x394], R232 ;  /* 0x000394e801007387 */ /* 0x000fe20000100800 */
[C---:B------:R-:W-:Y:S01]  /*3c10*/  SEL R83, R44.reuse, R21, !P1 ;  /* 0x000000152c537207 */ /* 0x040fe20004800000 */
[----:B------:R-:W-:Y:S01]  /*3c20*/  IMAD R71, R71, UR9, RZ ;  /* 0x0000000947477c24 */ /* 0x000fe2000f8e02ff */
[C---:B------:R-:W-:Y:S01]  /*3c30*/  SEL R85, R44.reuse, R22, !P1 ;  /* 0x000000162c557207 */ /* 0x040fe20004800000 */
[----:B------:R-:W-:Y:S01]  /*3c40*/  STL [R1+0x390], R61 ;  /* 0x0003903d01007387 */ /* 0x000fe20000100800 */
[C---:B-1----:R-:W-:Y:S01]  /*3c50*/  SEL R87, R44.reuse, R23, !P1 ;  /* 0x000000172c577207 */ /* 0x042fe20004800000 */
[----:B------:R-:W-:Y:S01]  /*3c60*/  IMAD R73, R73, UR9, RZ ;  /* 0x0000000949497c24 */ /* 0x000fe2000f8e02ff */
[C---:B------:R-:W-:Y:S01]  /*3c70*/  SEL R89, R44.reuse, R24, !P1 ;  /* 0x000000182c597207 */ /* 0x040fe20004800000 */
[----:B------:R-:W-:Y:S01]  /*3c80*/  STL [R1+0x38c], R63 ;  /* 0x00038c3f01007387 */ /* 0x000fe20000100800 */
[C---:B------:R-:W-:Y:S01]  /*3c90*/  SEL R90, R44.reuse, R25, !P1 ;  /* 0x000000192c5a7207 */ /* 0x040fe20004800000 */
        /* <DEDUP_REMOVED lines=21> */
[----:B------:R-:W-:Y:S01]  /*3df0*/  SEL R99, R44, R43, !P1 ;  /* 0x0000002b2c637207 */ /* 0x000fe20004800000 */
[----:B------:R-:W-:Y:S01]  /*3e00*/  IMAD R43, R202, 0x2, R41 ;  /* 0x00000002ca2b7824 */ /* 0x000fe200078e0229 */
[C---:B------:R-:W-:Y:S01]  /*3e10*/  SEL R45, R44.reuse, R45, !P1 ;  /* 0x0000002d2c2d7207 */ /* 0x040fe20004800000 */
[----:B------:R-:W-:Y:S01]  /*3e20*/  STL [R1+0x374], R75 ;  /* 0x0003744b01007387 */ /* 0x000fe20000100800 */
[----:B------:R-:W-:Y:S01]  /*3e30*/  SEL R49, R44, R49, !P1 ;  /* 0x000000312c317207 */ /* 0x000fe20004800000 */
[----:B------:R-:W-:Y:S01]  /*3e40*/  IMAD R29, R202, 0x2, R43 ;  /* 0x00000002ca1d7824 */ /* 0x000fe200078e022b */
        /* <DEDUP_REMOVED lines=13> */
[----:B------:R-:W-:Y:S01]  /*3f20*/  IMAD R90, R90, UR9, RZ ;  /* 0x000000095a5a7c24 */ /* 0x000fe2000f8e02ff */
[C---:B------:R-:W-:Y:S01]  /*3f30*/  SEL R58, R44.reuse, R58, !P1 ;  /* 0x0000003a2c3a7207 */ /* 0x040fe20004800000 */
[----:B------:R-:W-:Y:S01]  /*3f40*/  STL [R1+0x364], R83 ;  /* 0x0003645301007387 */ /* 0x000fe20000100800 */
[----:B------:R-:W-:Y:S01]  /*3f50*/  SEL R60, R44, R60, !P1 ;  /* 0x0000003c2c3c7207 */ /* 0x000fe20004800000 */
[----:B------:R-:W-:Y:S01]  /*3f60*/  IMAD R26, R26, UR9, RZ ;  /* 0x000000091a1a7c24 */ /* 0x000fe2000f8e02ff */
[C---:B------:R-:W-:Y:S01]  /*3f70*/  SEL R55, R44.reuse, R55, !P1 ;  /* 0x000000372c377207 */ /* 0x040fe20004800000 */
[----:B------:R-:W-:Y:S01]  /*3f80*/  STL [R1+0x360], R85 ;  /* 0x0003605501007387 */ /* 0x000fe20000100800 */
[C---:B------:R-:W-:Y:S01]  /*3f90*/  SEL R62, R44.reuse, R62, !P1 ;  /* 0x0000003e2c3e7207 */ /* 0x040fe20004800000 */
[----:B------:R-:W-:Y:S01]  /*3fa0*/  IMAD R91, R91, UR9, RZ ;  /* 0x000000095b5b7c24 */ /* 0x000fe2000f8e02ff */
[C---:B------:R-:W-:Y:S01]  /*3fb0*/  SEL R64, R44.reuse, R64, !P1 ;  /* 0x000000402c407207 */ /* 0x040fe20004800000 */
[----:B------:R-:W-:Y:S01]  /*3fc0*/  STL [R1+0x35c], R87 ;  /* 0x00035c5701007387 */ /* 0x000fe20000100800 */
[----:B------:R-:W-:Y:S01]  /*3fd0*/  SEL R66, R44, R66, !P1 ;  /* 0x000000422c427207 */ /* 0x000fe20004800000 */
        /* <DEDUP_REMOVED lines=15> */
[C---:B------:R-:W-:Y:S01]  /*40d0*/  SEL R16, R44.reuse, R82, !P1 ;  /* 0x000000522c107207 */ /* 0x040fe20004800000 */
[----:B------:R-:W1:Y:S01]  /*40e0*/  LDC R3, c[0x0][0x3a0] ;  /* 0x0000e800ff037b82 */ /* 0x000e620000000800 */
[C---:B------:R-:W-:Y:S01]  /*40f0*/  SEL R14, R44.reuse, R84, !P1 ;  /* 0x000000542c0e7207 */ /* 0x040fe20004800000 */
[----:B------:R-:W-:Y:S01]  /*4100*/  STL [R1+0x34c], R91 ;  /* 0x00034c5b01007387 */ /* 0x000fe20000100800 */
[----:B------:R-:W-:Y:S01]  /*4110*/  SEL R12, R44, R86, !P1 ;  /* 0x000000562c0c7207 */ /* 0x000fe20004800000 */
[----:B------:R-:W-:Y:S01]  /*4120*/  IMAD R94, R94, UR9, RZ ;  /* 0x000000095e5e7c24 */ /* 0x000fe2000f8e02ff */
[----:B------:R-:W-:Y:S01]  /*4130*/  SEL R11, R44, R88, !P1 ;  /* 0x000000582c0b7207 */ /* 0x000fe20004800000 */
[----:B------:R-:W-:Y:S01]  /*4140*/  IMAD R23, R202, 0x2, R25 ;  /* 0x00000002ca177824 */ /* 0x000fe200078e0219 */
[----:B------:R-:W-:Y:S01]  /*4150*/  SEL R10, R44, R6, !P1 ;  /* 0x000000062c0a7207 */ /* 0x000fe20004800000 */
[----:B------:R-:W-:Y:S01]  /*4160*/  IMAD R6, R30, UR5, RZ ;  /* 0x000000051e067c24 */ /* 0x000fe2000f8e02ff */
[----:B------:R-:W-:Y:S01]  /*4170*/  LEA R24, P1, R8, UR34, 0x2 ;  /* 0x0000002208187c11 */ /* 0x000fe2000f8210ff */
[----:B------:R-:W-:Y:S01]  /*4180*/  STL [R1+0x348], R28 ;  /* 0x0003481c01007387 */ /* 0x000fe20000100800 */
[----:B------:R-:W-:Y:S01]  /*4190*/  IMAD R59, R34, UR9, RZ ;  /* 0x00000009223b7c24 */ /* 0x000fe2000f8e02ff */
[----:B------:R-:W-:Y:S01]  /*41a0*/  LOP3.LUT R159, R2, 0x26, RZ, 0xfc, !PT ;  /* 0x00000026029f7812 */ /* 0x000fe200078efcff */
[----:B------:R-:W-:Y:S01]  /*41b0*/  IMAD R47, R36, UR9, RZ ;  /* 0x00000009242f7c24 */ /* 0x000fe2000f8e02ff */
[----:B------:R-:W-:Y:S01]  /*41c0*/  LEA.HI.X.SX32 R5, R8, UR35, 0x2, P1 ;  /* 0x0000002308057c11 */ /* 0x000fe200088f16ff */
[----:B------:R-:W-:Y:S01]  /*41d0*/  STL [R1+0x344], R92 ;  /* 0x0003445c01007387 */ /* 0x000fe20000100800 */
[----:B------:R-:W-:Y:S01]  /*41e0*/  LEA R230, P1, R6, UR32, 0x2 ;  /* 0x0000002006e67c11 */ /* 0x000fe2000f8210ff */
[----:B------:R-:W-:Y:S01]  /*41f0*/  IMAD R95, R95, UR9, RZ ;  /* 0x000000095f5f7c24 */ /* 0x000fe2000f8e02ff */
[----:B------:R-:W-:Y:S01]  /*4200*/  LOP3.LUT R206, R2, 0x20, RZ, 0xfc, !PT ;  /* 0x0000002002ce7812 */ /* 0x000fe200078efcff */
[----:B------:R-:W-:Y:S01]  /*4210*/  STL [R1+0x340], R93 ;  /* 0x0003405d01007387 */ /* 0x000fe20000100800 */
[----:B------:R-:W-:Y:S01]  /*4220*/  LEA.HI.X.SX32 R7, R6, UR33, 0x2, P1 ;  /* 0x0000002106077c11 */ /* 0x000fe200088f16ff */
[----:B------:R-:W-:Y:S01]  /*4230*/  IMAD R96, R96, UR9, RZ ;  /* 0x0000000960607c24 */ /* 0x000fe2000f8e02ff */
[-C--:B------:R-:W-:Y:S01]  /*4240*/  LEA R136, P1, R31, R230.reuse, 0x2 ;  /* 0x000000e61f887211 */ /* 0x080fe200078210ff */
[----:B------:R-:W-:Y:S01]  /*4250*/  STL [R1+0x33c], R32 ;  /* 0x00033c2001007387 */ /* 0x000fe20000100800 */
[-C--:B------:R-:W-:Y:S01]  /*4260*/  LEA R134, P5, R33, R230.reuse, 0x2 ;  /* 0x000000e621867211 */ /* 0x080fe200078a10ff */
[----:B------:R-:W-:Y:S01]  /*4270*/  IMAD R21, R202, 0x2, R23 ;  /* 0x00000002ca157824 */ /* 0x000fe200078e0217 */
[-C--:B------:R-:W-:Y:S01]  /*4280*/  LEA.HI.X.SX32 R137, R31, R7.reuse, 0x2, P1 ;  /* 0x000000071f897211 */ /* 0x080fe200008f16ff */
[----:B------:R-:W-:Y:S01]  /*4290*/  STL [R1+0x338], R94 ;  /* 0x0003385e01007387 */ /* 0x000fe20000100800 */
[-C--:B------:R-:W-:Y:S01]  /*42a0*/  LEA R132, P1, R35, R230.reuse, 0x2 ;  /* 0x000000e623847211 */ /* 0x080fe200078210ff */
[----:B------:R-:W-:Y:S01]  /*42b0*/  IMAD R44, R38, UR9, RZ ;  /* 0x00000009262c7c24 */ /* 0x000fe2000f8e02ff */
[-C--:B------:R-:W-:Y:S01]  /*42c0*/  LEA.HI.X.SX32 R135, R33, R7.reuse, 0x2, P5 ;  /* 0x0000000721877211 */ /* 0x080fe200028f16ff */
[----:B------:R-:W-:Y:S01]  /*42d0*/  STL [R1+0x334], R59 ;  /* 0x0003343b01007387 */ /* 0x000fe20000100800 */
[-C--:B------:R-:W-:Y:S01]  /*42e0*/  LEA.HI.X.SX32 R133, R35, R7.reuse, 0x2, P1 ;  /* 0x0000000723857211 */ /* 0x080fe200008f16ff */
[----:B------:R-:W-:Y:S01]  /*42f0*/  IMAD R46, R97, UR9, RZ ;  /* 0x00000009612e7c24 */ /* 0x000fe2000f8e02ff */
[-C--:B------:R-:W-:Y:S01]  /*4300*/  LEA R130, P5, R37, R230.reuse, 0x2 ;  /* 0x000000e625827211 */ /* 0x080fe200078a10ff */
[----:B------:R-:W-:Y:S01]  /*4310*/  STL [R1+0x330], R47 ;  /* 0x0003302f01007387 */ /* 0x000fe20000100800 */
[-C--:B------:R-:W-:Y:S01]  /*4320*/  LEA R128, P1, R39, R230.reuse, 0x2 ;  /* 0x000000e627807211 */ /* 0x080fe200078210ff */
[----:B------:R-:W-:Y:S01]  /*4330*/  IMAD R57, R40, UR9, RZ ;  /* 0x0000000928397c24 */ /* 0x000fe2000f8e02ff */
[-C--:B------:R-:W-:Y:S01]  /*4340*/  LEA.HI.X.SX32 R131, R37, R7.reuse, 0x2, P5 ;  /* 0x0000000725837211 */ /* 0x080fe200028f16ff */
[----:B------:R-:W-:Y:S01]  /*4350*/  STL [R1+0x32c], R95 ;  /* 0x00032c5f01007387 */ /* 0x000fe20000100800 */
[----:B------:R-:W-:Y:S01]  /*4360*/  IMAD R98, R98, UR9, RZ ;  /* 0x0000000962627c24 */ /* 0x000fe2000f8e02ff */
[-C--:B------:R-:W-:Y:S01]  /*4370*/  LEA.HI.X.SX32 R129, R39, R7.reuse, 0x2, P1 ;  /* 0x0000000727817211 */ /* 0x080fe200008f16ff */
[----:B------:R-:W-:Y:S01]  /*4380*/  IMAD R19, R202, 0x2, R21 ;  /* 0x00000002ca137824 */ /* 0x000fe200078e0215 */
[----:B------:R-:W-:Y:S01]  /*4390*/  STL [R1+0x328], R96 ;  /* 0x0003286001007387 */ /* 0x000fe20000100800 */
[----:B------:R-:W-:Y:S01]  /*43a0*/  IMAD R252, R42, UR9, RZ ;  /* 0x000000092afc7c24 */ /* 0x000fe2000f8e02ff */
[-C--:B------:R-:W-:Y:S01]  /*43b0*/  LEA R126, P5, R41, R230.reuse, 0x2 ;  /* 0x000000e6297e7211 */ /* 0x080fe200078a10ff */
[----:B------:R-:W-:Y:S01]  /*43c0*/  IMAD R99, R99, UR9, RZ ;  /* 0x0000000963637c24 */ /* 0x000fe2000f8e02ff */
[-C--:B------:R-:W-:Y:S01]  /*43d0*/  LEA R124, P1, R43, R230.reuse, 0x2 ;  /* 0x000000e62b7c7211 */ /* 0x080fe200078210ff */
[----:B------:R-:W-:Y:S01]  /*43e0*/  STL [R1+0x324], R44 ;  /* 0x0003242c01007387 */ /* 0x000fe20000100800 */
[----:B------:R-:W-:Y:S01]  /*43f0*/  IMAD R229, R45, UR9, RZ ;  /* 0x000000092de57c24 */ /* 0x000fe2000f8e02ff */
[-C--:B------:R-:W-:Y:S01]  /*4400*/  LEA.HI.X.SX32 R127, R41, R7.reuse, 0x2, P5 ;  /* 0x00000007297f7211 */ /* 0x080fe200028f16ff */
[----:B------:R-:W-:Y:S01]  /*4410*/  IMAD R227, R49, UR9, RZ ;  /* 0x0000000931e37c24 */ /* 0x000fe2000f8e02ff */
[----:B------:R-:W-:Y:S01]  /*4420*/  STL [R1+0x320], R46 ;  /* 0x0003202e01007387 */ /* 0x000fe20000100800 */
[----:B------:R-:W-:Y:S01]  /*4430*/  IMAD R17, R202, 0x2, R19 ;  /* 0x00000002ca117824 */ /* 0x000fe200078e0213 */
[-C--:B------:R-:W-:Y:S01]  /*4440*/  LEA.HI.X.SX32 R125, R43, R7.reuse, 0x2, P1 ;  /* 0x000000072b7d7211 */ /* 0x080fe200008f16ff */
[----:B------:R-:W-:Y:S01]  /*4450*/  IMAD R225, R48, UR9, RZ ;  /* 0x0000000930e17c24 */ /* 0x000fe2000f8e02ff */
[----:B------:R-:W-:Y:S01]  /*4460*/  STL [R1+0x31c], R57 ;  /* 0x00031c3901007387 */ /* 0x000fe20000100800 */
[----:B------:R-:W-:Y:S01]  /*4470*/  IMAD R223, R50, UR9, RZ ;  /* 0x0000000932df7c24 */ /* 0x000fe2000f8e02ff */
[-C--:B------:R-:W-:Y:S01]  /*4480*/  LEA R122, P5, R29, R230.reuse, 0x2 ;  /* 0x000000e61d7a7211 */ /* 0x080fe200078a10ff */
[----:B------:R-:W-:Y:S01]  /*4490*/  IMAD R221, R52, UR9, RZ ;  /* 0x0000000934dd7c24 */ /* 0x000fe2000f8e02ff */
[----:B------:R-:W-:Y:S01]  /*44a0*/  STL [R1+0x318], R98 ;  /* 0x0003186201007387 */ /* 0x000fe20000100800 */
[-C--:B------:R-:W-:Y:S01]  /*44b0*/  LEA R120, P1, R27, R230.reuse, 0x2 ;  /* 0x000000e61b787211 */ /* 0x080fe200078210ff */
[----:B------:R-:W-:Y:S01]  /*44c0*/  IMAD R219, R51, UR9, RZ ;  /* 0x0000000933db7c24 */ /* 0x000fe2000f8e02ff */
[-C--:B------:R-:W-:Y:S01]  /*44d0*/  LEA.HI.X.SX32 R123, R29, R7.reuse, 0x2, P5 ;  /* 0x000000071d7b7211 */ /* 0x080fe200028f16ff */
        /* <DEDUP_REMOVED lines=21> */
[----:B-1----:R-:W-:Y:S01]  /*4630*/  VIADD R142, R3, 0xffffff80 ;  /* 0xffffff80038e7836 */ /* 0x002fe20000000000 */
[----:B------:R-:W-:Y:S01]  /*4640*/  LEA R112, P1, R19, R230, 0x2 ;  /* 0x000000e613707211 */ /* 0x000fe200078210ff */
[----:B------:R-:W-:Y:S01]  /*4650*/  IMAD R82, R64, UR9, RZ ;  /* 0x0000000940527c24 */ /* 0x000fe2000f8e02ff */
[----:B------:R-:W-:Y:S01]  /*4660*/  STL [R1+0x2fc], R221 ;  /* 0x0002fcdd01007387 */ /* 0x000fe20000100800 */
[----:B------:R-:W-:Y:S01]  /*4670*/  IMAD R9, R202, 0x2, R13 ;  /* 0x00000002ca097824 */ /* 0x000fe200078e020d */
[-C--:B------:R-:W-:Y:S01]  /*4680*/  LEA.HI.X.SX32 R115, R21, R7.reuse, 0x2, P5 ;  /* 0x0000000715737211 */ /* 0x080fe200028f16ff */
[----:B------:R-:W-:Y:S01]  /*4690*/  IMAD R84, R66, UR9, RZ ;  /* 0x0000000942547c24 */ /* 0x000fe2000f8e02ff */
[----:B------:R-:W-:Y:S01]  /*46a0*/  STL [R1+0x2f8], R219 ;  /* 0x0002f8db01007387 */ /* 0x000fe20000100800 */
[----:B------:R-:W-:Y:S01]  /*46b0*/  IMAD R86, R68, UR9, RZ ;  /* 0x0000000944567c24 */ /* 0x000fe2000f8e02ff */
[----:B------:R-:W-:Y:S01]  /*46c0*/  LEA.HI.X.SX32 R113, R19, R7, 0x2, P1 ;  /* 0x0000000713717211 */ /* 0x000fe200008f16ff */
[----:B------:R-:W-:Y:S01]  /*46d0*/  IMAD R88, R70, UR9, RZ ;  /* 0x0000000946587c24 */ /* 0x000fe2000f8e02ff */
[----:B------:R-:W-:Y:S01]  /*46e0*/  STL [R1+0x2f4], R217 ;  /* 0x0002f4d901007387 */ /* 0x000fe20000100800 */
[----:B------:R-:W-:Y:S01]  /*46f0*/  IMAD R138, R72, UR9, RZ ;  /* 0x00000009488a7c24 */ /* 0x000fe2000f8e02ff */
[----:B------:R-:W-:Y:S01]  /*4700*/  ISETP.GE.AND P0, PT, R100, R3, PT ;  /* 0x000000036400720c */ /* 0x000fe20003f06270 */
[----:B--2---:R-:W-:Y:S01]  /*4710*/  IMAD R101, R74, UR9, RZ ;  /* 0x000000094a657c24 */ /* 0x004fe2000f8e02ff */
[----:B------:R-:W-:Y:S01]  /*4720*/  STL [R1+0x2f0], R198 ;  /* 0x0002f0c601007387 */ /* 0x000fe20000100800 */
[----:B------:R-:W-:Y:S01]  /*4730*/  ISETP.GE.AND P2, PT, R100, R142, PT ;  /* 0x0000008e6400720c */ /* 0x000fe20003f46270 */
[----:B------:R-:W-:Y:S01]  /*4740*/  IMAD R100, R76, UR9, RZ ;  /* 0x000000094c647c24 */ /* 0x000fe2000f8e02ff */
[-C--:B------:R-:W-:Y:S01]  /*4750*/  LEA R110, P5, R17, R230.reuse, 0x2 ;  /* 0x000000e6116e7211 */ /* 0x080fe200078a10ff */
[----:B------:R-:W-:Y:S01]  /*4760*/  STL [R1+0x2ec], R145 ;  /* 0x0002ec9101007387 */ /* 0x000fe20000100800 */
        /* <DEDUP_REMOVED lines=8> */
[-C--:B------:R-:W-:Y:S01]  /*47f0*/  LEA.HI.X.SX32 R109, R15, R7.reuse, 0x2, P1 ;  /* 0x000000070f6d7211 */ /* 0x080fe200008f16ff */
[----:B------:R-:W-:Y:S01]  /*4800*/  IMAD R141, R202, 0x2, R9 ;  /* 0x00000002ca8d7824 */ /* 0x000fe200078e0209 */
[----:B------:R-:W-:Y:S01]  /*4810*/  LEA R106, P5, R13, R230, 0x2 ;  /* 0x000000e60d6a7211 */ /* 0x000fe200078a10ff */
[----:B------:R-:W-:Y:S01]  /*4820*/  STL [R1+0x2e0], R78 ;  /* 0x0002e04e01007387 */ /* 0x000fe20000100800 */
[----:B------:R-:W-:Y:S01]  /*4830*/  IMAD R14, R14, UR9, RZ ;  /* 0x000000090e0e7c24 */ /* 0x000fe2000f8e02ff */
[-C--:B------:R-:W-:Y:S01]  /*4840*/  LEA R236, P1, R235, R24.reuse, 0x2 ;  /* 0x00000018ebec7211 */ /* 0x080fe200078210ff */
[----:B------:R-:W-:Y:S01]  /*4850*/  IMAD R12, R12, UR9, RZ ;  /* 0x000000090c0c7c24 */ /* 0x000fe2000f8e02ff */
[----:B------:R-:W-:Y:S01]  /*4860*/  STL [R1+0x2dc], R80 ;  /* 0x0002dc5001007387 */ /* 0x000fe20000100800 */
[-C--:B------:R-:W-:Y:S01]  /*4870*/  LEA.HI.X.SX32 R105, R9, R7.reuse, 0x2, P6 ;  /* 0x0000000709697211 */ /* 0x080fe200030f16ff */
[----:B------:R-:W-:Y:S01]  /*4880*/  IMAD R11, R11, UR9, RZ ;  /* 0x000000090b0b7c24 */ /* 0x000fe2000f8e02ff */
[----:B------:R-:W-:Y:S01]  /*4890*/  LEA R34, P6, R234, R24, 0x2 ;  /* 0x00000018ea227211 */ /* 0x000fe200078c10ff */
[----:B------:R-:W-:Y:S01]  /*48a0*/  STL [R1+0x2d8], R82 ;  /* 0x0002d85201007387 */ /* 0x000fe20000100800 */
[----:B------:R-:W-:Y:S01]  /*48b0*/  IMAD R10, R10, UR9, RZ ;  /* 0x000000090a0a7c24 */ /* 0x000fe2000f8e02ff */
[----:B------:R-:W-:Y:S01]  /*48c0*/  LEA.HI.X.SX32 R107, R13, R7, 0x2, P5 ;  /* 0x000000070d6b7211 */ /* 0x000fe200028f16ff */
[----:B------:R-:W-:Y:S01]  /*48d0*/  VIADD R207, R3, 0x7f ;  /* 0x0000007f03cf7836 */ /* 0x000fe20000000000 */
[----:B------:R-:W-:Y:S01]  /*48e0*/  STL [R1+0x2d4], R84 ;  /* 0x0002d45401007387 */ /* 0x000fe20000100800 */
[-C--:B------:R-:W-:Y:S01]  /*48f0*/  LEA.HI.X.SX32 R237, R235, R5.reuse, 0x2, P1 ;  /* 0x00000005ebed7211 */ /* 0x080fe200008f16ff */
[----:B------:R-:W-:Y:S01]  /*4900*/  IMAD.SHL.U32 R22, R144, 0x4, RZ ;  /* 0x0000000490167824 */ /* 0x000fe200078e00ff */
[----:B------:R-:W-:Y:S01]  /*4910*/  LEA R102, P5, R141, R230, 0x2 ;  /* 0x000000e68d667211 */ /* 0x000fe200078a10ff */
[----:B------:R-:W-:Y:S01]  /*4920*/  STL [R1+0x2d0], R86 ;  /* 0x0002d05601007387 */ /* 0x000fe20000100800 */
[----:B------:R-:W-:Y:S01]  /*4930*/  LEA.HI.X.SX32 R35, R234, R5, 0x2, P6 ;  /* 0x00000005ea237211 */ /* 0x000fe200030f16ff */
[----:B------:R-:W-:Y:S01]  /*4940*/  IMAD R4, R143, 0x80, R4 ;  /* 0x000000808f047824 */ /* 0x000fe200078e0204 */
[-C--:B------:R-:W-:Y:S01]  /*4950*/  LEA R30, P1, R233, R24.reuse, 0x2 ;  /* 0x00000018e91e7211 */ /* 0x080fe200078210ff */
[----:B------:R-:W-:Y:S01]  /*4960*/  STL [R1+0x2cc], R88 ;  /* 0x0002cc5801007387 */ /* 0x000fe20000100800 */
[----:B------:R-:W-:Y:S01]  /*4970*/  LEA.HI.X.SX32 R103, R141, R7, 0x2, P5 ;  /* 0x000000078d677211 */ /* 0x000fe200028f16ff */
[----:B------:R-:W-:Y:S01]  /*4980*/  IMAD R141, R202, 0x2, R141 ;  /* 0x00000002ca8d7824 */ /* 0x000fe200078e028d */
[----:B------:R-:W-:Y:S01]  /*4990*/  LEA R36, P5, R232, R24, 0x2 ;  /* 0x00000018e8247211 */ /* 0x000fe200078a10ff */
[----:B------:R-:W-:Y:S01]  /*49a0*/  STL [R1+0x2c8], R138 ;  /* 0x0002c88a01007387 */ /* 0x000fe20000100800 */
[----:B------:R-:W-:-:S02]  /*49b0*/  LEA.HI.X.SX32 R31, R233, R5, 0x2, P1 ;  /* 0x00000005e91f7211 */ /* 0x000fc400008f16ff */
[----:B------:R-:W-:Y:S01]  /*49c0*/  LEA.HI.X.SX32 R37, R232, R5, 0x2, P5 ;  /* 0x00000005e8257211 */ /* 0x000fe200028f16ff */
[----:B------:R-:W-:Y:S01]  /*49d0*/  STL [R1+0x2c4], R101 ;  /* 0x0002c46501007387 */ /* 0x000fe20000100800 */
[----:B------:R-:W-:Y:S02]  /*49e0*/  ISETP.GT.AND P4, PT, R207, 0x7f, PT ;  /* 0x0000007fcf00780c */ /* 0x000fe40003f84270 */
[C---:B------:R-:W-:Y:S01]  /*49f0*/  ISETP.GE.AND P3, PT, R2.reuse, R3, PT ;  /* 0x000000030200720c */ /* 0x040fe20003f66270 */
[----:B------:R-:W-:Y:S01]  /*4a00*/  STL [R1+0x2c0], R100 ;  /* 0x0002c06401007387 */ /* 0x000fe20000100800 */
[C---:B------:R-:W-:Y:S02]  /*4a10*/  LOP3.LUT R155, R2.reuse, 0x62, RZ, 0xfc, !PT ;  /* 0x00000062029b7812 */ /* 0x040fe400078efcff */
[C---:B------:R-:W-:Y:S01]  /*4a20*/  LOP3.LUT R151, R2.reuse, 0x22, RZ, 0xfc, !PT ;  /* 0x0000002202977812 */ /* 0x040fe200078efcff */
[----:B------:R-:W-:Y:S01]  /*4a30*/  STL [R1+0x2bc], R20 ;  /* 0x0002bc1401007387 */ /* 0x000fe20000100800 */
[----:B------:R-:W-:-:S02]  /*4a40*/  LOP3.LUT R209, R2, 0x8, RZ, 0xfc, !PT ;  /* 0x0000000802d17812 */ /* 0x000fc400078efcff */
[C---:B------:R-:W-:Y:S01]  /*4a50*/  LOP3.LUT R160, R2.reuse, 0x44, RZ, 0xfc, !PT ;  /* 0x0000004402a07812 */ /* 0x040fe200078efcff */
[----:B------:R-:W-:Y:S01]  /*4a60*/  STL [R1+0x2b8], R18 ;  /* 0x0002b81201007387 */ /* 0x000fe20000100800 */
[C---:B------:R-:W-:Y:S02]  /*4a70*/  LOP3.LUT R208, R2.reuse, 0xa, RZ, 0xfc, !PT ;  /* 0x0000000a02d07812 */ /* 0x040fe400078efcff */
[----:B------:R-:W-:Y:S01]  /*4a80*/  SEL R23, RZ, 0x4, P2 ;  /* 0x00000004ff177807 */ /* 0x000fe20001000000 */
[----:B------:R-:W-:Y:S01]  /*4a90*/  STL [R1+0x2b4], R16 ;  /* 0x0002b41001007387 */ /* 0x000fe20000100800 */
[C---:B------:R-:W-:Y:S02]  /*4aa0*/  LOP3.LUT R213, R2.reuse, 0x4, RZ, 0xfc, !PT ;  /* 0x0000000402d57812 */ /* 0x040fe400078efcff */
[----:B------:R-:W-:Y:S01]  /*4ab0*/  LOP3.LUT R161, R2, 0x46, RZ, 0xfc, !PT ;  /* 0x0000004602a17812 */ /* 0x000fe200078efcff */
[----:B------:R-:W-:Y:S01]  /*4ac0*/  STL [R1+0x2b0], R14 ;  /* 0x0002b00e01007387 */ /* 0x000fe20000100800 */
[----:B------:R-:W-:-:S02]  /*4ad0*/  ISETP.GE.AND P2, PT, R151, R3, PT ;  /* 0x000000039700720c */ /* 0x000fc40003f46270 */
[C---:B------:R-:W-:Y:S01]  /*4ae0*/  LOP3.LUT R211, R2.reuse, 0x6, RZ, 0xfc, !PT ;  /* 0x0000000602d37812 */ /* 0x040fe200078efcff */
[----:B------:R-:W-:Y:S01]  /*4af0*/  STL [R1+0x2ac], R12 ;  /* 0x0002ac0c01007387 */ /* 0x000fe20000100800 */
[C---:B------:R-:W-:Y:S02]  /*4b00*/  LOP3.LUT R166, R2.reuse, 0x28, RZ, 0xfc, !PT ;  /* 0x0000002802a67812 */ /* 0x040fe400078efcff */
[C---:B------:R-:W-:Y:S01]  /*4b10*/  LOP3.LUT R162, R2.reuse, 0x64, RZ, 0xfc, !PT ;  /* 0x0000006402a27812 */ /* 0x040fe200078efcff */
[----:B------:R-:W-:Y:S01]  /*4b20*/  STL [R1+0x2a8], R11 ;  /* 0x0002a80b01007387 */ /* 0x000fe20000100800 */
[C---:B------:R-:W-:Y:S02]  /*4b30*/  LOP3.LUT R167, R2.reuse, 0x2a, RZ, 0xfc, !PT ;  /* 0x0000002a02a77812 */ /* 0x040fe400078efcff */
[C---:B------:R-:W-:Y:S01]  /*4b40*/  LOP3.LUT R163, R2.reuse, 0x66, RZ, 0xfc, !PT ;  /* 0x0000006602a37812 */ /* 0x040fe200078efcff */
[----:B------:R-:W-:Y:S01]  /*4b50*/  STL [R1+0x2a4], R10 ;  /* 0x0002a40a01007387 */ /* 0x000fe20000100800 */
[----:B------:R-:W-:-:S02]  /*4b60*/  LOP3.LUT R168, R2, 0x48, RZ, 0xfc, !PT ;  /* 0x0000004802a87812 */ /* 0x000fc400078efcff */
[C---:B------:R-:W-:Y:S01]  /*4b70*/  LOP3.LUT R169, R2.reuse, 0x4a, RZ, 0xfc, !PT ;  /* 0x0000004a02a97812 */ /* 0x040fe200078efcff */
[----:B------:R-:W-:Y:S01]  /*4b80*/  STL.64 [R1+0x70], R236 ;  /* 0x000070ec01007387 */ /* 0x000fe20000100a00 */
[C---:B------:R-:W-:Y:S02]  /*4b90*/  LOP3.LUT R170, R2.reuse, 0x68, RZ, 0xfc, !PT ;  /* 0x0000006802aa7812 */ /* 0x040fe400078efcff */
[C---:B------:R-:W-:Y:S01]  /*4ba0*/  LOP3.LUT R171, R2.reuse, 0x6a, RZ, 0xfc, !PT ;  /* 0x0000006a02ab7812 */ /* 0x040fe200078efcff */
[----:B------:R1:W-:Y:S01]  /*4bb0*/  STL.64 [R1+0x68], R34 ;  /* 0x0000682201007387 */ /* 0x0003e20000100a00 */
[C---:B------:R-:W-:Y:S02]  /*4bc0*/  LOP3.LUT R156, R2.reuse, 0xc, RZ, 0xfc, !PT ;  /* 0x0000000c029c7812 */ /* 0x040fe400078efcff */
[C---:B------:R-:W-:Y:S01]  /*4bd0*/  LOP3.LUT R157, R2.reuse, 0xe, RZ, 0xfc, !PT ;  /* 0x0000000e029d7812 */ /* 0x040fe200078efcff */
[----:B------:R2:W-:Y:S01]  /*4be0*/  STL.64 [R1+0x60], R30 ;  /* 0x0000601e01007387 */ /* 0x0005e20000100a00 */
[----:B------:R-:W-:-:S02]  /*4bf0*/  LOP3.LUT R176, R2, 0x2c, RZ, 0xfc, !PT ;  /* 0x0000002c02b07812 */ /* 0x000fc400078efcff */
[C---:B------:R-:W-:Y:S01]  /*4c00*/  LOP3.LUT R174, R2.reuse, 0x2e, RZ, 0xfc, !PT ;  /* 0x0000002e02ae7812 */ /* 0x040fe200078efcff */
[----:B------:R3:W-:Y:S01]  /*4c10*/  STL.64 [R1+0x58], R36 ;  /* 0x0000582401007387 */ /* 0x0007e20000100a00 */
[C---:B------:R-:W-:Y:S02]  /*4c20*/  LOP3.LUT R175, R2.reuse, 0x4c, RZ, 0xfc, !PT ;  /* 0x0000004c02af7812 */ /* 0x040fe400078efcff */
[C---:B------:R-:W-:Y:S02]  /*4c30*/  LOP3.LUT R199, R2.reuse, 0x4e, RZ, 0xfc, !PT ;  /* 0x0000004e02c77812 */ /* 0x040fe400078efcff */
[C---:B-1----:R-:W-:Y:S02]  /*4c40*/  LEA R34, P6, R61.reuse, R24, 0x2 ;  /* 0x000000183d227211 */ /* 0x042fe400078c10ff */
[----:B------:R-:W-:Y:S02]  /*4c50*/  LOP3.LUT R200, R2, 0x6c, RZ, 0xfc, !PT ;  /* 0x0000006c02c87812 */ /* 0x000fe400078efcff */
[----:B------:R-:W-:-:S02]  /*4c60*/  LEA.HI.X.SX32 R35, R61, R5, 0x2, P6 ;  /* 0x000000053d237211 */ /* 0x000fc400030f16ff */
[-C--:B--2---:R-:W-:Y:S02]  /*4c70*/  LEA R30, P1, R63, R24.reuse, 0x2 ;  /* 0x000000183f1e7211 */ /* 0x084fe400078210ff */
[----:B---3--:R-:W-:Y:S01]  /*4c80*/  LEA R36, P5, R65, R24, 0x2 ;  /* 0x0000001841247211 */ /* 0x008fe200078a10ff */
[----:B------:R1:W-:Y:S01]  /*4c90*/  STL.64 [R1+0x50], R34 ;  /* 0x0000502201007387 */ /* 0x0003e20000100a00 */
[-C--:B------:R-:W-:Y:S02]  /*4ca0*/  LEA.HI.X.SX32 R31, R63, R5.reuse, 0x2, P1 ;  /* 0x000000053f1f7211 */ /* 0x080fe400008f16ff */
[----:B------:R-:W-:Y:S02]  /*4cb0*/  LEA.HI.X.SX32 R37, R65, R5, 0x2, P5 ;  /* 0x0000000541257211 */ /* 0x000fe400028f16ff */
[C---:B------:R-:W-:Y:S01]  /*4cc0*/  LOP3.LUT R177, R2.reuse, 0x6e, RZ, 0xfc, !PT ;  /* 0x0000006e02b17812 */ /* 0x040fe200078efcff */
[----:B------:R2:W-:Y:S01]  /*4cd0*/  STL.64 [R1+0x48], R30 ;  /* 0x0000481e01007387 */ /* 0x0005e20000100a00 */
[----:B------:R-:W-:-:S02]  /*4ce0*/  LOP3.LUT R164, R2, 0x10, RZ, 0xfc, !PT ;  /* 0x0000001002a47812 */ /* 0x000fc400078efcff */
[C---:B------:R-:W-:Y:S01]  /*4cf0*/  LOP3.LUT R165, R2.reuse, 0x12, RZ, 0xfc, !PT ;  /* 0x0000001202a57812 */ /* 0x040fe200078efcff */
[----:B------:R3:W-:Y:S01]  /*4d00*/  STL.64 [R1+0x40], R36 ;  /* 0x0000402401007387 */ /* 0x0007e20000100a00 */
[C---:B------:R-:W-:Y:S02]  /*4d10*/  LOP3.LUT R201, R2.reuse, 0x30, RZ, 0xfc, !PT ;  /* 0x0000003002c97812 */ /* 0x040fe400078efcff */
[CC--:B-1----:R-:W-:Y:S02]  /*4d20*/  LEA R34, P6, R67.reuse, R24.reuse, 0x2 ;  /* 0x0000001843227211 */ /* 0x0c2fe400078c10ff */
[----:B------:R-:W-:Y:S02]  /*4d30*/  LOP3.LUT R204, R2, 0x32, RZ, 0xfc, !PT ;  /* 0x0000003202cc7812 */ /* 0x000fe400078efcff */
[----:B------:R-:W-:Y:S02]  /*4d40*/  LEA.HI.X.SX32 R35, R67, R5, 0x2, P6 ;  /* 0x0000000543237211 */ /* 0x000fe400030f16ff */
[----:B--2---:R-:W-:-:S02]  /*4d50*/  LEA R30, P1, R69, R24, 0x2 ;  /* 0x00000018451e7211 */ /* 0x004fc400078210ff */
[C---:B------:R-:W-:Y:S01]  /*4d60*/  LOP3.LUT R180, R2.reuse, 0x50, RZ, 0xfc, !PT ;  /* 0x0000005002b47812 */ /* 0x040fe200078efcff */
[----:B------:R1:W-:Y:S01]  /*4d70*/  STL.64 [R1+0x38], R34 ;  /* 0x0000382201007387 */ /* 0x0003e20000100a00 */
[----:B---3--:R-:W-:Y:S02]  /*4d80*/  LEA R36, P5, R71, R24, 0x2 ;  /* 0x0000001847247211 */ /* 0x008fe400078a10ff */
[-C--:B------:R-:W-:Y:S02]  /*4d90*/  LEA.HI.X.SX32 R31, R69, R5.reuse, 0x2, P1 ;  /* 0x00000005451f7211 */ /* 0x080fe400008f16ff */
[----:B------:R-:W-:Y:S02]  /*4da0*/  LEA.HI.X.SX32 R37, R71, R5, 0x2, P5 ;  /* 0x0000000547257211 */ /* 0x000fe400028f16ff */
[C---:B------:R-:W-:Y:S01]  /*4db0*/  LOP3.LUT R181, R2.reuse, 0x52, RZ, 0xfc, !PT ;  /* 0x0000005202b57812 */ /* 0x040fe200078efcff */
[----:B------:R2:W-:Y:S01]  /*4dc0*/  STL.64 [R1+0x30], R30 ;  /* 0x0000301e01007387 */ /* 0x0005e20000100a00 */
[----:B------:R-:W-:-:S02]  /*4dd0*/  LOP3.LUT R182, R2, 0x70, RZ, 0xfc, !PT ;  /* 0x0000007002b67812 */ /* 0x000fc400078efcff */
[C---:B------:R-:W-:Y:S01]  /*4de0*/  LOP3.LUT R183, R2.reuse, 0x72, RZ, 0xfc, !PT ;  /* 0x0000007202b77812 */ /* 0x040fe200078efcff */
[----:B------:R3:W-:Y:S01]  /*4df0*/  STL.64 [R1+0x28], R36 ;  /* 0x0000282401007387 */ /* 0x0007e20000100a00 */
[CC--:B-1----:R-:W-:Y:S02]  /*4e00*/  LEA R34, P6, R73.reuse, R24.reuse, 0x2 ;  /* 0x0000001849227211 */ /* 0x0c2fe400078c10ff */
[C---:B------:R-:W-:Y:S02]  /*4e10*/  LOP3.LUT R172, R2.reuse, 0x14, RZ, 0xfc, !PT ;  /* 0x0000001402ac7812 */ /* 0x040fe400078efcff */
[----:B------:R-:W-:Y:S02]  /*4e20*/  LEA.HI.X.SX32 R35, R73, R5, 0x2, P6 ;  /* 0x0000000549237211 */ /* 0x000fe400030f16ff */
[C---:B------:R-:W-:Y:S02]  /*4e30*/  LOP3.LUT R173, R2.reuse, 0x16, RZ, 0xfc, !PT ;  /* 0x0000001602ad7812 */ /* 0x040fe400078efcff */
[----:B--2---:R-:W-:Y:S01]  /*4e40*/  LEA R30, P1, R75, R24, 0x2 ;  /* 0x000000184b1e7211 */ /* 0x004fe200078210ff */
[----:B------:R1:W-:Y:S01]  /*4e50*/  STL.64 [R1+0x20], R34 ;  /* 0x0000202201007387 */ /* 0x0003e20000100a00 */
[----:B------:R-:W-:-:S02]  /*4e60*/  LOP3.LUT R205, R2, 0x34, RZ, 0xfc, !PT ;  /* 0x0000003402cd7812 */ /* 0x000fc400078efcff */
[-C--:B---3--:R-:W-:Y:S02]  /*4e70*/  LEA R36, P5, R77, R24.reuse, 0x2 ;  /* 0x000000184d247211 */ /* 0x088fe400078a10ff */
[-C--:B------:R-:W-:Y:S02]  /*4e80*/  LEA.HI.X.SX32 R31, R75, R5.reuse, 0x2, P1 ;  /* 0x000000054b1f7211 */ /* 0x080fe400008f16ff */
[-C--:B------:R-:W-:Y:S02]  /*4e90*/  LEA.HI.X.SX32 R37, R77, R5.reuse, 0x2, P5 ;  /* 0x000000054d257211 */ /* 0x080fe400028f16ff */
[-C--:B------:R-:W-:Y:S01]  /*4ea0*/  LEA R250, P5, R83, R24.reuse, 0x2 ;  /* 0x0000001853fa7211 */ /* 0x080fe200078a10ff */
[----:B------:R2:W-:Y:S01]  /*4eb0*/  STL.64 [R1+0x18], R30 ;  /* 0x0000181e01007387 */ /* 0x0005e20000100a00 */
[----:B------:R-:W-:Y:S02]  /*4ec0*/  LOP3.LUT R197, R2, 0x36, RZ, 0xfc, !PT ;  /* 0x0000003602c57812 */ /* 0x000fe400078efcff */
[----:B-1----:R-:W-:Y:S01]  /*4ed0*/  LEA R34, P6, R79, R24, 0x2 ;  /* 0x000000184f227211 */ /* 0x002fe200078c10ff */
[----:B------:R-:W-:Y:S01]  /*4ee0*/  STL.64 [R1+0x10], R36 ;  /* 0x0000102401007387 */ /* 0x000fe20000100a00 */
[----:B------:R-:W-:-:S02]  /*4ef0*/  LEA.HI.X.SX32 R251, R83, R5, 0x2, P5 ;  /* 0x0000000553fb7211 */ /* 0x000fc400028f16ff */
[-C--:B------:R-:W-:Y:S02]  /*4f00*/  LEA.HI.X.SX32 R35, R79, R5.reuse, 0x2, P6 ;  /* 0x000000054f237211 */ /* 0x080fe400030f16ff */
[-C--:B------:R-:W-:Y:S02]  /*4f10*/  LEA R248, P6, R85, R24.reuse, 0x2 ;  /* 0x0000001855f87211 */ /* 0x080fe400078c10ff */
[-C--:B------:R-:W-:Y:S01]  /*4f20*/  LEA R244, P5, R89, R24.reuse, 0x2 ;  /* 0x0000001859f47211 */ /* 0x080fe200078a10ff */
[----:B------:R-:W-:Y:S01]  /*4f30*/  STL.64 [R1+0x8], R34 ;  /* 0x0000082201007387 */ /* 0x000fe20000100a00 */
[----:B--2---:R-:W-:Y:S02]  /*4f40*/  LEA R30, P1, R81, R24, 0x2 ;  /* 0x00000018511e7211 */ /* 0x004fe400078210ff */
[-C--:B------:R-:W-:Y:S02]  /*4f50*/  LEA.HI.X.SX32 R249, R85, R5.reuse, 0x2, P6 ;  /* 0x0000000555f97211 */ /* 0x080fe400030f16ff */
[----:B------:R-:W-:-:S02]  /*4f60*/  LEA.HI.X.SX32 R31, R81, R5, 0x2, P1 ;  /* 0x00000005511f7211 */ /* 0x000fc400008f16ff */
[-C--:B------:R-:W-:Y:S02]  /*4f70*/  LEA R246, P1, R87, R24.reuse, 0x2 ;  /* 0x0000001857f67211 */ /* 0x080fe400078210ff */
[CC--:B------:R-:W-:Y:S01]  /*4f80*/  LEA R242, P6, R90.reuse, R24.reuse, 0x2 ;  /* 0x000000185af27211 */ /* 0x0c0fe200078c10ff */
[----:B------:R1:W-:Y:S01]  /*4f90*/  STL.64 [R1], R30 ;  /* 0x0000001e01007387 */ /* 0x0003e20000100a00 */
[-C--:B------:R-:W-:Y:S02]  /*4fa0*/  LEA.HI.X.SX32 R245, R89, R5.reuse, 0x2, P5 ;  /* 0x0000000559f57211 */ /* 0x080fe400028f16ff */
[-C--:B------:R-:W-:Y:S02]  /*4fb0*/  LEA.HI.X.SX32 R247, R87, R5.reuse, 0x2, P1 ;  /* 0x0000000557f77211 */ /* 0x080fe400008f16ff */
[----:B------:R-:W-:Y:S02]  /*4fc0*/  LEA R238, P5, R91, R24, 0x2 ;  /* 0x000000185bee7211 */ /* 0x000fe400078a10ff */
[----:B------:R-:W-:-:S02]  /*4fd0*/  LEA.HI.X.SX32 R243, R90, R5, 0x2, P6 ;  /* 0x000000055af37211 */ /* 0x000fc400030f16ff */
[-C--:B------:R-:W-:Y:S02]  /*4fe0*/  LEA R240, P1, R26, R24.reuse, 0x2 ;  /* 0x000000181af07211 */ /* 0x080fe400078210ff */
[-C--:B------:R-:W-:Y:S02]  /*4ff0*/  LEA R236, P6, R28, R24.reuse, 0x2 ;  /* 0x000000181cec7211 */ /* 0x080fe400078c10ff */
[-C--:B------:R-:W-:Y:S02]  /*5000*/  LEA.HI.X.SX32 R239, R91, R5.reuse, 0x2, P5 ;  /* 0x000000055bef7211 */ /* 0x080fe400028f16ff */
[-C--:B------:R-:W-:Y:S02]  /*5010*/  LEA.HI.X.SX32 R241, R26, R5.reuse, 0x2, P1 ;  /* 0x000000051af17211 */ /* 0x080fe400008f16ff */
[----:B------:R-:W-:Y:S02]  /*5020*/  LEA R232, P5, R93, R24, 0x2 ;  /* 0x000000185de87211 */ /* 0x000fe400078a10ff */
[----:B------:R-:W-:-:S02]  /*5030*/  LEA.HI.X.SX32 R237, R28, R5, 0x2, P6 ;  /* 0x000000051ced7211 */ /* 0x000fc400030f16ff */
[-C--:B------:R-:W-:Y:S02]  /*5040*/  LEA R26, P6, R32, R24.reuse, 0x2 ;  /* 0x00000018201a7211 */ /* 0x080fe400078c10ff */
[-C--:B------:R-:W-:Y:S02]  /*5050*/  LEA.HI.X.SX32 R233, R93, R5.reuse, 0x2, P5 ;  /* 0x000000055de97211 */ /* 0x080fe400028f16ff */
[-C--:B------:R-:W-:Y:S02]  /*5060*/  LEA R234, P1, R92, R24.reuse, 0x2 ;  /* 0x000000185cea7211 */ /* 0x080fe400078210ff */
[-C--:B-1----:R-:W-:Y:S02]  /*5070*/  LEA R30, P5, R59, R24.reuse, 0x2 ;  /* 0x000000183b1e7211 */ /* 0x082fe400078a10ff */
[----:B------:R-:W-:Y:S02]  /*5080*/  LEA.HI.X.SX32 R27, R32, R5, 0x2, P6 ;  /* 0x00000005201b7211 */ /* 0x000fe400030f16ff */
[----:B------:R-:W-:-:S02]  /*5090*/  LEA R32, P6, R47, R24, 0x2 ;  /* 0x000000182f207211 */ /* 0x000fc400078c10ff */
[-C--:B------:R-:W-:Y:S02]  /*50a0*/  LEA.HI.X.SX32 R235, R92, R5.reuse, 0x2, P1 ;  /* 0x000000055ceb7211 */ /* 0x080fe400008f16ff */
[-C--:B------:R-:W-:Y:S02]  /*50b0*/  LEA.HI.X.SX32 R31, R59, R5.reuse, 0x2, P5 ;  /* 0x000000053b1f7211 */ /* 0x080fe400028f16ff */
[-C--:B------:R-:W-:Y:S02]  /*50c0*/  LEA R28, P1, R94, R24.reuse, 0x2 ;  /* 0x000000185e1c7211 */ /* 0x080fe400078210ff */
[-C--:B------:R-:W-:Y:S02]  /*50d0*/  LEA R36, P5, R96, R24.reuse, 0x2 ;  /* 0x0000001860247211 */ /* 0x080fe400078a10ff */
        /* <DEDUP_REMOVED lines=68> */
[----:B------:R-:W-:Y:S02]  /*5520*/  SEL R198, RZ, 0x4, !P4 ;  /* 0x00000004ffc67807 */ /* 0x000fe40006000000 */
[----:B------:R-:W-:Y:S02]  /*5530*/  LEA.HI.X.SX32 R25, R10, R5, 0x2, P6 ;  /* 0x000000050a197211 */ /* 0x000fe400030f16ff */
[C---:B------:R-:W-:Y:S02]  /*5540*/  LEA R138, P6, R141.reuse, R230, 0x2 ;  /* 0x000000e68d8a7211 */ /* 0x040fe400078c10ff */
[----:B------:R-:W-:Y:S02]  /*5550*/  ISETP.GE.AND P4, PT, R152, R3, PT ;  /* 0x000000039800720c */ /* 0x000fe40003f86270 */
[----:B------:R-:W-:Y:S02]  /*5560*/  LEA.HI.X.SX32 R139, R141, R7, 0x2, P6 ;  /* 0x000000078d8b7211 */ /* 0x000fe400030f16ff */
[----:B------:R-:W-:-:S02]  /*5570*/  LEA.HI.X.SX32 R95, R16, R5, 0x2, P1 ;  /* 0x00000005105f7211 */ /* 0x000fc400008f16ff */
[-C--:B------:R-:W-:Y:S02]  /*5580*/  ISETP.GE.AND P6, PT, R153, R3.reuse, PT ;  /* 0x000000039900720c */ /* 0x080fe40003fc6270 */
[----:B------:R-:W-:Y:S02]  /*5590*/  ISETP.GE.AND P1, PT, R215, R3, PT ;  /* 0x00000003d700720c */ /* 0x000fe40003f26270 */
[----:B------:R-:W-:Y:S02]  /*55a0*/  LEA.HI.X.SX32 R101, R11, R5, 0x2, P5 ;  /* 0x000000050b657211 */ /* 0x000fe400028f16ff */
[C---:B------:R-:W-:Y:S02]  /*55b0*/  SEL R5, R198.reuse, RZ, !P4 ;  /* 0x000000ffc6057207 */ /* 0x040fe40006000000 */
[----:B------:R-:W-:Y:S02]  /*55c0*/  SEL R12, R198, RZ, !P3 ;  /* 0x000000ffc60c7207 */ /* 0x000fe40005800000 */
[----:B------:R-:W-:-:S02]  /*55d0*/  ISETP.GE.AND P4, PT, R158, R3, PT ;  /* 0x000000039e00720c */ /* 0x000fc40003f86270 */
[----:B------:R-:W-:Y:S02]  /*55e0*/  SEL R145, R198, RZ, !P6 ;  /* 0x000000ffc6917207 */ /* 0x000fe40007000000 */
[-C--:B------:R-:W-:Y:S02]  /*55f0*/  ISETP.GE.AND P3, PT, R154, R3.reuse, PT ;  /* 0x000000039a00720c */ /* 0x080fe40003f66270 */
[----:B------:R-:W-:Y:S02]  /*5600*/  SEL R11, R198, RZ, !P1 ;  /* 0x000000ffc60b7207 */ /* 0x000fe40004800000 */
[-C--:B------:R-:W-:Y:S02]  /*5610*/  ISETP.GE.AND P6, PT, R159, R3.reuse, PT ;  /* 0x000000039f00720c */ /* 0x080fe40003fc6270 */
[-C--:B------:R-:W-:Y:S02]  /*5620*/  ISETP.GE.AND P5, PT, R206, R3.reuse, PT ;  /* 0x00000003ce00720c */ /* 0x080fe40003fa6270 */
[----:B------:R-:W-:-:S02]  /*5630*/  ISETP.GE.AND P1, PT, R155, R3, PT ;  /* 0x000000039b00720c */ /* 0x000fc40003f26270 */
[C---:B------:R-:W-:Y:S02]  /*5640*/  SEL R19, R198.reuse, RZ, !P4 ;  /* 0x000000ffc6137207 */ /* 0x040fe40006000000 */
[C---:B------:R-:W-:Y:S02]  /*5650*/  SEL R140, R198.reuse, RZ, !P3 ;  /* 0x000000ffc68c7207 */ /* 0x040fe40005800000 */
[-C--:B------:R-:W-:Y:S02]  /*5660*/  ISETP.GE.AND P4, PT, R209, R3.reuse, PT ;  /* 0x00000003d100720c */ /* 0x080fe40003f86270 */
[C---:B------:R-:W-:Y:S02]  /*5670*/  SEL R18, R198.reuse, RZ, !P6 ;  /* 0x000000ffc6127207 */ /* 0x040fe40007000000 */
[----:B------:R-:W-:Y:S02]  /*5680*/  SEL R10, R198, RZ, !P5 ;  /* 0x000000ffc60a7207 */ /* 0x000fe40006800000 */
[----:B------:R-:W-:-:S02]  /*5690*/  ISETP.GE.AND P3, PT, R160, R3, PT ;  /* 0x00000003a000720c */ /* 0x000fc40003f66270 */
[----:B------:R-:W-:Y:S02]  /*56a0*/  SEL R17, R198, RZ, !P1 ;  /* 0x000000ffc6117207 */ /* 0x000fe40004800000 */
[-C--:B------:R-:W-:Y:S02]  /*56b0*/  ISETP.GE.AND P6, PT, R208, R3.reuse, PT ;  /* 0x00000003d000720c */ /* 0x080fe40003fc6270 */
[-C--:B------:R-:W-:Y:S02]  /*56c0*/  ISETP.GE.AND P5, PT, R213, R3.reuse, PT ;  /* 0x00000003d500720c */ /* 0x080fe40003fa6270 */
[----:B------:R-:W-:Y:S02]  /*56d0*/  SEL R9, R198, RZ, !P2 ;  /* 0x000000ffc6097207 */ /* 0x000fe40005000000 */
[-C--:B------:R-:W-:Y:S02]  /*56e0*/  ISETP.GE.AND P1, PT, R161, R3.reuse, PT ;  /* 0x00000003a100720c */ /* 0x080fe40003f26270 */
[----:B------:R-:W-:-:S02]  /*56f0*/  ISETP.GE.AND P2, PT, R211, R3, PT ;  /* 0x00000003d300720c */ /* 0x000fc40003f46270 */
[C---:B------:R-:W-:Y:S02]  /*5700*/  SEL R219, R198.reuse, RZ, !P4 ;  /* 0x000000ffc6db7207 */ /* 0x040fe40006000000 */
[C---:B------:R-:W-:Y:S02]  /*5710*/  SEL R16, R198.reuse, RZ, !P3 ;  /* 0x000000ffc6107207 */ /* 0x040fe40005800000 */
[C---:B------:R-:W-:Y:S01]  /*5720*/  SEL R217, R198.reuse, RZ, !P6 ;  /* 0x000000ffc6d97207 */ /* 0x040fe20007000000 */
[----:B------:R1:W-:Y:S01]  /*5730*/  STL [R1+0xa8], R219 ;  /* 0x0000a8db01007387 */ /* 0x0003e20000100800 */
[----:B------:R-:W-:Y:S02]  /*5740*/  SEL R21, R198, RZ, !P5 ;  /* 0x000000ffc6157207 */ /* 0x000fe40006800000 */
[----:B------:R-:W-:Y:S01]  /*5750*/  ISETP.GE.AND P3, PT, R166, R3, PT ;  /* 0x00000003a600720c */ /* 0x000fe20003f66270 */
[----:B------:R2:W-:Y:S01]  /*5760*/  STL [R1+0xa4], R217 ;  /* 0x0000a4d901007387 */ /* 0x0005e20000100800 */
[----:B------:R-:W-:-:S02]  /*5770*/  SEL R15, R198, RZ, !P1 ;  /* 0x000000ffc60f7207 */ /* 0x000fc40004800000 */
[-C--:B------:R-:W-:Y:S02]  /*5780*/  ISETP.GE.AND P5, PT, R162, R3.reuse, PT ;  /* 0x00000003a200720c */ /* 0x080fe40003fa6270 */
[C---:B------:R-:W-:Y:S02]  /*5790*/  SEL R20, R198.reuse, RZ, !P2 ;  /* 0x000000ffc6147207 */ /* 0x040fe40005000000 */
[-C--:B------:R-:W-:Y:S02]  /*57a0*/  ISETP.GE.AND P1, PT, R167, R3.reuse, PT ;  /* 0x00000003a700720c */ /* 0x080fe40003f26270 */
[----:B------:R-:W-:Y:S02]  /*57b0*/  ISETP.GE.AND P2, PT, R163, R3, PT ;  /* 0x00000003a300720c */ /* 0x000fe40003f46270 */
[C---:B-1----:R-:W-:Y:S02]  /*57c0*/  SEL R219, R198.reuse, RZ, !P3 ;  /* 0x000000ffc6db7207 */ /* 0x042fe40005800000 */
[----:B------:R-:W-:-:S02]  /*57d0*/  SEL R14, R198, RZ, !P5 ;  /* 0x000000ffc60e7207 */ /* 0x000fc40006800000 */
[----:B--2---:R-:W-:Y:S01]  /*57e0*/  SEL R217, R198, RZ, !P1 ;  /* 0x000000ffc6d97207 */ /* 0x004fe20004800000 */
[----:B------:R1:W-:Y:S01]  /*57f0*/  STL [R1+0xa0], R219 ;  /* 0x0000a0db01007387 */ /* 0x0003e20000100800 */
[-C--:B------:R-:W-:Y:S02]  /*5800*/  ISETP.GE.AND P5, PT, R168, R3.reuse, PT ;  /* 0x00000003a800720c */ /* 0x080fe40003fa6270 */
[----:B------:R-:W-:Y:S01]  /*5810*/  SEL R13, R198, RZ, !P2 ;  /* 0x000000ffc60d7207 */ /* 0x000fe20005000000 */
[----:B------:R2:W-:Y:S01]  /*5820*/  STL [R1+0x9c], R217 ;  /* 0x00009cd901007387 */ /* 0x0005e20000100800 */
[-C--:B------:R-:W-:Y:S02]  /*5830*/  ISETP.GE.AND P2, PT, R169, R3.reuse, PT ;  /* 0x00000003a900720c */ /* 0x080fe40003f46270 */
[-C--:B------:R-:W-:Y:S02]  /*5840*/  ISETP.GE.AND P4, PT, R170, R3.reuse, PT ;  /* 0x00000003aa00720c */ /* 0x080fe40003f86270 */
[----:B------:R-:W-:-:S02]  /*5850*/  ISETP.GE.AND P6, PT, R171, R3, PT ;  /* 0x00000003ab00720c */ /* 0x000fc40003fc6270 */
[----:B-1----:R-:W-:Y:S02]  /*5860*/  SEL R219, R198, RZ, !P5 ;  /* 0x000000ffc6db7207 */ /* 0x002fe40006800000 */
[-C--:B------:R-:W-:Y:S02]  /*5870*/  ISETP.GE.AND P3, PT, R156, R3.reuse, PT ;  /* 0x000000039c00720c */ /* 0x080fe40003f66270 */
[----:B--2---:R-:W-:Y:S01]  /*5880*/  SEL R217, R198, RZ, !P2 ;  /* 0x000000ffc6d97207 */ /* 0x004fe20005000000 */
[----:B------:R1:W-:Y:S01]  /*5890*/  STL [R1+0x98], R219 ;  /* 0x000098db01007387 */ /* 0x0003e20000100800 */
[-C--:B------:R-:W-:Y:S02]  /*58a0*/  ISETP.GE.AND P1, PT, R157, R3.reuse, PT ;  /* 0x000000039d00720c */ /* 0x080fe40003f26270 */
[-C--:B------:R-:W-:Y:S01]  /*58b0*/  ISETP.GE.AND P5, PT, R176, R3.reuse, PT ;  /* 0x00000003b000720c */ /* 0x080fe20003fa6270 */
[----:B------:R2:W-:Y:S01]  /*58c0*/  STL [R1+0x94], R217 ;  /* 0x000094d901007387 */ /* 0x0005e20000100800 */
[----:B------:R-:W-:-:S02]  /*58d0*/  ISETP.GE.AND P2, PT, R174, R3, PT ;  /* 0x00000003ae00720c */ /* 0x000fc40003f46270 */
[C---:B------:R-:W-:Y:S02]  /*58e0*/  LOP3.LUT R186, R2.reuse, 0x54, RZ, 0xfc, !PT ;  /* 0x0000005402ba7812 */ /* 0x040fe400078efcff */
[----:B------:R-:W-:Y:S02]  /*58f0*/  LOP3.LUT R187, R2, 0x56, RZ, 0xfc, !PT ;  /* 0x0000005602bb7812 */ /* 0x000fe400078efcff */
[C---:B-1----:R-:W-:Y:S02]  /*5900*/  SEL R219, R198.reuse, RZ, !P4 ;  /* 0x000000ffc6db7207 */ /* 0x042fe40006000000 */
[-C--:B------:R-:W-:Y:S02]  /*5910*/  ISETP.GE.AND P4, PT, R175, R3.reuse, PT ;  /* 0x00000003af00720c */ /* 0x080fe40003f86270 */
[----:B--2---:R-:W-:Y:S01]  /*5920*/  SEL R217, R198, RZ, !P6 ;  /* 0x000000ffc6d97207 */ /* 0x004fe20007000000 */
[----:B------:R1:W-:Y:S01]  /*5930*/  STL [R1+0x90], R219 ;  /* 0x000090db01007387 */ /* 0x0003e20000100800 */
[----:B------:R-:W-:-:S02]  /*5940*/  ISETP.GE.AND P6, PT, R199, R3, PT ;  /* 0x00000003c700720c */ /* 0x000fc40003fc6270 */
[C---:B------:R-:W-:Y:S01]  /*5950*/  LOP3.LUT R188, R2.reuse, 0x74, RZ, 0xfc, !PT ;  /* 0x0000007402bc7812 */ /* 0x040fe200078efcff */
[----:B------:R2:W-:Y:S01]  /*5960*/  STL [R1+0x8c], R217 ;  /* 0x00008cd901007387 */ /* 0x0005e20000100800 */
[C---:B------:R-:W-:Y:S02]  /*5970*/  LOP3.LUT R189, R2.reuse, 0x76, RZ, 0xfc, !PT ;  /* 0x0000007602bd7812 */ /* 0x040fe400078efcff */
[C---:B------:R-:W-:Y:S02]  /*5980*/  LOP3.LUT R178, R2.reuse, 0x18, RZ, 0xfc, !PT ;  /* 0x0000001802b27812 */ /* 0x040fe400078efcff */
[----:B------:R-:W-:Y:S02]  /*5990*/  LOP3.LUT R179, R2, 0x1a, RZ, 0xfc, !PT ;  /* 0x0000001a02b37812 */ /* 0x000fe400078efcff */
[----:B-1----:R-:W-:Y:S02]  /*59a0*/  SEL R219, R198, RZ, !P3 ;  /* 0x000000ffc6db7207 */ /* 0x002fe40005800000 */
[----:B------:R-:W-:-:S02]  /*59b0*/  ISETP.GE.AND P3, PT, R200, R3, PT ;  /* 0x00000003c800720c */ /* 0x000fc40003f66270 */
[----:B--2---:R-:W-:Y:S01]  /*59c0*/  SEL R217, R198, RZ, !P1 ;  /* 0x000000ffc6d97207 */ /* 0x004fe20004800000 */
[----:B------:R1:W-:Y:S01]  /*59d0*/  STL [R1+0xc8], R219 ;  /* 0x0000c8db01007387 */ /* 0x0003e20000100800 */
[----:B------:R-:W-:Y:S02]  /*59e0*/  ISETP.GE.AND P1, PT, R177, R3, PT ;  /* 0x00000003b100720c */ /* 0x000fe40003f26270 */
[C---:B------:R-:W-:Y:S01]  /*59f0*/  LOP3.LUT R190, R2.reuse, 0x38, RZ, 0xfc, !PT ;  /* 0x0000003802be7812 */ /* 0x040fe200078efcff */
[----:B------:R2:W-:Y:S01]  /*5a00*/  STL [R1+0xc4], R217 ;  /* 0x0000c4d901007387 */ /* 0x0005e20000100800 */
[C---:B------:R-:W-:Y:S02]  /*5a10*/  LOP3.LUT R191, R2.reuse, 0x3a, RZ, 0xfc, !PT ;  /* 0x0000003a02bf7812 */ /* 0x040fe400078efcff */
[C---:B------:R-:W-:Y:S02]  /*5a20*/  LOP3.LUT R194, R2.reuse, 0x58, RZ, 0xfc, !PT ;  /* 0x0000005802c27812 */ /* 0x040fe400078efcff */
[----:B------:R-:W-:-:S02]  /*5a30*/  LOP3.LUT R195, R2, 0x5a, RZ, 0xfc, !PT ;  /* 0x0000005a02c37812 */ /* 0x000fc400078efcff */
[----:B-1----:R-:W-:Y:S02]  /*5a40*/  SEL R219, R198, RZ, !P5 ;  /* 0x000000ffc6db7207 */ /* 0x002fe40006800000 */
[-C--:B------:R-:W-:Y:S02]  /*5a50*/  ISETP.GE.AND P5, PT, R164, R3.reuse, PT ;  /* 0x00000003a400720c */ /* 0x080fe40003fa6270 */
[----:B--2---:R-:W-:Y:S01]  /*5a60*/  SEL R217, R198, RZ, !P2 ;  /* 0x000000ffc6d97207 */ /* 0x004fe20005000000 */
[----:B------:R1:W-:Y:S01]  /*5a70*/  STL [R1+0xc0], R219 ;  /* 0x0000c0db01007387 */ /* 0x0003e20000100800 */
[----:B------:R-:W-:Y:S02]  /*5a80*/  ISETP.GE.AND P2, PT, R165, R3, PT ;  /* 0x00000003a500720c */ /* 0x000fe40003f46270 */
[C---:B------:R-:W-:Y:S01]  /*5a90*/  LOP3.LUT R196, R2.reuse, 0x78, RZ, 0xfc, !PT ;  /* 0x0000007802c47812 */ /* 0x040fe200078efcff */
[----:B------:R2:W-:Y:S01]  /*5aa0*/  STL [R1+0xbc], R217 ;  /* 0x0000bcd901007387 */ /* 0x0005e20000100800 */
[----:B------:R-:W-:-:S02]  /*5ab0*/  LOP3.LUT R150, R2, 0x7a, RZ, 0xfc, !PT ;  /* 0x0000007a02967812 */ /* 0x000fc400078efcff */
        /* <DEDUP_REMOVED lines=19> */
[----:B------:R-:W-:Y:S02]  /*5bf0*/  LOP3.LUT R146, R2, 0x7e, RZ, 0xfc, !PT ;  /* 0x0000007e02927812 */ /* 0x000fe400078efcff */
[----:B------:R-:W-:Y:S02]  /*5c00*/  LOP3.LUT R144, R144, 0x60, RZ, 0xc0, !PT ;  /* 0x0000006090907812 */ /* 0x000fe400078ec0ff */
[----:B-1----:R-:W-:-:S02]  /*5c10*/  SEL R219, R198, RZ, !P5 ;  /* 0x000000ffc6db7207 */ /* 0x002fc40006800000 */
[-C--:B------:R-:W-:Y:S02]  /*5c20*/  ISETP.GE.AND P5, PT, R182, R3.reuse, PT ;  /* 0x00000003b600720c */ /* 0x080fe40003fa6270 */
[----:B--2---:R-:W-:Y:S01]  /*5c30*/  SEL R217, R198, RZ, !P2 ;  /* 0x000000ffc6d97207 */ /* 0x004fe20005000000 */
[----:B------:R1:W-:Y:S01]  /*5c40*/  STL [R1+0xe8], R219 ;  /* 0x0000e8db01007387 */ /* 0x0003e20000100800 */
[----:B------:R-:W-:-:S03]  /*5c50*/  ISETP.GE.AND P2, PT, R183, R3, PT ;  /* 0x00000003b700720c */ /* 0x000fc60003f46270 */
[----:B------:R2:W-:Y:S01]  /*5c60*/  STL [R1+0xe4], R217 ;  /* 0x0000e4d901007387 */ /* 0x0005e20000100800 */
[----:B-1----:R-:W-:Y:S02]  /*5c70*/  SEL R219, R198, RZ, !P4 ;  /* 0x000000ffc6db7207 */ /* 0x002fe40006000000 */
[-C--:B------:R-:W-:Y:S02]  /*5c80*/  ISETP.GE.AND P4, PT, R172, R3.reuse, PT ;  /* 0x00000003ac00720c */ /* 0x080fe40003f86270 */
[----:B--2---:R-:W-:Y:S01]  /*5c90*/  SEL R217, R198, RZ, !P6 ;  /* 0x000000ffc6d97207 */ /* 0x004fe20007000000 */
[----:B------:R1:W-:Y:S01]  /*5ca0*/  STL [R1+0xe0], R219 ;  /* 0x0000e0db01007387 */ /* 0x0003e20000100800 */
[----:B------:R-:W-:-:S03]  /*5cb0*/  ISETP.GE.AND P6, PT, R173, R3, PT ;  /* 0x00000003ad00720c */ /* 0x000fc60003fc6270 */
[----:B------:R2:W-:Y:S01]  /*5cc0*/  STL [R1+0xdc], R217 ;  /* 0x0000dcd901007387 */ /* 0x0005e20000100800 */
[C---:B-1----:R-:W-:Y:S02]  /*5cd0*/  SEL R219, R198.reuse, RZ, !P3 ;  /* 0x000000ffc6db7207 */ /* 0x042fe40005800000 */
        /* <DEDUP_REMOVED lines=62> */
[----:B------:R-:W-:Y:S01]  /*60c0*/  STL [R1+0x148], R219 ;  /* 0x000148db01007387 */ /* 0x000fe20000100800 */
[----:B------:R-:W-:Y:S02]  /*60d0*/  ISETP.GE.AND P2, PT, R146, R3, PT ;  /* 0x000000039200720c */ /* 0x000fe40003f46270 */
[----:B------:R-:W-:Y:S01]  /*60e0*/  LOP3.LUT R3, R22, 0x7c, RZ, 0xc0, !PT ;  /* 0x0000007c16037812 */ /* 0x000fe200078ec0ff */
[----:B------:R1:W-:Y:S01]  /*60f0*/  STL [R1+0x144], R217 ;  /* 0x000144d901007387 */ /* 0x0003e20000100800 */
[----:B------:R-:W-:-:S02]  /*6100*/  SEL R22, R198, RZ, !P6 ;  /* 0x000000ffc6167207 */ /* 0x000fc40007000000 */
[-C--:B------:R-:W-:Y:S01]  /*6110*/  ISETP.GE.AND P6, PT, R215, R142.reuse, PT ;  /* 0x0000008ed700720c */ /* 0x080fe20003fc6270 */
[----:B------:R-:W-:Y:S01]  /*6120*/  IMAD R3, R144, 0x100, R3 ;  /* 0x0000010090037824 */ /* 0x000fe200078e0203 */
[C---:B------:R-:W-:Y:S02]  /*6130*/  SEL R215, R198.reuse, RZ, !P3 ;  /* 0x000000ffc6d77207 */ /* 0x040fe40005800000 */
[-C--:B------:R-:W-:Y:S02]  /*6140*/  ISETP.GE.AND P3, PT, R213, R142.reuse, PT ;  /* 0x0000008ed500720c */ /* 0x080fe40003f66270 */
[----:B-1----:R-:W-:Y:S02]  /*6150*/  SEL R217, R198, RZ, !P4 ;  /* 0x000000ffc6d97207 */ /* 0x002fe40006000000 */
[----:B------:R-:W-:-:S03]  /*6160*/  ISETP.GE.AND P4, PT, R2, R142, PT ;  /* 0x0000008e0200720c */ /* 0x000fc60003f86270 */
[----:B------:R-:W-:Y:S04]  /*6170*/  STL [R1+0x140], R217 ;  /* 0x000140d901007387 */ /* 0x000fe80000100800 */
[----:B------:R1:W-:Y:S04]  /*6180*/  STL [R1+0x13c], R22 ;  /* 0x00013c1601007387 */ /* 0x0003e80000100800 */
[----:B------:R-:W-:Y:S01]  /*6190*/  STL [R1+0x138], R215 ;  /* 0x000138d701007387 */ /* 0x000fe20000100800 */
[----:B-1----:R-:W-:Y:S02]  /*61a0*/  SEL R22, R198, RZ, !P1 ;  /* 0x000000ffc6167207 */ /* 0x002fe40004800000 */
[----:B------:R-:W-:-:S02]  /*61b0*/  ISETP.GE.AND P1, PT, R211, R142, PT ;  /* 0x0000008ed300720c */ /* 0x000fc40003f26270 */
[----:B------:R-:W-:Y:S01]  /*61c0*/  SEL R211, R198, RZ, !P5 ;  /* 0x000000ffc6d37207 */ /* 0x000fe20006800000 */
[----:B------:R1:W-:Y:S01]  /*61d0*/  STL [R1+0x134], R22 ;  /* 0x0001341601007387 */ /* 0x0003e20000100800 */
[----:B------:R-:W-:-:S03]  /*61e0*/  ISETP.GE.AND P5, PT, R209, R142, PT ;  /* 0x0000008ed100720c */ /* 0x000fc60003fa6270 */
[----:B------:R-:W-:Y:S01]  /*61f0*/  STL [R1+0x130], R211 ;  /* 0x000130d301007387 */ /* 0x000fe20000100800 */
[C---:B-1----:R-:W-:Y:S02]  /*6200*/  SEL R22, R198.reuse, RZ, !P2 ;  /* 0x000000ffc6167207 */ /* 0x042fe40005000000 */
[----:B------:R-:W-:Y:S02]  /*6210*/  SEL R198, R198, RZ, !P0 ;  /* 0x000000ffc6c67207 */ /* 0x000fe40004000000 */
[-C--:B------:R-:W-:Y:S01]  /*6220*/  ISETP.GE.AND P0, PT, R206, R142.reuse, PT ;  /* 0x0000008ece00720c */ /* 0x080fe20003f06270 */
[----:B------:R1:W-:Y:S01]  /*6230*/  STL [R1+0x12c], R22 ;  /* 0x00012c1601007387 */ /* 0x0003e20000100800 */
[-C--:B------:R-:W-:Y:S02]  /*6240*/  ISETP.GE.AND P2, PT, R208, R142.reuse, PT ;  /* 0x0000008ed000720c */ /* 0x080fe40003f46270 */
[----:B-1----:R-:W-:Y:S02]  /*6250*/  SEL R22, RZ, 0x4, P4 ;  /* 0x00000004ff167807 */ /* 0x002fe40002000000 */
[----:B------:R-:W-:-:S02]  /*6260*/  ISETP.GE.AND P4, PT, R151, R142, PT ;  /* 0x0000008e9700720c */ /* 0x000fc40003f86270 */
[----:B------:R-:W-:Y:S02]  /*6270*/  SEL R151, RZ, 0x4, P6 ;  /* 0x00000004ff977807 */ /* 0x000fe40003000000 */
[-C--:B------:R-:W-:Y:S02]  /*6280*/  ISETP.GE.AND P6, PT, R152, R142.reuse, PT ;  /* 0x0000008e9800720c */ /* 0x080fe40003fc6270 */
[----:B------:R-:W-:Y:S02]  /*6290*/  SEL R152, RZ, 0x4, P0 ;  /* 0x00000004ff987807 */ /* 0x000fe40000000000 */
[-C--:B------:R-:W-:Y:S02]  /*62a0*/  ISETP.GE.AND P0, PT, R153, R142.reuse, PT ;  /* 0x0000008e9900720c */ /* 0x080fe40003f06270 */
[----:B------:R-:W-:Y:S02]  /*62b0*/  SEL R153, RZ, 0x4, P4 ;  /* 0x00000004ff997807 */ /* 0x000fe40002000000 */
        /* <DEDUP_REMOVED lines=44> */
[----:B------:R-:W-:-:S04]  /*6580*/  ISETP.GE.AND P4, PT, R176, R142, PT ;  /* 0x0000008eb000720c */ /* 0x000fc80003f86270 */
[----:B------:R-:W-:Y:S01]  /*6590*/  SEL R176, RZ, 0x4, P4 ;  /* 0x00000004ffb07807 */ /* 0x000fe20002000000 */
[----:B------:R-:W-:Y:S08]  /*65a0*/  BRA.U UP0, `(.L_x_5) ;  /* 0x0000000100187547 */ /* 0x000ff0000b800000 */
[----:B------:R-:W-:Y:S01]  /*65b0*/  ELECT P4, URZ, PT ;  /* 0x0000000000ff782f */ /* 0x000fe20003880000 */
[----:B------:R-:W-:Y:S01]  /*65c0*/  IMAD.MOV.U32 R143, RZ, RZ, 0x1 ;  /* 0x00000001ff8f7424 */ /* 0x000fe200078e00ff */
[----:B------:R-:W-:Y:S01]  /*65d0*/  UMOV UR5, 0x40 ;  /* 0x0000004000057882 */ /* 0x000fe20000000000 */
[----:B------:R-:W-:Y:S01]  /*65e0*/  UVIRTCOUNT.DEALLOC.SMPOOL 0x80 ;  /* 0x000000800000784c */ /* 0x000fe20000000000 */
[----:B------:R-:W-:-:S09]  /*65f0*/  ULEA UR5, UR4, UR5, 0x18 ;  /* 0x0000000504057291 */ /* 0x000fd2000f8ec0ff */
[----:B------:R1:W-:Y:S03]  /*6600*/  @P4 STS.U8 [UR5], R143 ;  /* 0x0000008fff004988 */ /* 0x0003e60008000005 */
.L_x_5:
[-C--:B------:R-:W-:Y:S01]  /*6610*/  ISETP.GE.AND P4, PT, R199, R142.reuse, PT ;  /* 0x0000008ec700720c */ /* 0x080fe20003f86270 */
[----:B------:R-:W-:Y:S01]  /*6620*/  STL [R1+0x560], R55 ;  /* 0x0005603701007387 */ /* 0x000fe20000100800 */
[----:B------:R-:W-:Y:S02]  /*6630*/  SEL R199, RZ, 0x4, P2 ;  /* 0x00000004ffc77807 */ /* 0x000fe40001000000 */
[----:B------:R-:W-:Y:S01]  /*6640*/  SEL R206, RZ, 0x4, P5 ;  /* 0x00000004ffce7807 */ /* 0x000fe20002800000 */
[----:B------:R-:W-:Y:S01]  /*6650*/  STL [R1+0x55c], R70 ;  /* 0x00055c4601007387 */ /* 0x000fe20000100800 */
[-C--:B------:R-:W-:Y:S01]  /*6660*/  ISETP.GE.AND P2, PT, R200, R142.reuse, PT ;  /* 0x0000008ec800720c */ /* 0x080fe20003f46270 */
[----:B------:R-:W-:Y:S01]  /*6670*/  USHF.L.U32 UR4, UR6, 0x15, URZ ;  /* 0x0000001506047899 */ /* 0x000fe200080006ff */
[----:B------:R-:W-:Y:S01]  /*6680*/  SEL R200, RZ, 0x4, P0 ;  /* 0x00000004ffc87807 */ /* 0x000fe20000000000 */
[----:B------:R-:W-:Y:S01]  /*6690*/  STL [R1+0x558], R71 ;  /* 0x0005584701007387 */ /* 0x000fe20000100800 */
[-C--:B------:R-:W-:Y:S01]  /*66a0*/  ISETP.GE.AND P0, PT, R177, R142.reuse, PT ;  /* 0x0000008eb100720c */ /* 0x080fe20003f06270 */
[----:B------:R-:W-:Y:S01]  /*66b0*/  UMOV UR5, 0x1 ;  /* 0x0000000100057882 */ /* 0x000fe20000000000 */
[----:B------:R-:W-:Y:S01]  /*66c0*/  SEL R177, RZ, 0x4, P4 ;  /* 0x00000004ffb17807 */ /* 0x000fe20002000000 */
[----:B------:R-:W-:Y:S01]  /*66d0*/  STL [R1+0x554], R86 ;  /* 0x0005545601007387 */ /* 0x000fe20000100800 */
[-C--:B------:R-:W-:Y:S01]  /*66e0*/  ISETP.GE.AND P4, PT, R178, R142.reuse, PT ;  /* 0x0000008eb200720c */ /* 0x080fe20003f86270 */
[----:B------:R-:W-:Y:S01]  /*66f0*/  UIADD3 UR11, UPT, UPT, UR7, 0x40000, URZ ;  /* 0x00040000070b7890 */ /* 0x000fe2000fffe0ff */
[----:B------:R-:W-:Y:S01]  /*6700*/  SEL R178, RZ, 0x4, P2 ;  /* 0x00000004ffb27807 */ /* 0x000fe20001000000 */
[----:B------:R-:W-:Y:S01]  /*6710*/  STL [R1+0x550], R87 ;  /* 0x0005505701007387 */ /* 0x000fe20000100800 */
[-C--:B------:R-:W-:Y:S01]  /*6720*/  ISETP.GE.AND P2, PT, R179, R142.reuse, PT ;  /* 0x0000008eb300720c */ /* 0x080fe20003f46270 */
[----:B------:R-:W2:Y:S01]  /*6730*/  LDCU.64 UR22, c[0x0][0x358] ;  /* 0x00006b00ff1677ac */ /* 0x000ea20008000a00 */
[----:B------:R-:W-:Y:S01]  /*6740*/  SEL R179, RZ, 0x4, P0 ;  /* 0x00000004ffb37807 */ /* 0x000fe20000000000 */
[----:B------:R-:W-:Y:S01]  /*6750*/  STL [R1+0x54c], R24 ;  /* 0x00054c1801007387 */ /* 0x000fe20000100800 */
[-C--:B------:R-:W-:Y:S01]  /*6760*/  ISETP.GE.AND P0, PT, R201, R142.reuse, PT ;  /* 0x0000008ec900720c */ /* 0x080fe20003f06270 */
[----:B------:R-:W3:Y:S01]  /*6770*/  LDCU UR10, c[0x0][0x3a0] ;  /* 0x00007400ff0a77ac */ /* 0x000ee20008000800 */
[----:B------:R-:W-:Y:S01]  /*6780*/  SEL R201, RZ, 0x4, P6 ;  /* 0x00000004ffc97807 */ /* 0x000fe20003000000 */
[----:B------:R-:W-:Y:S01]  /*6790*/  STL [R1+0x548], R25 ;  /* 0x0005481901007387 */ /* 0x000fe20000100800 */
[----:B------:R-:W-:-:S02]  /*67a0*/  ISETP.GE.AND P6, PT, R204, R142, PT ;  /* 0x0000008ecc00720c */ /* 0x000fc40003fc6270 */
[----:B------:R-:W-:Y:S01]  /*67b0*/  SEL R204, RZ, 0x4, P3 ;  /* 0x00000004ffcc7807 */ /* 0x000fe20001800000 */
[----:B------:R-:W-:Y:S01]  /*67c0*/  STL [R1+0x538], R203 ;  /* 0x000538cb01007387 */ /* 0x000fe20000100800 */
[-C--:B------:R-:W-:Y:S02]  /*67d0*/  ISETP.GE.AND P3, PT, R180, R142.reuse, PT ;  /* 0x0000008eb400720c */ /* 0x080fe40003f66270 */
[----:B------:R-:W-:Y:S01]  /*67e0*/  SEL R180, RZ, 0x4, P0 ;  /* 0x00000004ffb47807 */ /* 0x000fe20000000000 */
[----:B------:R-:W-:Y:S01]  /*67f0*/  STL [R1+0x4c4], R8 ;  /* 0x0004c40801007387 */ /* 0x000fe20000100800 */
[-C--:B------:R-:W-:Y:S02]  /*6800*/  ISETP.GE.AND P0, PT, R181, R142.reuse, PT ;  /* 0x0000008eb500720c */ /* 0x080fe40003f06270 */
[----:B------:R-:W-:Y:S01]  /*6810*/  SEL R181, RZ, 0x4, P6 ;  /* 0x00000004ffb57807 */ /* 0x000fe20003000000 */
[----:B------:R-:W-:Y:S01]  /*6820*/  STL [R1+0x4c0], R6 ;  /* 0x0004c00601007387 */ /* 0x000fe20000100800 */
[----:B------:R-:W-:-:S02]  /*6830*/  ISETP.GE.AND P6, PT, R182, R142, PT ;  /* 0x0000008eb600720c */ /* 0x000fc40003fc6270 */
[----:B------:R-:W-:Y:S01]  /*6840*/  SEL R182, RZ, 0x4, P3 ;  /* 0x00000004ffb67807 */ /* 0x000fe20001800000 */
[----:B------:R4:W-:Y:S01]  /*6850*/  STL [R1+0x4bc], R0 ;  /* 0x0004bc0001007387 */ /* 0x0009e20000100800 */
        /* <DEDUP_REMOVED lines=9> */
[----:B------:R-:W-:Y:S02]  /*68f0*/  ISETP.GE.AND P5, PT, R186, R142, PT ;  /* 0x0000008eba00720c */ /* 0x000fe40003fa6270 */
[----:B------:R-:W-:-:S02]  /*6900*/  SEL R186, RZ, 0x4, P3 ;  /* 0x00000004ffba7807 */ /* 0x000fc40001800000 */
[-C--:B------:R-:W-:Y:S02]  /*6910*/  ISETP.GE.AND P3, PT, R187, R142.reuse, PT ;  /* 0x0000008ebb00720c */ /* 0x080fe40003f66270 */
[----:B------:R-:W-:Y:S02]  /*6920*/  SEL R187, RZ, 0x4, P1 ;  /* 0x00000004ffbb7807 */ /* 0x000fe40000800000 */
[-C--:B------:R-:W-:Y:S02]  /*6930*/  ISETP.GE.AND P1, PT, R188, R142.reuse, PT ;  /* 0x0000008ebc00720c */ /* 0x080fe40003f26270 */
[----:B------:R-:W-:Y:S02]  /*6940*/  SEL R188, RZ, 0x4, P5 ;  /* 0x00000004ffbc7807 */ /* 0x000fe40002800000 */
        /* <DEDUP_REMOVED lines=18> */
[----:B------:R-:W-:Y:S02]  /*6a70*/  SEL R252, RZ, 0x4, P2 ;  /* 0x00000004fffc7807 */ /* 0x000fe40001000000 */
[----:B------:R-:W-:-:S02]  /*6a80*/  ISETP.GE.AND P3, PT, R149, R142, PT ;  /* 0x0000008e9500720c */ /* 0x000fc40003f66270 */
[-C--:B------:R-:W-:Y:S02]  /*6a90*/  ISETP.GE.AND P2, PT, R147, R142.reuse, PT ;  /* 0x0000008e9300720c */ /* 0x080fe40003f46270 */
[----:B------:R-:W-:Y:S02]  /*6aa0*/  SEL R149, RZ, 0x4, P0 ;  /* 0x00000004ff957807 */ /* 0x000fe40000000000 */
[----:B------:R-:W-:Y:S02]  /*6ab0*/  ISETP.GE.AND P0, PT, R146, R142, PT ;  /* 0x0000008e9200720c */ /* 0x000fe40003f06270 */
[----:B------:R-:W-:Y:S02]  /*6ac0*/  SEL R144, RZ, 0x4, P2 ;  /* 0x00000004ff907807 */ /* 0x000fe40001000000 */
[----:B------:R-:W-:Y:S02]  /*6ad0*/  ISETP.NE.U32.AND P2, PT, R145, RZ, PT ;  /* 0x000000ff9100720c */ /* 0x000fe40003f45070 */
[----:B------:R-:W-:-:S02]  /*6ae0*/  SEL R145, RZ, 0x4, P0 ;  /* 0x00000004ff917807 */ /* 0x000fc40000000000 */
[----:B------:R-:W-:Y:S02]  /*6af0*/  ISETP.GT.AND P0, PT, R207, 0xff, PT ;  /* 0x000000ffcf00780c */ /* 0x000fe40003f04270 */
[----:B------:R-:W-:Y:S02]  /*6b00*/  SEL R146, RZ, 0x4, P4 ;  /* 0x00000004ff927807 */ /* 0x000fe40002000000 */
[----:B------:R-:W-:Y:S02]  /*6b10*/  SEL R2, R22, RZ, P0 ;  /* 0x000000ff16027207 */ /* 0x000fe40000000000 */
[----:B----4-:R-:W-:Y:S02]  /*6b20*/  SEL R0, R151, RZ, P0 ;  /* 0x000000ff97007207 */ /* 0x010fe40000000000 */
[----:B------:R-:W-:Y:S01]  /*6b30*/  SEL R6, R152, RZ, P0 ;  /* 0x000000ff98067207 */ /* 0x000fe20000000000 */
[----:B------:R4:W-:Y:S01]  /*6b40*/  STL [R1+0x154], R2 ;  /* 0x0001540201007387 */ /* 0x0009e20000100800 */
[----:B------:R-:W-:-:S02]  /*6b50*/  SEL R150, RZ, 0x4, P1 ;  /* 0x00000004ff967807 */ /* 0x000fc40000800000 */
[----:B------:R-:W-:Y:S01]  /*6b60*/  ISETP.GE.AND P1, PT, R148, R142, PT ;  /* 0x0000008e9400720c */ /* 0x000fe20003f26270 */
[----:B------:R1:W-:Y:S01]  /*6b70*/  STL [R1+0x14c], R0 ;  /* 0x00014c0001007387 */ /* 0x0003e20000100800 */
[----:B------:R-:W-:Y:S02]  /*6b80*/  SEL R148, RZ, 0x4, P6 ;  /* 0x00000004ff947807 */ /* 0x000fe40003000000 */
[----:B------:R-:W-:Y:S01]  /*6b90*/  SEL R147, RZ, 0x4, P5 ;  /* 0x00000004ff937807 */ /* 0x000fe20002800000 */
[----:B------:R2:W-:Y:S01]  /*6ba0*/  STL [R1+0x150], R6 ;  /* 0x0001500601007387 */ /* 0x0005e20000100800 */
[----:B------:R-:W-:Y:S02]  /*6bb0*/  SEL R142, RZ, 0x4, P3 ;  /* 0x00000004ff8e7807 */ /* 0x000fe40001800000 */
[----:B----4-:R-:W-:Y:S02]  /*6bc0*/  SEL R2, R153, RZ, P0 ;  /* 0x000000ff99027207 */ /* 0x010fe40000000000 */
[----:B-1----:R-:W-:-:S02]  /*6bd0*/  SEL R143, RZ, 0x4, P1 ;  /* 0x00000004ff8f7807 */ /* 0x002fc40000800000 */
[----:B------:R-:W-:Y:S01]  /*6be0*/  SEL R0, R154, RZ, P0 ;  /* 0x000000ff9a007207 */ /* 0x000fe20000000000 */
[----:B------:R1:W-:Y:S01]  /*6bf0*/  STL [R1+0x158], R2 ;  /* 0x0001580201007387 */ /* 0x0003e20000100800 */
[----:B------:R-:W-:Y:S02]  /*6c00*/  SEL R23, R23, RZ, P0 ;  /* 0x000000ff17177207 */ /* 0x000fe40000000000 */
[----:B--2---:R-:W-:Y:S01]  /*6c10*/  SEL R6, R155, RZ, P0 ;  /* 0x000000ff9b067207 */ /* 0x004fe20000000000 */
[----:B------:R2:W-:Y:S01]  /*6c20*/  STL [R1+0x15c], R0 ;  /* 0x00015c0001007387 */ /* 0x0005e20000100800 */
[----:B------:R-:W-:Y:S02]  /*6c30*/  SEL R22, R197, RZ, P0 ;  /* 0x000000ffc5167207 */ /* 0x000fe40000000000 */
[----:B------:R-:W-:Y:S01]  /*6c40*/  SEL R86, R150, RZ, P0 ;  /* 0x000000ff96567207 */ /* 0x000fe20000000000 */
[----:B------:R4:W-:Y:S01]  /*6c50*/  STL [R1+0x160], R6 ;  /* 0x0001600601007387 */ /* 0x0009e20000100800 */
[----:B------:R-:W-:-:S02]  /*6c60*/  SEL R252, R252, RZ, P0 ;  /* 0x000000fffcfc7207 */ /* 0x000fc40000000000 */
[----:B-1----:R-:W-:Y:S02]  /*6c70*/  SEL R2, R156, RZ, P0 ;  /* 0x000000ff9c027207 */ /* 0x002fe40000000000 */
[----:B------:R-:W-:Y:S02]  /*6c80*/  SEL R87, R149, RZ, P0 ;  /* 0x000000ff95577207 */ /* 0x000fe40000000000 */
[----:B--2---:R-:W-:Y:S01]  /*6c90*/  SEL R0, R157, RZ, P0 ;  /* 0x000000ff9d007207 */ /* 0x004fe20000000000 */
[----:B------:R1:W-:Y:S01]  /*6ca0*/  STL [R1+0x164], R2 ;  /* 0x0001640201007387 */ /* 0x0003e20000100800 */
[----:B------:R-:W-:Y:S02]  /*6cb0*/  SEL R24, R148, RZ, P0 ;  /* 0x000000ff94187207 */ /* 0x000fe40000000000 */
[----:B----4-:R-:W-:Y:S01]  /*6cc0*/  SEL R6, R158, RZ, P0 ;  /* 0x000000ff9e067207 */ /* 0x010fe20000000000 */
[----:B------:R2:W-:Y:S01]  /*6cd0*/  STL [R1+0x168], R0 ;  /* 0x0001680001007387 */ /* 0x0005e20000100800 */
[----:B------:R-:W-:-:S02]  /*6ce0*/  SEL R25, R147, RZ, P0 ;  /* 0x000000ff93197207 */ /* 0x000fc40000000000 */
[----:B------:R-:W-:Y:S01]  /*6cf0*/  SEL R203, R145, RZ, P0 ;  /* 0x000000ff91cb7207 */ /* 0x000fe20000000000 */
[----:B------:R4:W-:Y:S01]  /*6d00*/  STL [R1+0x16c], R6 ;  /* 0x00016c0601007387 */ /* 0x0009e20000100800 */
[----:B------:R-:W-:Y:S02]  /*6d10*/  ISETP.NE.U32.AND P4, PT, R140, RZ, PT ;  /* 0x000000ff8c00720c */ /* 0x000fe40003f85070 */
[----:B-1----:R-:W-:Y:S02]  /*6d20*/  SEL R2, R159, RZ, P0 ;  /* 0x000000ff9f027207 */ /* 0x002fe40000000000 */
[----:B------:R-:W-:Y:S02]  /*6d30*/  ISETP.NE.U32.AND P5, PT, R17, RZ, PT ;  /* 0x000000ff1100720c */ /* 0x000fe40003fa5070 */
[----:B--2---:R-:W-:Y:S01]  /*6d40*/  SEL R0, R160, RZ, P0 ;  /* 0x000000ffa0007207 */ /* 0x004fe20000000000 */
[----:B------:R1:W-:Y:S01]  /*6d50*/  STL [R1+0x170], R2 ;  /* 0x0001700201007387 */ /* 0x0003e20000100800 */
[----:B------:R-:W-:-:S02]  /*6d60*/  ISETP.NE.U32.AND P1, PT, R5, RZ, PT ;  /* 0x000000ff0500720c */ /* 0x000fc40003f25070 */
[----:B----4-:R-:W-:Y:S01]  /*6d70*/  SEL R6, R161, RZ, P0 ;  /* 0x000000ffa1067207 */ /* 0x010fe20000000000 */
[----:B------:R2:W-:Y:S01]  /*6d80*/  STL [R1+0x174], R0 ;  /* 0x0001740001007387 */ /* 0x0005e20000100800 */
[----:B------:R-:W-:-:S03]  /*6d90*/  LOP3.LUT R5, R5, 0xf7ffffff, RZ, 0xc0, !PT ;  /* 0xf7ffffff05057812 */ /* 0x000fc600078ec0ff */
[----:B------:R4:W-:Y:S01]  /*6da0*/  STL [R1+0x178], R6 ;  /* 0x0001780601007387 */ /* 0x0009e20000100800 */
[----:B-1----:R-:W-:Y:S02]  /*6db0*/  SEL R2, R162, RZ, P0 ;  /* 0x000000ffa2027207 */ /* 0x002fe40000000000 */
[----:B--2---:R-:W-:-:S03]  /*6dc0*/  SEL R0, R163, RZ, P0 ;  /* 0x000000ffa3007207 */ /* 0x004fc60000000000 */
[----:B------:R1:W-:Y:S01]  /*6dd0*/  STL [R1+0x17c], R2 ;  /* 0x00017c0201007387 */ /* 0x0003e20000100800 */
[----:B------:R-:W-:Y:S02]  /*6de0*/  @P1 LOP3.LUT R5, R5, 0x8000000, RZ, 0xfc, !PT ;  /* 0x0800000005051812 */ /* 0x000fe400078efcff */
[----:B----4-:R-:W-:Y:S01]  /*6df0*/  SEL R6, R164, RZ, P0 ;  /* 0x000000ffa4067207 */ /* 0x010fe20000000000 */
[----:B------:R2:W-:Y:S01]  /*6e00*/  STL [R1+0x180], R0 ;  /* 0x0001800001007387 */ /* 0x0005e20000100800 */
[----:B------:R-:W-:-:S03]  /*6e10*/  LOP3.LUT R5, R5, 0xefffffff, RZ, 0xc0, !PT ;  /* 0xefffffff05057812 */ /* 0x000fc600078ec0ff */
[----:B------:R4:W-:Y:S01]  /*6e20*/  STL [R1+0x184], R6 ;  /* 0x0001840601007387 */ /* 0x0009e20000100800 */
[----:B------:R-:W-:Y:S02]  /*6e30*/  @P2 LOP3.LUT R5, R5, 0x10000000, RZ, 0xfc, !PT ;  /* 0x1000000005052812 */ /* 0x000fe400078efcff */
[----:B-1----:R-:W-:Y:S02]  /*6e40*/  SEL R2, R165, RZ, P0 ;  /* 0x000000ffa5027207 */ /* 0x002fe40000000000 */
[----:B--2---:R-:W-:-:S03]  /*6e50*/  SEL R0, R166, RZ, P0 ;  /* 0x000000ffa6007207 */ /* 0x004fc60000000000 */
[----:B------:R1:W-:Y:S01]  /*6e60*/  STL [R1+0x188], R2 ;  /* 0x0001880201007387 */ /* 0x0003e20000100800 */
[----:B----4-:R-:W-:-:S03]  /*6e70*/  SEL R6, R167, RZ, P0 ;  /* 0x000000ffa7067207 */ /* 0x010fc60000000000 */
[----:B------:R2:W-:Y:S04]  /*6e80*/  STL [R1+0x18c], R0 ;  /* 0x00018c0001007387 */ /* 0x0005e80000100800 */
[----:B------:R4:W-:Y:S01]  /*6e90*/  STL [R1+0x190], R6 ;  /* 0x0001900601007387 */ /* 0x0009e20000100800 */
        /* <DEDUP_REMOVED lines=70> */
[----:B------:R2:W-:Y:S01]  /*7300*/  STL [R1+0x214], R0 ;  /* 0x0002140001007387 */ /* 0x0005e20000100800 */
[----:B-1----:R-:W-:Y:S02]  /*7310*/  SEL R2, R142, RZ, P0 ;  /* 0x000000ff8e027207 */ /* 0x002fe40000000000 */
[----:B--2---:R-:W-:-:S05]  /*7320*/  SEL R0, R146, RZ, P0 ;  /* 0x000000ff92007207 */ /* 0x004fca0000000000 */
[----:B------:R1:W-:Y:S04]  /*7330*/  STL [R1+0x88], R0 ;  /* 0x0000880001007387 */ /* 0x0003e80000100800 */
[----:B------:R-:W2:Y:S01]  /*7340*/  LDL R55, [R1+0x288] ;  /* 0x0002880001377983 */ /* 0x000ea20000100800 */
[----:B-1----:R-:W-:Y:S01]  /*7350*/  SEL R0, R144, RZ, P0 ;  /* 0x000000ff90007207 */ /* 0x002fe20000000000 */
[----:B------:R-:W-:-:S05]  /*7360*/  IMAD R144, R202, 0x2, R141 ;  /* 0x00000002ca907824 */ /* 0x000fca00078e028d */
[----:B------:R-:W-:-:S04]  /*7370*/  LEA R140, P0, R144, R230, 0x2 ;  /* 0x000000e6908c7211 */ /* 0x000fc800078010ff */
[----:B------:R-:W-:Y:S01]  /*7380*/  LEA.HI.X.SX32 R141, R144, R7, 0x2, P0 ;  /* 0x00000007908d7211 */ /* 0x000fe200000f16ff */
[----:B------:R-:W-:-:S04]  /*7390*/  IMAD R144, R202, 0x2, R144 ;  /* 0x00000002ca907824 */ /* 0x000fc800078e0290 */
[----:B------:R-:W-:Y:S01]  /*73a0*/  IMAD R17, R202, 0x2, R144 ;  /* 0x00000002ca117824 */ /* 0x000fe200078e0290 */
[----:B------:R-:W-:-:S04]  /*73b0*/  LEA R142, P0, R144, R230, 0x2 ;  /* 0x000000e6908e7211 */ /* 0x000fc800078010ff */
[----:B------:R-:W-:Y:S02]  /*73c0*/  LEA.HI.X.SX32 R143, R144, R7, 0x2, P0 ;  /* 0x00000007908f7211 */ /* 0x000fe400000f16ff */
[----:B------:R-:W-:-:S04]  /*73d0*/  LEA R144, P0, R17, R230, 0x2 ;  /* 0x000000e611907211 */ /* 0x000fc800078010ff */
[----:B------:R-:W-:Y:S01]  /*73e0*/  LEA.HI.X.SX32 R145, R17, R7, 0x2, P0 ;  /* 0x0000000711917211 */ /* 0x000fe200000f16ff */
[----:B------:R-:W-:-:S05]  /*73f0*/  IMAD R17, R202, 0x2, R17 ;  /* 0x00000002ca117824 */ /* 0x000fca00078e0211 */
        /* <DEDUP_REMOVED lines=35> */
[----:B------:R-:W-:Y:S01]  /*7630*/  IMAD R17, R202, 0x2, R17 ;  /* 0x00000002ca117824 */ /* 0x000fe200078e0211 */
[----:B------:R-:W1:Y:S04]  /*7640*/  S2R R70, SR_TID.X ;  /* 0x0000000000467919 */ /* 0x000e680000002100 */
[----:B------:R-:W-:-:S04]  /*7650*/  LEA R170, P0, R17, R230, 0x2 ;  /* 0x000000e611aa7211 */ /* 0x000fc800078010ff */
[----:B------:R-:W-:Y:S01]  /*7660*/  LEA.HI.X.SX32 R171, R17, R7, 0x2, P0 ;  /* 0x0000000711ab7211 */ /* 0x000fe200000f16ff */
[----:B------:R-:W-:-:S05]  /*7670*/  IMAD R17, R202, 0x2, R17 ;  /* 0x00000002ca117824 */ /* 0x000fca00078e0211 */
[----:B------:R-:W-:-:S04]  /*7680*/  LEA R172, P0, R17, R230, 0x2 ;  /* 0x000000e611ac7211 */ /* 0x000fc800078010ff */
[----:B------:R-:W-:Y:S01]  /*7690*/  LEA.HI.X.SX32 R173, R17, R7, 0x2, P0 ;  /* 0x0000000711ad7211 */ /* 0x000fe200000f16ff */
[----:B------:R-:W-:-:S05]  /*76a0*/  IMAD R17, R202, 0x2, R17 ;  /* 0x00000002ca117824 */ /* 0x000fca00078e0211 */
[----:B------:R-:W-:-:S04]  /*76b0*/  LEA R174, P0, R17, R230, 0x2 ;  /* 0x000000e611ae7211 */ /* 0x000fc800078010ff */
[-C--:B------:R-:W-:Y:S01]  /*76c0*/  LEA.HI.X.SX32 R175, R17, R7.reuse, 0x2, P0 ;  /* 0x0000000711af7211 */ /* 0x080fe200000f16ff */
[----:B------:R-:W-:Y:S01]  /*76d0*/  IMAD R17, R202, 0x2, R17 ;  /* 0x00000002ca117824 */ /* 0x000fe200078e0211 */
[----:B------:R4:W-:Y:S04]  /*76e0*/  STL [R1+0x224], R6 ;  /* 0x0002240601007387 */ /* 0x0009e80000100800 */
[C---:B------:R-:W-:Y:S01]  /*76f0*/  LEA R176, P0, R17.reuse, R230, 0x2 ;  /* 0x000000e611b07211 */ /* 0x040fe200078010ff */
[----:B------:R1:W-:Y:S01]  /*7700*/  STL [R1+0x228], R0 ;  /* 0x0002280001007387 */ /* 0x0003e20000100800 */
[----:B------:R-:W-:Y:S02]  /*7710*/  ISETP.NE.U32.AND P2, PT, R12, RZ, PT ;  /* 0x000000ff0c00720c */ /* 0x000fe40003f45070 */
[----:B------:R-:W-:Y:S01]  /*7720*/  LEA.HI.X.SX32 R177, R17, R7, 0x2, P0 ;  /* 0x0000000711b17211 */ /* 0x000fe200000f16ff */
[----:B------:R-:W-:Y:S01]  /*7730*/  IMAD R17, R202, 0x2, R17 ;  /* 0x00000002ca117824 */ /* 0x000fe200078e0211 */
[----:B----4-:R-:W4:Y:S01]  /*7740*/  LDL.LU R6, [R1+0xa0] ;  /* 0x0000a00001067983 */ /* 0x010f220000300800 */
[----:B-1----:R-:W-:-:S03]  /*7750*/  LOP3.LUT R0, R70, 0x7f, RZ, 0xc0, !PT ;  /* 0x0000007f46007812 */ /* 0x002fc600078ec0ff */
[----:B------:R-:W3:Y:S01]  /*7760*/  LDL.LU R70, [R1+0x9c] ;  /* 0x00009c0001467983 */ /* 0x000ee20000300800 */
[----:B------:R-:W-:-:S03]  /*7770*/  LEA R178, P0, R17, R230, 0x2 ;  /* 0x000000e611b27211 */ /* 0x000fc600078010ff */
[----:B------:R-:W3:Y:S01]  /*7780*/  LDL.LU R12, [R1+0xa4] ;  /* 0x0000a400010c7983 */ /* 0x000ee20000300800 */
        /* <DEDUP_REMOVED lines=29> */
[----:B------:R-:W-:-:S04]  /*7960*/  ISETP.NE.U32.AND P6, PT, R198, RZ, PT ;  /* 0x000000ffc600720c */ /* 0x000fc80003fc5070 */
        /* <DEDUP_REMOVED lines=10> */
[----:B------:R-:W-:Y:S02]  /*7a10*/  LEA.HI.X.SX32 R207, R17, R7, 0x2, P0 ;  /* 0x0000000711cf7211 */ /* 0x000fe400000f16ff */
        /* <DEDUP_REMOVED lines=18> */
[----:B------:R-:W-:Y:S01]  /*7b40*/  LEA R226, P0, R228, R230, 0x2 ;  /* 0x000000e6e4e27211 */ /* 0x000fe200078010ff */
[----:B------:R-:W-:-:S03]  /*7b50*/  ULOP3.LUT UR4, UR4, 0x600000, URZ, 0xc0, !UPT ;  /* 0x0060000004047892 */ /* 0x000fc6000f8ec0ff */
[----:B------:R-:W-:Y:S02]  /*7b60*/  LEA.HI.X.SX32 R227, R228, R7, 0x2, P0 ;  /* 0x00000007e4e37211 */ /* 0x000fe400000f16ff */
[----:B------:R-:W-:Y:S01]  /*7b70*/  LEA R228, P0, R231, R230, 0x2 ;  /* 0x000000e6e7e47211 */ /* 0x000fe200078010ff */
[----:B------:R-:W-:-:S03]  /*7b80*/  UIADD3 UR71, UPT, UPT, UR8, UR4, URZ ;  /* 0x0000000408477290 */ /* 0x000fc6000fffe0ff */
[----:B------:R-:W-:Y:S02]  /*7b90*/  LEA.HI.X.SX32 R229, R231, R7, 0x2, P0 ;  /* 0x00000007e7e57211 */ /* 0x000fe400000f16ff */
[----:B--2---:R-:W-:-:S04]  /*7ba0*/  LEA R230, P0, R55, R230, 0x2 ;  /* 0x000000e637e67211 */ /* 0x004fc800078010ff */
[----:B------:R-:W-:Y:S02]  /*7bb0*/  LEA.HI.X.SX32 R231, R55, R7, 0x2, P0 ;  /* 0x0000000737e77211 */ /* 0x000fe400000f16ff */
[----:B------:R-:W-:Y:S01]  /*7bc0*/  ISETP.NE.U32.AND P0, PT, R0, RZ, PT ;  /* 0x000000ff0000720c */ /* 0x000fe20003f05070 */
[----:B------:R-:W-:Y:S01]  /*7bd0*/  STTM.16dp32bit_t0_t15.x32 tmem[UR71], RZ ;  /* 0x000000ff000079ed */ /* 0x000fe20008a80047 */
[----:B------:R-:W-:Y:S01]  /*7be0*/  STTM.16dp32bit_t16_t31.x32 tmem[UR71+0x20], RZ ;  /* 0x000020ff000079ed */ /* 0x000fe20008aa0047 */
[----:B------:R-:W1:Y:S10]  /*7bf0*/  FENCE.VIEW.ASYNC.T ;  /* 0x00000000000073c6 */ /* 0x000e740000000200 */
[----:B-1----:R-:W-:-:S05]  /*7c00*/  VOTEU.ALL UP1, P0 ;  /* 0x0000000000ff7886 */ /* 0x002fca0000020000 */
[----:B------:R-:W-:-:S04]  /*7c10*/  @!UP1 UIADD3 UR12, UPT, UPT, -UR5, 0x100000, URZ ;  /* 0x00100000050c9890 */ /* 0x000fc8000fffe1ff */
[----:B------:R-:W-:Y:S02]  /*7c20*/  @!UP1 USHF.L.U32 UR13, UR12, 0xb, URZ ;  /* 0x0000000b0c0d9899 */ /* 0x000fe400080006ff */
[----:B------:R-:W-:Y:S01]  /*7c30*/  @!UP1 USHF.L.U32 UR12, UR12, 0x1, URZ ;  /* 0x000000010c0c9899 */ /* 0x000fe200080006ff */
[----:B------:R-:W-:Y:S01]  /*7c40*/  UMOV UR9, UR11 ;  /* 0x0000000b00097c82 */ /* 0x000fe20008000000 */
[----:B------:R-:W-:-:S04]  /*7c50*/  @!UP1 UIADD3 UR4, UPT, UPT, -UR5, 0x100000, URZ ;  /* 0x0010000005049890 */ /* 0x000fc8000fffe1ff */
[----:B------:R-:W-:Y:S02]  /*7c60*/  @!UP1 USHF.L.U32 UR5, UR4, 0xb, URZ ;  /* 0x0000000b04059899 */ /* 0x000fe400080006ff */
[----:B------:R-:W-:Y:S01]  /*7c70*/  @!UP1 USHF.L.U32 UR4, UR4, 0x1, URZ ;  /* 0x0000000104049899 */ /* 0x000fe200080006ff */
[----:B------:R-:W-:Y:S01]  /*7c80*/  VOTEU.ALL UP1, P0 ;  /* 0x0000000000ff7886 */ /* 0x000fe20000020000 */
[----:B------:R-:W-:Y:S01]  /*7c90*/  BAR.SYNC.DEFER_BLOCKING 0x0 ;  /* 0x0000000000007b1d */ /* 0x000fe20000010000 */
[----:B------:R-:W-:Y:S02]  /*7ca0*/  ISETP.NE.U32.AND P3, PT, R23, RZ, PT ;  /* 0x000000ff1700720c */ /* 0x000fe40003f65070 */
[----:B------:R-:W-:Y:S02]  /*7cb0*/  LOP3.LUT R5, R5, 0xff7fffff, RZ, 0xc0, !PT ;  /* 0xff7fffff05057812 */ /* 0x000fe400078ec0ff */
[----:B------:R-:W-:Y:S01]  /*7cc0*/  ISETP.NE.U32.AND P1, PT, R11, RZ, PT ;  /* 0x000000ff0b00720c */ /* 0x000fe20003f25070 */
[----:B------:R-:W1:Y:S02]  /*7cd0*/  FENCE.VIEW.ASYNC.S ;  /* 0x00000000000073c6 */ /* 0x000e640000000000 */
[----:B-1----:R-:W1:Y:S06]  /*7ce0*/  @!UP1 SYNCS.EXCH.64 URZ, [UR9], UR12 ;  /* 0x0000000c09ff95b2 */ /* 0x002e6c0008000100 */
[----:B------:R-:W-:Y:S01]  /*7cf0*/  @P3 LOP3.LUT R5, R5, 0x800000, RZ, 0xfc, !PT ;  /* 0x0080000005053812 */ /* 0x000fe200078efcff */
[----:B------:R-:W-:Y:S01]  /*7d00*/  VOTEU.ALL UP2, P0 ;  /* 0x0000000000ff7886 */ /* 0x000fe20000040000 */
[----:B-1----:R-:W-:Y:S01]  /*7d10*/  BAR.SYNC.DEFER_BLOCKING 0x0 ;  /* 0x0000000000007b1d */ /* 0x002fe20000010000 */
[----:B------:R-:W-:Y:S01]  /*7d20*/  VIADD R8, R4, UR7 ;  /* 0x0000000704087c36 */ /* 0x000fe20008000000 */
[----:B------:R-:W-:-:S04]  /*7d30*/  LOP3.LUT R5, R5, 0xfeffffff, RZ, 0xc0, !PT ;  /* 0xfeffffff05057812 */ /* 0x000fc800078ec0ff */
[----:B------:R-:W-:Y:S01]  /*7d40*/  @P0 LOP3.LUT R5, R5, 0x1000000, RZ, 0xfc, !PT ;  /* 0x0100000005050812 */ /* 0x000fe200078efcff */
[----:B------:R-:W-:Y:S01]  /*7d50*/  STL [R1+0x3b0], R8 ;  /* 0x0003b00801007387 */ /* 0x000fe20000100800 */
[----:B------:R-:W-:Y:S02]  /*7d60*/  ISETP.NE.U32.AND P0, PT, R10, RZ, PT ;  /* 0x000000ff0a00720c */ /* 0x000fe40003f05070 */
[----:B------:R-:W-:Y:S01]  /*7d70*/  ISETP.NE.U32.AND P3, PT, R9, RZ, PT ;  /* 0x000000ff0900720c */ /* 0x000fe20003f65070 */
[----:B------:R-:W2:Y:S01]  /*7d80*/  LDL.LU R11, [R1+0xa8] ;  /* 0x0000a800010b7983 */ /* 0x000ea20000300800 */
[----:B------:R-:W-:Y:S01]  /*7d90*/  LOP3.LUT R17, R4, 0x10, RZ, 0x3c, !PT ;  /* 0x0000001004117812 */ /* 0x000fe200078e3cff */
[----:B------:R1:W1:Y:S02]  /*7da0*/  @!UP2 SYNCS.EXCH.64 URZ, [UR7+0x40008], UR4 ;  /* 0x0400080407ffa5b2 */ /* 0x0002640008000100 */
[----:B------:R-:W-:Y:S01]  /*7db0*/  @!PT LDS RZ, [RZ] ;  /* 0x00000000fffff984 */ /* 0x000fe20000000800 */
[----:B------:R-:W-:Y:S01]  /*7dc0*/  @!PT LDS RZ, [RZ] ;  /* 0x00000000fffff984 */ /* 0x000fe20000000800 */
[----:B------:R-:W-:Y:S01]  /*7dd0*/  @!PT LDS RZ, [RZ] ;  /* 0x00000000fffff984 */ /* 0x000fe20000000800 */
[----:B-1----:R-:W-:Y:S01]  /*7de0*/  LDGSTS.E [R8], desc[UR22][R208.64], P2 ;  /* 0x00000000d0087fae */ /* 0x002fe200091a1016 */
[----:B------:R-:W-:-:S03]  /*7df0*/  LOP3.LUT P2, RZ, R5, 0x10000000, RZ, 0xc0, !PT ;  /* 0x1000000005ff7812 */ /* 0x000fc6000784c0ff */
[----:B------:R-:W-:Y:S01]  /*7e00*/  LDGSTS.E [R8+0x8], desc[UR22][R210.64], P1 ;  /* 0x00008000d2087fae */ /* 0x000fe200089a1016 */
[----:B------:R-:W-:Y:S01]  /*7e10*/  LOP3.LUT P1, RZ, R5, 0x8000000, RZ, 0xc0, !PT ;  /* 0x0800000005ff7812 */ /* 0x000fe2000782c0ff */
[----:B------:R-:W-:Y:S02]  /*7e20*/  VIADD R9, R17, UR7 ;  /* 0x0000000711097c36 */ /* 0x000fe40008000000 */
[----:B------:R-:W-:Y:S04]  /*7e30*/  LDGSTS.E [R8+0x2000], desc[UR22][R128.64], P0 ;  /* 0x0200000080087fae */ /* 0x000fe800081a1016 */
[----:B------:R1:W-:Y:S04]  /*7e40*/  STL.64 [R1+0x540], R210 ;  /* 0x000540d201007387 */ /* 0x0003e80000100a00 */
[----:B------:R-:W-:Y:S04]  /*7e50*/  LDGSTS.E [R8+0x2008], desc[UR22][R126.64], P3 ;  /* 0x020080007e087fae */ /* 0x000fe800099a1016 */
[----:B------:R-:W-:Y:S01]  /*7e60*/  LDGSTS.E [R8+0x4000], desc[UR22][R142.64], P1 ;  /* 0x040000008e087fae */ /* 0x000fe200089a1016 */
[----:B------:R-:W-:-:S03]  /*7e70*/  ISETP.NE.U32.AND P1, PT, R20, RZ, PT ;  /* 0x000000ff1400720c */ /* 0x000fc60003f25070 */
[----:B------:R-:W2:Y:S01]  /*7e80*/  LDL.LU R7, [R1+0x98] ;  /* 0x0000980001077983 */ /* 0x000ea20000300800 */
[----:B------:R-:W-:-:S03]  /*7e90*/  ISETP.NE.U32.AND P0, PT, R19, RZ, PT ;  /* 0x000000ff1300720c */ /* 0x000fc60003f05070 */
[----:B------:R-:W-:Y:S01]  /*7ea0*/  LDGSTS.E [R8+0x4008], desc[UR22][R144.64], P2 ;  /* 0x0400800090087fae */ /* 0x000fe200091a1016 */
[----:B------:R-:W-:-:S03]  /*7eb0*/  ISETP.NE.U32.AND P2, PT, R21, RZ, PT ;  /* 0x000000ff1500720c */ /* 0x000fc60003f45070 */
[----:B------:R-:W2:Y:S04]  /*7ec0*/  LDL.LU R17, [R1+0x94] ;  /* 0x0000940001117983 */ /* 0x000ea80000300800 */
[----:B------:R-:W2:Y:S04]  /*7ed0*/  LDL.LU R71, [R1+0x90] ;  /* 0x0000900001477983 */ /* 0x000ea80000300800 */
[----:B------:R-:W2:Y:S01]  /*7ee0*/  LDL.LU R55, [R1+0x8c] ;  /* 0x00008c0001377983 */ /* 0x000ea20000300800 */
[----:B------:R-:W-:-:S03]  /*7ef0*/  ISETP.NE.U32.AND P3, PT, R18, RZ, PT ;  /* 0x000000ff1200720c */ /* 0x000fc60003f65070 */
[----:B------:R-:W-:Y:S04]  /*7f00*/  LDGSTS.E [R8+0x6000], desc[UR22][R174.64], P4 ;  /* 0x06000000ae087fae */ /* 0x000fe8000a1a1016 */
[----:B------:R-:W-:Y:S04]  /*7f10*/  LDGSTS.E [R8+0x6008], desc[UR22][R176.64], P5 ;  /* 0x06008000b0087fae */ /* 0x000fe8000a9a1016 */
[----:B-1----:R-:W2:Y:S04]  /*7f20*/  LDL.LU R210, [R1+0xc0] ;  /* 0x0000c00001d27983 */ /* 0x002ea80000300800 */
[----:B------:R-:W2:Y:S04]  /*7f30*/  LDL.LU R23, [R1+0xbc] ;  /* 0x0000bc0001177983 */ /* 0x000ea80000300800 */
[----:B------:R-:W-:Y:S01]  /*7f40*/  LDGSTS.E [R9], desc[UR22][R212.64], P2 ;  /* 0x00000000d4097fae */ /* 0x000fe200091a1016 */
[----:B------:R-:W-:-:S03]  /*7f50*/  ISETP.NE.U32.AND P2, PT, R16, RZ, PT ;  /* 0x000000ff1000720c */ /* 0x000fc60003f45070 */
[----:B------:R-:W2:Y:S04]  /*7f60*/  LDL.LU R21, [R1+0xc4] ;  /* 0x0000c40001157983 */ /* 0x000ea80000300800 */
[----:B------:R-:W-:Y:S01]  /*7f70*/  LDGSTS.E [R9+0x8], desc[UR22][R214.64], P1 ;  /* 0x00008000d6097fae */ /* 0x000fe200089a1016 */
[----:B------:R-:W-:-:S03]  /*7f80*/  ISETP.NE.U32.AND P1, PT, R15, RZ, PT ;  /* 0x000000ff0f00720c */ /* 0x000fc60003f25070 */
[----:B------:R-:W2:Y:S04]  /*7f90*/  LDL.LU R20, [R1+0xc8] ;  /* 0x0000c80001147983 */ /* 0x000ea80000300800 */
[----:B------:R-:W-:Y:S01]  /*7fa0*/  LDGSTS.E [R9+0x2000], desc[UR22][R124.64], P0 ;  /* 0x020000007c097fae */ /* 0x000fe200081a1016 */
[----:B------:R-:W-:-:S03]  /*7fb0*/  ISETP.NE.U32.AND P0, PT, R14, RZ, PT ;  /* 0x000000ff0e00720c */ /* 0x000fc60003f05070 */
[----:B------:R-:W-:Y:S04]  /*7fc0*/  LDGSTS.E [R9+0x2008], desc[UR22][R122.64], P3 ;  /* 0x020080007a097fae */ /* 0x000fe800099a1016 */
[----:B------:R-:W-:Y:S04]  /*7fd0*/  LDGSTS.E [R9+0x4000], desc[UR22][R146.64], P2 ;  /* 0x0400000092097fae */ /* 0x000fe800091a1016 */
[----:B------:R-:W-:Y:S01]  /*7fe0*/  LDGSTS.E [R9+0x4008], desc[UR22][R148.64], P1 ;  /* 0x0400800094097fae */ /* 0x000fe200089a1016 */
[----:B---3--:R-:W-:-:S03]  /*7ff0*/  ISETP.NE.U32.AND P1, PT, R12, RZ, PT ;  /* 0x000000ff0c00720c */ /* 0x008fc60003f25070 */
[----:B------:R-:W-:Y:S01]  /*8000*/  LDGSTS.E [R9+0x6000], desc[UR22][R178.64], P0 ;  /* 0x06000000b2097fae */ /* 0x000fe200081a1016 */
[----:B----4-:R-:W-:-:S03]  /*8010*/  ISETP.NE.U32.AND P0, PT, R6, RZ, PT ;  /* 0x000000ff0600720c */ /* 0x010fc60003f05070 */
[----:B------:R-:W3:Y:S04]  /*8020*/  LDL.LU R211, [R1+0xb8] ;  /* 0x0000b80001d37983 */ /* 0x000ee80000300800 */
[----:B------:R-:W4:Y:S04]  /*8030*/  LDL.LU R12, [R1+0xb4] ;  /* 0x0000b400010c7983 */ /* 0x000f280000300800 */
[----:B------:R-:W4:Y:S01]  /*8040*/  LDL.LU R6, [R1+0xb0] ;  /* 0x0000b00001067983 */ /* 0x000f220000300800 */
[----:B------:R-:W-:Y:S02]  /*8050*/  ISETP.NE.U32.AND P3, PT, R13, RZ, PT ;  /* 0x000000ff0d00720c */ /* 0x000fe40003f65070 */
[----:B------:R-:W-:-:S05]  /*8060*/  LOP3.LUT R10, R4, 0x20, RZ, 0x3c, !PT ;  /* 0x00000020040a7812 */ /* 0x000fca00078e3cff */
[----:B------:R-:W-:-:S06]  /*8070*/  VIADD R10, R10, UR7 ;  /* 0x000000070a0a7c36 */ /* 0x000fcc0008000000 */
[----:B------:R-:W-:Y:S01]  /*8080*/  LDGSTS.E [R9+0x6008], desc[UR22][R180.64], P3 ;  /* 0x06008000b4097fae */ /* 0x000fe200099a1016 */
[----:B------:R-:W-:-:S03]  /*8090*/  ISETP.NE.U32.AND P3, PT, R70, RZ, PT ;  /* 0x000000ff4600720c */ /* 0x000fc60003f65070 */
[----:B------:R-:W4:Y:S01]  /*80a0*/  LDL.LU R70, [R1+0xac] ;  /* 0x0000ac0001467983 */ /* 0x000f220000300800 */
[----:B--2---:R-:W-:-:S13]  /*80b0*/  ISETP.NE.U32.AND P2, PT, R11, RZ, PT ;  /* 0x000000ff0b00720c */ /* 0x004fda0003f45070 */
[----:B------:R-:W-:Y:S04]  /*80c0*/  LDGSTS.E [R10], desc[UR22][R216.64], P2 ;  /* 0x00000000d80a7fae */ /* 0x000fe800091a1016 */
[----:B------:R-:W-:Y:S04]  /*80d0*/  LDGSTS.E [R10+0x8], desc[UR22][R218.64], P1 ;  /* 0x00008000da0a7fae */ /* 0x000fe800089a1016 */
[----:B------:R-:W-:Y:S04]  /*80e0*/  LDGSTS.E [R10+0x2000], desc[UR22][R120.64], P0 ;  /* 0x02000000780a7fae */ /* 0x000fe800081a1016 */
[----:B------:R-:W-:Y:S01]  /*80f0*/  LDGSTS.E [R10+0x2008], desc[UR22][R118.64], P3 ;  /* 0x02008000760a7fae */ /* 0x000fe200099a1016 */
[----:B------:R-:W-:-:S03]  /*8100*/  ISETP.NE.U32.AND P2, PT, R7, RZ, PT ;  /* 0x000000ff0700720c */ /* 0x000fc60003f45070 */
[----:B------:R-:W2:Y:S01]  /*8110*/  LDL.LU R7, [R1+0xe8] ;  /* 0x0000e80001077983 */ /* 0x000ea20000300800 */
[----:B------:R-:W-:-:S03]  /*8120*/  ISETP.NE.U32.AND P1, PT, R17, RZ, PT ;  /* 0x000000ff1100720c */ /* 0x000fc60003f25070 */
[----:B------:R-:W2:Y:S01]  /*8130*/  LDL.LU R17, [R1+0xe4] ;  /* 0x0000e40001117983 */ /* 0x000ea20000300800 */
[----:B------:R-:W-:-:S03]  /*8140*/  ISETP.NE.U32.AND P0, PT, R71, RZ, PT ;  /* 0x000000ff4700720c */ /* 0x000fc60003f05070 */
[----:B------:R-:W2:Y:S01]  /*8150*/  LDL.LU R71, [R1+0xe0] ;  /* 0x0000e00001477983 */ /* 0x000ea20000300800 */
[----:B------:R-:W-:-:S03]  /*8160*/  ISETP.NE.U32.AND P3, PT, R55, RZ, PT ;  /* 0x000000ff3700720c */ /* 0x000fc60003f65070 */
[----:B------:R-:W2:Y:S04]  /*8170*/  LDL.LU R55, [R1+0xdc] ;  /* 0x0000dc0001377983 */ /* 0x000ea80000300800 */
[----:B------:R-:W-:Y:S01]  /*8180*/  LDGSTS.E [R10+0x4000], desc[UR22][R150.64], P2 ;  /* 0x04000000960a7fae */ /* 0x000fe200091a1016 */
[----:B------:R-:W-:-:S03]  /*8190*/  LOP3.LUT R11, R4, 0x30, RZ, 0x3c, !PT ;  /* 0x00000030040b7812 */ /* 0x000fc600078e3cff */
[----:B------:R-:W-:Y:S04]  /*81a0*/  LDGSTS.E [R10+0x4008], desc[UR22][R152.64], P1 ;  /* 0x04008000980a7fae */ /* 0x000fe800089a1016 */
[----:B------:R-:W-:Y:S01]  /*81b0*/  LDGSTS.E [R10+0x6000], desc[UR22][R182.64], P0 ;  /* 0x06000000b60a7fae */ /* 0x000fe200081a1016 */
[----:B------:R-:W-:-:S03]  /*81c0*/  ISETP.NE.U32.AND P0, PT, R210, RZ, PT ;  /* 0x000000ffd200720c */ /* 0x000fc60003f05070 */
[----:B------:R-:W2:Y:S01]  /*81d0*/  LDL.LU R19, [R1+0xd8] ;  /* 0x0000d80001137983 */ /* 0x000ea20000300800 */
[----:B------:R-:W-:-:S03]  /*81e0*/  VIADD R11, R11, UR7 ;  /* 0x000000070b0b7c36 */ /* 0x000fc60008000000 */
[----:B------:R-:W-:Y:S01]  /*81f0*/  LDGSTS.E [R10+0x6008], desc[UR22][R184.64], P3 ;  /* 0x06008000b80a7fae */ /* 0x000fe200099a1016 */
[----:B------:R-:W-:Y:S02]  /*8200*/  ISETP.NE.U32.AND P1, PT, R21, RZ, PT ;  /* 0x000000ff1500720c */ /* 0x000fe40003f25070 */
[----:B------:R-:W-:Y:S02]  /*8210*/  ISETP.NE.U32.AND P2, PT, R20, RZ, PT ;  /* 0x000000ff1400720c */ /* 0x000fe40003f45070 */
[----:B------:R-:W2:Y:S01]  /*8220*/  LDL.LU R20, [R1+0xd4] ;  /* 0x0000d40001147983 */ /* 0x000ea20000300800 */
[----:B------:R-:W-:-:S03]  /*8230*/  ISETP.NE.U32.AND P3, PT, R23, RZ, PT ;  /* 0x000000ff1700720c */ /* 0x000fc60003f65070 */
[----:B------:R-:W2:Y:S04]  /*8240*/  LDL.LU R21, [R1+0xd0] ;  /* 0x0000d00001157983 */ /* 0x000ea80000300800 */
[----:B------:R-:W2:Y:S04]  /*8250*/  LDL.LU R23, [R1+0xcc] ;  /* 0x0000cc0001177983 */ /* 0x000ea80000300800 */
[----:B------:R-:W-:Y:S04]  /*8260*/  LDGSTS.E [R11], desc[UR22][R220.64], P2 ;  /* 0x00000000dc0b7fae */ /* 0x000fe800091a1016 */
        /* <DEDUP_REMOVED lines=8> */
[----:B------:R-:W-:-:S03]  /*82f0*/  ISETP.NE.U32.AND P1, PT, R12, RZ, PT ;  /* 0x000000ff0c00720c */ /* 0x000fc60003f25070 */
[----:B------:R-:W-:Y:S01]  /*8300*/  LDGSTS.E [R11+0x4000], desc[UR22][R154.64], P2 ;  /* 0x040000009a0b7fae */ /* 0x000fe200091a1016 */
[----:B------:R-:W-:-:S03]  /*8310*/  ISETP.NE.U32.AND P3, PT, R70, RZ, PT ;  /* 0x000000ff4600720c */ /* 0x000fc60003f65070 */
[----:B------:R-:W4:Y:S06]  /*8320*/  LDL.LU R70, [R1+0xfc] ;  /* 0x0000fc0001467983 */ /* 0x000f2c0000300800 */
[----:B------:R-:W-:Y:S04]  /*8330*/  LDGSTS.E [R11+0x4008], desc[UR22][R156.64], P1 ;  /* 0x040080009c0b7fae */ /* 0x000fe800089a1016 */
[----:B------:R-:W-:Y:S04]  /*8340*/  LDGSTS.E [R11+0x6000], desc[UR22][R186.64], P0 ;  /* 0x06000000ba0b7fae */ /* 0x000fe800081a1016 */
[----:B------:R-:W-:Y:S01]  /*8350*/  LDGSTS.E [R11+0x6008], desc[UR22][R188.64], P3 ;  /* 0x06008000bc0b7fae */ /* 0x000fe200099a1016 */
[----:B------:R-:W-:-:S05]  /*8360*/  LOP3.LUT R12, R4, 0x40, RZ, 0x3c, !PT ;  /* 0x00000040040c7812 */ /* 0x000fca00078e3cff */
[----:B------:R-:W-:Y:S01]  /*8370*/  VIADD R12, R12, UR7 ;  /* 0x000000070c0c7c36 */ /* 0x000fe20008000000 */
[----:B--2---:R-:W-:Y:S02]  /*8380*/  ISETP.NE.U32.AND P2, PT, R7, RZ, PT ;  /* 0x000000ff0700720c */ /* 0x004fe40003f45070 */
[----:B------:R-:W-:Y:S02]  /*8390*/  ISETP.NE.U32.AND P1, PT, R17, RZ, PT ;  /* 0x000000ff1100720c */ /* 0x000fe40003f25070 */
[----:B------:R-:W-:-:S09]  /*83a0*/  ISETP.NE.U32.AND P0, PT, R71, RZ, PT ;  /* 0x000000ff4700720c */ /* 0x000fd20003f05070 */
[----:B------:R-:W-:Y:S01]  /*83b0*/  LDGSTS.E [R12], desc[UR22][R224.64], P2 ;  /* 0x00000000e00c7fae */ /* 0x000fe200091a1016 */
[----:B------:R-:W-:-:S03]  /*83c0*/  ISETP.NE.U32.AND P3, PT, R55, RZ, PT ;  /* 0x000000ff3700720c */ /* 0x000fc60003f65070 */
[----:B------:R-:W2:Y:S04]  /*83d0*/  LDL.LU R55, [R1+0xf8] ;  /* 0x0000f80001377983 */ /* 0x000ea80000300800 */
[----:B------:R-:W2:Y:S04]  /*83e0*/  LDL.LU R7, [R1+0xf4] ;  /* 0x0000f40001077983 */ /* 0x000ea80000300800 */
[----:B------:R-:W2:Y:S04]  /*83f0*/  LDL.LU R17, [R1+0xf0] ;  /* 0x0000f00001117983 */ /* 0x000ea80000300800 */
[----:B------:R-:W2:Y:S01]  /*8400*/  LDL.LU R71, [R1+0xec] ;  /* 0x0000ec0001477983 */ /* 0x000ea20000300800 */
[----:B------:R-:W-:-:S03]  /*8410*/  ISETP.NE.U32.AND P2, PT, R19, RZ, PT ;  /* 0x000000ff1300720c */ /* 0x000fc60003f45070 */
[----:B------:R-:W-:Y:S04]  /*8420*/  LDGSTS.E [R12+0x8], desc[UR22][R226.64], P1 ;  /* 0x00008000e20c7fae */ /* 0x000fe800089a1016 */
[----:B------:R-:W-:Y:S04]  /*8430*/  LDGSTS.E [R12+0x2000], desc[UR22][R112.64], P0 ;  /* 0x02000000700c7fae */ /* 0x000fe800081a1016 */
[----:B------:R-:W-:Y:S04]  /*8440*/  LDGSTS.E [R12+0x2008], desc[UR22][R110.64], P3 ;  /* 0x020080006e0c7fae */ /* 0x000fe800099a1016 */
[----:B------:R-:W-:Y:S01]  /*8450*/  LDGSTS.E [R12+0x4000], desc[UR22][R158.64], P2 ;  /* 0x040000009e0c7fae */ /* 0x000fe200091a1016 */
[----:B------:R-:W-:-:S02]  /*8460*/  ISETP.NE.U32.AND P1, PT, R20, RZ, PT ;  /* 0x000000ff1400720c */ /* 0x000fc40003f25070 */
[----:B------:R-:W-:Y:S02]  /*8470*/  ISETP.NE.U32.AND P0, PT, R21, RZ, PT ;  /* 0x000000ff1500720c */ /* 0x000fe40003f05070 */
[----:B------:R-:W-:Y:S02]  /*8480*/  ISETP.NE.U32.AND P3, PT, R23, RZ, PT ;  /* 0x000000ff1700720c */ /* 0x000fe40003f65070 */
[----:B------:R-:W2:Y:S07]  /*8490*/  LDL.LU R23, [R1+0x128] ;  /* 0x0001280001177983 */ /* 0x000eae0000300800 */
[----:B------:R-:W-:Y:S04]  /*84a0*/  LDGSTS.E [R12+0x4008], desc[UR22][R160.64], P1 ;  /* 0x04008000a00c7fae */ /* 0x000fe800089a1016 */
[----:B------:R-:W-:Y:S01]  /*84b0*/  LDGSTS.E [R12+0x6000], desc[UR22][R190.64], P0 ;  /* 0x06000000be0c7fae */ /* 0x000fe200081a1016 */
[----:B------:R-:W-:-:S03]  /*84c0*/  LOP3.LUT R13, R4, 0x50, RZ, 0x3c, !PT ;  /* 0x00000050040d7812 */ /* 0x000fc600078e3cff */
[----:B------:R-:W-:Y:S01]  /*84d0*/  LDGSTS.E [R12+0x6008], desc[UR22][R192.64], P3 ;  /* 0x06008000c00c7fae */ /* 0x000fe200099a1016 */
[----:B---3--:R-:W-:-:S03]  /*84e0*/  ISETP.NE.U32.AND P2, PT, R6, RZ, PT ;  /* 0x000000ff0600720c */ /* 0x008fc60003f45070 */
[----:B------:R-:W3:Y:S01]  /*84f0*/  LDL.LU R6, [R1+0x124] ;  /* 0x0001240001067983 */ /* 0x000ee20000300800 */
[----:B----4-:R-:W-:-:S03]  /*8500*/  ISETP.NE.U32.AND P1, PT, R210, RZ, PT ;  /* 0x000000ffd200720c */ /* 0x010fc60003f25070 */
[----:B------:R-:W4:Y:S01]  /*8510*/  LDL.LU R19, [R1+0x120] ;  /* 0x0001200001137983 */ /* 0x000f220000300800 */
[----:B------:R-:W-:-:S03]  /*8520*/  ISETP.NE.U32.AND P0, PT, R211, RZ, PT ;  /* 0x000000ffd300720c */ /* 0x000fc60003f05070 */
[----:B------:R-:W4:Y:S04]  /*8530*/  LDL.LU R210, [R1+0x11c] ;  /* 0x00011c0001d27983 */ /* 0x000f280000300800 */
[----:B------:R-:W4:Y:S01]  /*8540*/  LDL.LU R211, [R1+0x118] ;  /* 0x0001180001d37983 */ /* 0x000f220000300800 */
[----:B------:R-:W-:Y:S01]  /*8550*/  VIADD R13, R13, UR7 ;  /* 0x000000070d0d7c36 */ /* 0x000fe20008000000 */
[----:B------:R-:W-:-:S04]  /*8560*/  ISETP.NE.U32.AND P3, PT, R70, RZ, PT ;  /* 0x000000ff4600720c */ /* 0x000fc80003f65070 */
[----:B------:R-:W-:Y:S04]  /*8570*/  LDGSTS.E [R13], desc[UR22][R228.64], P2 ;  /* 0x00000000e40d7fae */ /* 0x000fe800091a1016 */
[----:B------:R-:W-:Y:S04]  /*8580*/  LDGSTS.E [R13+0x8], desc[UR22][R230.64], P1 ;  /* 0x00008000e60d7fae */ /* 0x000fe800089a1016 */
[----:B------:R-:W-:Y:S04]  /*8590*/  LDGSTS.E [R13+0x2000], desc[UR22][R108.64], P0 ;  /* 0x020000006c0d7fae */ /* 0x000fe800081a1016 */
[----:B------:R-:W-:Y:S01]  /*85a0*/  LDGSTS.E [R13+0x2008], desc[UR22][R106.64], P3 ;  /* 0x020080006a0d7fae */ /* 0x000fe200099a1016 */
[----:B--2---:R-:W-:-:S03]  /*85b0*/  ISETP.NE.U32.AND P2, PT, R55, RZ, PT ;  /* 0x000000ff3700720c */ /* 0x004fc60003f45070 */
[----:B------:R-:W2:Y:S04]  /*85c0*/  LDL.LU R55, [R1+0x114] ;  /* 0x0001140001377983 */ /* 0x000ea80000300800 */
[----:B------:R-:W2:Y:S04]  /*85d0*/  LDL.LU R70, [R1+0x110] ;  /* 0x0001100001467983 */ /* 0x000ea80000300800 */
[----:B------:R-:W2:Y:S01]  /*85e0*/  LDL.LU R15, [R1+0x10c] ;  /* 0x00010c00010f7983 */ /* 0x000ea20000300800 */
[----:B------:R-:W-:-:S03]  /*85f0*/  ISETP.NE.U32.AND P3, PT, R71, RZ, PT ;  /* 0x000000ff4700720c */ /* 0x000fc60003f65070 */
[----:B------:R-:W2:Y:S01]  /*8600*/  LDL.LU R71, [R1+0x148] ;  /* 0x0001480001477983 */ /* 0x000ea20000300800 */
[----:B------:R-:W-:-:S03]  /*8610*/  ISETP.NE.U32.AND P1, PT, R7, RZ, PT ;  /* 0x000000ff0700720c */ /* 0x000fc60003f25070 */
[----:B------:R-:W2:Y:S04]  /*8620*/  LDL.LU R16, [R1+0x144] ;  /* 0x0001440001107983 */ /* 0x000ea80000300800 */
[----:B------:R-:W2:Y:S04]  /*8630*/  LDL.LU R20, [R1+0x140] ;  /* 0x0001400001147983 */ /* 0x000ea80000300800 */
[----:B------:R-:W2:Y:S01]  /*8640*/  LDL.LU R21, [R1+0x13c] ;  /* 0x00013c0001157983 */ /* 0x000ea20000300800 */
[----:B------:R-:W-:Y:S02]  /*8650*/  LOP3.LUT R7, R4, 0x60, RZ, 0x3c, !PT ;  /* 0x0000006004077812 */ /* 0x000fe400078e3cff */
[----:B------:R-:W-:Y:S01]  /*8660*/  ISETP.NE.U32.AND P0, PT, R17, RZ, PT ;  /* 0x000000ff1100720c */ /* 0x000fe20003f05070 */
[----:B------:R-:W-:Y:S02]  /*8670*/  LDGSTS.E [R13+0x4000], desc[UR22][R162.64], P2 ;  /* 0x04000000a20d7fae */ /* 0x000fe400091a1016 */
[----:B------:R-:W-:-:S02]  /*8680*/  VIADD R14, R7, UR7 ;  /* 0x00000007070e7c36 */ /* 0x000fc40008000000 */
[----:B------:R-:W2:Y:S04]  /*8690*/  LDL.LU R7, [R1+0x138] ;  /* 0x0001380001077983 */ /* 0x000ea80000300800 */
[----:B------:R-:W-:Y:S01]  /*86a0*/  LDGSTS.E [R13+0x4008], desc[UR22][R164.64], P1 ;  /* 0x04008000a40d7fae */ /* 0x000fe200089a1016 */
[----:B------:R-:W-:-:S03]  /*86b0*/  ISETP.NE.U32.AND P2, PT, R23, RZ, PT ;  /* 0x000000ff1700720c */ /* 0x000fc60003f45070 */
[----:B------:R-:W2:Y:S04]  /*86c0*/  LDL.LU R17, [R1+0x134] ;  /* 0x0001340001117983 */ /* 0x000ea80000300800 */
[----:B------:R-:W2:Y:S04]  /*86d0*/  LDL.LU R23, [R1+0x130] ;  /* 0x0001300001177983 */ /* 0x000ea80000300800 */
[----:B------:R-:W-:Y:S04]  /*86e0*/  LDGSTS.E [R13+0x6000], desc[UR22][R194.64], P0 ;  /* 0x06000000c20d7fae */ /* 0x000fe800081a1016 */
[----:B------:R-:W-:Y:S04]  /*86f0*/  LDGSTS.E [R13+0x6008], desc[UR22][R196.64], P3 ;  /* 0x06008000c40d7fae */ /* 0x000fe800099a1016 */
[----:B------:R-:W-:Y:S01]  /*8700*/  LDGSTS.E [R14], desc[UR22][R136.64], P2 ;  /* 0x00000000880e7fae */ /* 0x000fe200091a1016 */
[----:B---3--:R-:W-:-:S03]  /*8710*/  ISETP.NE.U32.AND P1, PT, R6, RZ, PT ;  /* 0x000000ff0600720c */ /* 0x008fc60003f25070 */
[----:B------:R-:W3:Y:S01]  /*8720*/  LDL.LU R6, [R1+0x12c] ;  /* 0x00012c0001067983 */ /* 0x000ee20000300800 */
[----:B----4-:R-:W-:-:S03]  /*8730*/  ISETP.NE.U32.AND P0, PT, R19, RZ, PT ;  /* 0x000000ff1300720c */ /* 0x010fc60003f05070 */
[----:B------:R-:W4:Y:S01]  /*8740*/  LDL.64 R18, [R1+0x70] ;  /* 0x0000700001127983 */ /* 0x000f220000100a00 */
[----:B------:R-:W-:Y:S02]  /*8750*/  ISETP.NE.U32.AND P3, PT, R210, RZ, PT ;  /* 0x000000ffd200720c */ /* 0x000fe40003f65070 */
[----:B------:R-:W-:-:S03]  /*8760*/  ISETP.NE.U32.AND P2, PT, R211, RZ, PT ;  /* 0x000000ffd300720c */ /* 0x000fc60003f45070 */
[----:B------:R-:W-:Y:S04]  /*8770*/  LDGSTS.E [R14+0x8], desc[UR22][R134.64], P1 ;  /* 0x00008000860e7fae */ /* 0x000fe800089a1016 */
[----:B------:R-:W4:Y:S04]  /*8780*/  LDL.64 R210, [R1+0x30] ;  /* 0x0000300001d27983 */ /* 0x000f280000100a00 */
[----:B------:R-:W-:Y:S04]  /*8790*/  LDGSTS.E [R14+0x2000], desc[UR22][R104.64], P0 ;  /* 0x02000000680e7fae */ /* 0x000fe800081a1016 */
[----:B------:R-:W-:Y:S04]  /*87a0*/  LDGSTS.E [R14+0x2008], desc[UR22][R102.64], P3 ;  /* 0x02008000660e7fae */ /* 0x000fe800099a1016 */
[----:B------:R-:W-:Y:S01]  /*87b0*/  LDGSTS.E [R14+0x4000], desc[UR22][R166.64], P2 ;  /* 0x04000000a60e7fae */ /* 0x000fe200091a1016 */
[----:B--2---:R-:W-:-:S03]  /*87c0*/  ISETP.NE.U32.AND P1, PT, R55, RZ, PT ;  /* 0x000000ff3700720c */ /* 0x004fc60003f25070 */
[----:B------:R-:W2:Y:S01]  /*87d0*/  LDL.LU R55, [R1+0x560] ;  /* 0x0005600001377983 */ /* 0x000ea20000300800 */
[----:B------:R-:W-:-:S03]  /*87e0*/  ISETP.NE.U32.AND P0, PT, R70, RZ, PT ;  /* 0x000000ff4600720c */ /* 0x000fc60003f05070 */
[----:B------:R-:W2:Y:S01]  /*87f0*/  LDL.LU R70, [R1+0x55c] ;  /* 0x00055c0001467983 */ /* 0x000ea20000300800 */
[----:B------:R-:W-:Y:S02]  /*8800*/  ISETP.NE.U32.AND P3, PT, R15, RZ, PT ;  /* 0x000000ff0f00720c */ /* 0x000fe40003f65070 */
[----:B------:R-:W-:-:S03]  /*8810*/  ISETP.NE.U32.AND P2, PT, R71, RZ, PT ;  /* 0x000000ff4700720c */ /* 0x000fc60003f45070 */
[----:B------:R-:W-:Y:S01]  /*8820*/  LDGSTS.E [R14+0x4008], desc[UR22][R168.64], P1 ;  /* 0x04008000a80e7fae */ /* 0x000fe200089a1016 */
[----:B------:R-:W-:Y:S02]  /*8830*/  LOP3.LUT R15, R4, 0x70, RZ, 0x3c, !PT ;  /* 0x00000070040f7812 */ /* 0x000fe400078e3cff */
[----:B------:R-:W-:Y:S01]  /*8840*/  ISETP.NE.U32.AND P1, PT, R16, RZ, PT ;  /* 0x000000ff1000720c */ /* 0x000fe20003f25070 */
[----:B------:R-:W-:Y:S01]  /*8850*/  LDGSTS.E [R14+0x6000], desc[UR22][R198.64], P0 ;  /* 0x06000000c60e7fae */ /* 0x000fe200081a1016 */
[----:B------:R-:W-:-:S03]  /*8860*/  ISETP.NE.U32.AND P0, PT, R20, RZ, PT ;  /* 0x000000ff1400720c */ /* 0x000fc60003f05070 */
[----:B------:R-:W-:Y:S01]  /*8870*/  LDGSTS.E [R14+0x6008], desc[UR22][R200.64], P3 ;  /* 0x06008000c80e7fae */ /* 0x000fe200099a1016 */
[----:B------:R-:W-:Y:S01]  /*8880*/  ISETP.NE.U32.AND P3, PT, R21, RZ, PT ;  /* 0x000000ff1500720c */ /* 0x000fe20003f65070 */
[----:B------:R-:W-:Y:S02]  /*8890*/  VIADD R15, R15, UR7 ;  /* 0x000000070f0f7c36 */ /* 0x000fe40008000000 */
[----:B------:R-:W2:Y:S04]  /*88a0*/  LDL.LU R71, [R1+0x558] ;  /* 0x0005580001477983 */ /* 0x000ea80000300800 */
[----:B------:R-:W-:Y:S01]  /*88b0*/  LDGSTS.E [R15], desc[UR22][R132.64], P2 ;  /* 0x00000000840f7fae */ /* 0x000fe200091a1016 */
[----:B------:R-:W-:-:S03]  /*88c0*/  ISETP.NE.U32.AND P2, PT, R7, RZ, PT ;  /* 0x000000ff0700720c */ /* 0x000fc60003f45070 */
[----:B------:R-:W-:Y:S04]  /*88d0*/  LDGSTS.E [R15+0x8], desc[UR22][R130.64], P1 ;  /* 0x00008000820f7fae */ /* 0x000fe800089a1016 */
[----:B------:R-:W-:Y:S01]  /*88e0*/  LDGSTS.E [R15+0x2000], desc[UR22][R138.64], P0 ;  /* 0x020000008a0f7fae */ /* 0x000fe200081a1016 */
[----:B------:R-:W-:-:S03]  /*88f0*/  ISETP.NE.U32.AND P1, PT, R17, RZ, PT ;  /* 0x000000ff1100720c */ /* 0x000fc60003f25070 */
[----:B------:R-:W-:Y:S01]  /*8900*/  LDGSTS.E [R15+0x2008], desc[UR22][R140.64], P3 ;  /* 0x020080008c0f7fae */ /* 0x000fe200099a1016 */
[----:B------:R-:W-:-:S03]  /*8910*/  ISETP.NE.U32.AND P0, PT, R23, RZ, PT ;  /* 0x000000ff1700720c */ /* 0x000fc60003f05070 */
[----:B------:R-:W-:Y:S04]  /*8920*/  LDGSTS.E [R15+0x4000], desc[UR22][R170.64], P2 ;  /* 0x04000000aa0f7fae */ /* 0x000fe800091a1016 */
[----:B------:R-:W2:Y:S04]  /*8930*/  LDL.64 R20, [R1+0x68] ;  /* 0x0000680001147983 */ /* 0x000ea80000100a00 */
[----:B------:R-:W-:Y:S04]  /*8940*/  LDGSTS.E [R15+0x4008], desc[UR22][R172.64], P1 ;  /* 0x04008000ac0f7fae */ /* 0x000fe800089a1016 */
[----:B------:R-:W-:Y:S01]  /*8950*/  LDGSTS.E [R15+0x6000], desc[UR22][R204.64], P0 ;  /* 0x06000000cc0f7fae */ /* 0x000fe200081a1016 */
[----:B---3--:R-:W-:Y:S01]  /*8960*/  ISETP.NE.U32.AND P3, PT, R6, RZ, PT ;  /* 0x000000ff0600720c */ /* 0x008fe20003f65070 */
[----:B------:R-:W-:-:S05]  /*8970*/  VIADD R6, R3, UR7 ;  /* 0x0000000703067c36 */ /* 0x000fca0008000000 */
[----:B------:R-:W-:Y:S07]  /*8980*/  STL [R1+0x404], R6 ;  /* 0x0004040601007387 */ /* 0x000fee0000100800 */
[----:B------:R-:W-:Y:S04]  /*8990*/  LDGSTS.E [R15+0x6008], desc[UR22][R206.64], P3 ;  /* 0x06008000ce0f7fae */ /* 0x000fe800099a1016 */
[----:B------:R-:W0:Y:S04]  /*89a0*/  LDGDEPBAR ;  /* 0x00000000000079af */ /* 0x000e280000000000 */
[----:B----4-:R1:W-:Y:S04]  /*89b0*/  LDGSTS.E [R6+0x20000], desc[UR22][R18.64], P6 ;  /* 0x2000000012067fae */ /* 0x0103e8000b1a1016 */
[----:B------:R-:W-:Y:S04]  /*89c0*/  LDGSTS.E [R6+0x20400], desc[UR22][R210.64], P6 ;  /* 0x20400000d2067fae */ /* 0x000fe8000b1a1016 */
[----:B------:R-:W-:Y:S04]  /*89d0*/  LDGSTS.E [R6+0x20800], desc[UR22][R248.64], P6 ;  /* 0x20800000f8067fae */ /* 0x000fe8000b1a1016 */
[----:B------:R-:W-:Y:S04]  /*89e0*/  LDGSTS.E [R6+0x20c00], desc[UR22][R232.64], P6 ;  /* 0x20c00000e8067fae */ /* 0x000fe8000b1a1016 */
[----:B------:R-:W3:Y:S04]  /*89f0*/  LDL.64 R210, [R1+0x60] ;  /* 0x0000600001d27983 */ /* 0x000ee80000100a00 */
[----:B------:R4:W-:Y:S04]  /*8a00*/  STL.64 [R1+0x4f8], R248 ;  /* 0x0004f8f801007387 */ /* 0x0009e80000100a00 */
[----:B------:R-:W-:Y:S04]  /*8a10*/  LDGSTS.E [R6+0x21000], desc[UR22][R40.64], P6 ;  /* 0x2100000028067fae */ /* 0x000fe8000b1a1016 */
[----:B------:R-:W-:Y:S04]  /*8a20*/  LDGSTS.E [R6+0x21400], desc[UR22][R56.64], P6 ;  /* 0x2140000038067fae */ /* 0x000fe8000b1a1016 */
[----:B----4-:R-:W4:Y:S04]  /*8a30*/  LDL.LU.64 R248, [R1+0x18] ;  /* 0x0000180001f87983 */ /* 0x010f280000300a00 */
[----:B------:R-:W-:Y:S04]  /*8a40*/  STL.64 [R1+0x4e0], R232 ;  /* 0x0004e0e801007387 */ /* 0x000fe80000100a00 */
[----:B------:R-:W-:Y:S04]  /*8a50*/  STL.64 [R1+0x4e8], R40 ;  /* 0x0004e82801007387 */ /* 0x000fe80000100a00 */
[----:B------:R1:W-:Y:S04]  /*8a60*/  STL.64 [R1+0x4f0], R56 ;  /* 0x0004f03801007387 */ /* 0x0003e80000100a00 */
[----:B------:R-:W-:Y:S04]  /*8a70*/  LDGSTS.E [R6+0x21800], desc[UR22][R72.64], P6 ;  /* 0x2180000048067fae */ /* 0x000fe8000b1a1016 */
[----:B------:R-:W-:Y:S04]  /*8a80*/  LDGSTS.E [R6+0x21c00], desc[UR22][R88.64], P6 ;  /* 0x21c0000058067fae */ /* 0x000fe8000b1a1016 */
[----:B-1----:R-:W3:Y:S04]  /*8a90*/  LDL.LU.64 R56, [R1+0x10] ;  /* 0x0000100001387983 */ /* 0x002ee80000300a00 */
[----:B------:R1:W-:Y:S04]  /*8aa0*/  STL.64 [R1+0x500], R72 ;  /* 0x0005004801007387 */ /* 0x0003e80000100a00 */
[----:B-1----:R-:W3:Y:S04]  /*8ab0*/  LDL.LU.64 R72, [R1+0x20] ;  /* 0x0000200001487983 */ /* 0x002ee80000300a00 */
[----:B------:R1:W-:Y:S04]  /*8ac0*/  STL.64 [R1+0x508], R88 ;  /* 0x0005085801007387 */ /* 0x0003e80000100a00 */
[----:B-1----:R-:W3:Y:S01]  /*8ad0*/  LDL.LU.64 R88, [R1+0x28] ;  /* 0x0000280001587983 */ /* 0x002ee20000300a00 */
[----:B------:R-:W-:-:S05]  /*8ae0*/  LOP3.LUT R7, R3, 0x10, RZ, 0x3c, !PT ;  /* 0x0000001003077812 */ /* 0x000fca00078e3cff */
[----:B------:R-:W-:-:S05]  /*8af0*/  VIADD R16, R7, UR7 ;  /* 0x0000000707107c36 */ /* 0x000fca0008000000 */
[----:B--2---:R1:W-:Y:S04]  /*8b00*/  LDGSTS.E [R16+0x20080], desc[UR22][R20.64], P6 ;  /* 0x2008000014107fae */ /* 0x0043e8000b1a1016 */
[----:B---3--:R-:W-:Y:S04]  /*8b10*/  LDGSTS.E [R16+0x20480], desc[UR22][R88.64], P6 ;  /* 0x2048000058107fae */ /* 0x008fe8000b1a1016 */
[----:B------:R2:W-:Y:S04]  /*8b20*/  STL.64 [R1+0x528], R88 ;  /* 0x0005285801007387 */ /* 0x0005e80000100a00 */
[----:B------:R-:W-:Y:S04]  /*8b30*/  LDGSTS.E [R16+0x20880], desc[UR22][R246.64], P6 ;  /* 0x20880000f6107fae */ /* 0x000fe8000b1a1016 */
[----:B------:R-:W-:Y:S04]  /*8b40*/  LDGSTS.E [R16+0x20c80], desc[UR22][R26.64], P6 ;  /* 0x20c800001a107fae */ /* 0x000fe8000b1a1016 */
[----:B--2---:R-:W2:Y:S04]  /*8b50*/  LDL.LU.64 R88, [R1+0x50] ;  /* 0x0000500001587983 */ /* 0x004ea80000300a00 */
[----:B------:R-:W-:Y:S04]  /*8b60*/  STL.64 [R1+0x510], R246 ;  /* 0x000510f601007387 */ /* 0x000fe80000100a00 */
[----:B------:R-:W-:Y:S04]  /*8b70*/  STL.64 [R1+0x518], R26 ;  /* 0x0005181a01007387 */ /* 0x000fe80000100a00 */
[----:B------:R-:W-:Y:S04]  /*8b80*/  LDGSTS.E [R16+0x21080], desc[UR22][R42.64], P6 ;  /* 0x210800002a107fae */ /* 0x000fe8000b1a1016 */
[----:B------:R-:W-:Y:S04]  /*8b90*/  STL.64 [R1+0x520], R42 ;  /* 0x0005202a01007387 */ /* 0x000fe80000100a00 */
[----:B------:R-:W-:Y:S04]  /*8ba0*/  LDGSTS.E [R16+0x21480], desc[UR22][R58.64], P6 ;  /* 0x214800003a107fae */ /* 0x000fe8000b1a1016 */
[----:B------:R3:W-:Y:S01]  /*8bb0*/  STL.64 [R1+0x530], R58 ;  /* 0x0005303a01007387 */ /* 0x0007e20000100a00 */
[----:B------:R-:W-:-:S03]  /*8bc0*/  LOP3.LUT R7, R3, 0x20, RZ, 0x3c, !PT ;  /* 0x0000002003077812 */ /* 0x000fc600078e3cff */
[----:B------:R-:W-:Y:S04]  /*8bd0*/  LDGSTS.E [R16+0x21880], desc[UR22][R74.64], P6 ;  /* 0x218800004a107fae */ /* 0x000fe8000b1a1016 */
[----:B---3--:R-:W3:Y:S01]  /*8be0*/  LDL.LU.64 R58, [R1+0x58] ;  /* 0x00005800013a7983 */ /* 0x008ee20000300a00 */
[----:B------:R-:W-:Y:S01]  /*8bf0*/  VIADD R17, R7, UR7 ;  /* 0x0000000707117c36 */ /* 0x000fe20008000000 */
[----:B------:R-:W-:Y:S02]  /*8c00*/  LOP3.LUT R7, R3, 0x30, RZ, 0x3c, !PT ;  /* 0x0000003003077812 */ /* 0x000fe400078e3cff */
[----:B------:R-:W-:Y:S04]  /*8c10*/  LDGSTS.E [R16+0x21c80], desc[UR22][R90.64], P6 ;  /* 0x21c800005a107fae */ /* 0x000fe8000b1a1016 */
[----:B------:R1:W-:Y:S01]  /*8c20*/  LDGSTS.E [R17+0x20100], desc[UR22][R210.64], P6 ;  /* 0x20100000d2117fae */ /* 0x0003e2000b1a1016 */
[----:B------:R-:W-:-:S03]  /*8c30*/  VIADD R18, R7, UR7 ;  /* 0x0000000707127c36 */ /* 0x000fc60008000000 */
[----:B------:R-:W-:Y:S01]  /*8c40*/  LDGSTS.E [R17+0x20500], desc[UR22][R72.64], P6 ;  /* 0x2050000048117fae */ /* 0x000fe2000b1a1016 */
[----:B------:R-:W-:-:S03]  /*8c50*/  LOP3.LUT R7, R3, 0x40, RZ, 0x3c, !PT ;  /* 0x0000004003077812 */ /* 0x000fc600078e3cff */
[----:B------:R-:W-:Y:S04]  /*8c60*/  LDGSTS.E [R17+0x20900], desc[UR22][R244.64], P6 ;  /* 0x20900000f4117fae */ /* 0x000fe8000b1a1016 */
[----:B------:R-:W-:Y:S04]  /*8c70*/  LDGSTS.E [R17+0x20d00], desc[UR22][R28.64], P6 ;  /* 0x20d000001c117fae */ /* 0x000fe8000b1a1016 */
[----:B------:R-:W-:Y:S04]  /*8c80*/  LDGSTS.E [R17+0x21100], desc[UR22][R44.64], P6 ;  /* 0x211000002c117fae */ /* 0x000fe8000b1a1016 */
[----:B------:R-:W-:Y:S04]  /*8c90*/  LDGSTS.E [R17+0x21500], desc[UR22][R60.64], P6 ;  /* 0x215000003c117fae */ /* 0x000fe8000b1a1016 */
[----:B------:R-:W2:Y:S04]  /*8ca0*/  LDL.LU.64 R42, [R1+0x48] ;  /* 0x00004800012a7983 */ /* 0x000ea80000300a00 */
[----:B------:R-:W2:Y:S04]  /*8cb0*/  LDL.LU.64 R40, [R1+0x8] ;  /* 0x0000080001287983 */ /* 0x000ea80000300a00 */
[----:B------:R-:W-:Y:S01]  /*8cc0*/  LDGSTS.E [R17+0x21900], desc[UR22][R76.64], P6 ;  /* 0x219000004c117fae */ /* 0x000fe2000b1a1016 */
[----:B------:R-:W-:-:S03]  /*8cd0*/  VIADD R19, R7, UR7 ;  /* 0x0000000707137c36 */ /* 0x000fc60008000000 */
[----:B------:R-:W-:Y:S01]  /*8ce0*/  LDGSTS.E [R17+0x21d00], desc[UR22][R92.64], P6 ;  /* 0x21d000005c117fae */ /* 0x000fe2000b1a1016 */
[----:B------:R-:W-:-:S03]  /*8cf0*/  LOP3.LUT R7, R3, 0x50, RZ, 0x3c, !PT ;  /* 0x0000005003077812 */ /* 0x000fc600078e3cff */
[----:B------:R-:W2:Y:S02]  /*8d00*/  LDL.LU.64 R26, [R1+0x40] ;  /* 0x00004000011a7983 */ /* 0x000ea40000300a00 */
[----:B-1----:R-:W-:Y:S02]  /*8d10*/  VIADD R20, R7, UR7 ;  /* 0x0000000707147c36 */ /* 0x002fe40008000000 */
[----:B------:R-:W2:Y:S01]  /*8d20*/  LDL.LU.64 R232, [R1] ;  /* 0x0000000001e87983 */ /* 0x000ea20000300a00 */
[----:B------:R-:W-:Y:S02]  /*8d30*/  LOP3.LUT R7, R3, 0x60, RZ, 0x3c, !PT ;  /* 0x0000006003077812 */ /* 0x000fe400078e3cff */
[----:B------:R-:W-:Y:S01]  /*8d40*/  ISETP.NE.U32.AND P3, PT, R86, RZ, PT ;  /* 0x000000ff5600720c */ /* 0x000fe20003f65070 */
[----:B------:R-:W2:Y:S01]  /*8d50*/  LDL.LU.64 R246, [R1+0x38] ;  /* 0x0000380001f67983 */ /* 0x000ea20000300a00 */
[----:B------:R-:W-:Y:S01]  /*8d60*/  ISETP.NE.U32.AND P2, PT, R87, RZ, PT ;  /* 0x000000ff5700720c */ /* 0x000fe20003f45070 */
[----:B------:R-:W-:-:S02]  /*8d70*/  VIADD R21, R7, UR7 ;  /* 0x0000000707157c36 */ /* 0x000fc40008000000 */
[----:B------:R1:W-:Y:S04]  /*8d80*/  STL.64 [R1+0x4c8], R18 ;  /* 0x0004c81201007387 */ /* 0x0003e80000100a00 */
[----:B------:R-:W2:Y:S01]  /*8d90*/  LDL.LU R86, [R1+0x554] ;  /* 0x0005540001567983 */ /* 0x000ea20000300800 */
[----:B------:R-:W-:-:S03]  /*8da0*/  ISETP.NE.U32.AND P4, PT, R24, RZ, PT ;  /* 0x000000ff1800720c */ /* 0x000fc60003f85070 */
[----:B------:R-:W2:Y:S04]  /*8db0*/  LDL.LU R211, [R1+0x88] ;  /* 0x0000880001d37983 */ /* 0x000ea80000300800 */
[----:B------:R-:W2:Y:S01]  /*8dc0*/  LDL.LU R87, [R1+0x550] ;  /* 0x0005500001577983 */ /* 0x000ea20000300800 */
[----:B------:R-:W-:-:S03]  /*8dd0*/  ISETP.NE.U32.AND P1, PT, R25, RZ, PT ;  /* 0x000000ff1900720c */ /* 0x000fc60003f25070 */
[----:B---3--:R-:W-:Y:S04]  /*8de0*/  LDGSTS.E [R18+0x20180], desc[UR22][R58.64], P6 ;  /* 0x201800003a127fae */ /* 0x008fe8000b1a1016 */
[----:B----4-:R-:W-:Y:S04]  /*8df0*/  LDGSTS.E [R18+0x20580], desc[UR22][R248.64], P6 ;  /* 0x20580000f8127fae */ /* 0x010fe8000b1a1016 */
[----:B------:R-:W-:Y:S04]  /*8e00*/  LDGSTS.E [R18+0x20980], desc[UR22][R242.64], P6 ;  /* 0x20980000f2127fae */ /* 0x000fe8000b1a1016 */
[----:B------:R-:W-:Y:S04]  /*8e10*/  LDGSTS.E [R18+0x20d80], desc[UR22][R30.64], P6 ;  /* 0x20d800001e127fae */ /* 0x000fe8000b1a1016 */
[----:B------:R-:W-:Y:S04]  /*8e20*/  LDGSTS.E [R18+0x21180], desc[UR22][R46.64], P6 ;  /* 0x211800002e127fae */ /* 0x000fe8000b1a1016 */
[----:B------:R-:W-:Y:S04]  /*8e30*/  LDGSTS.E [R18+0x21580], desc[UR22][R62.64], P6 ;  /* 0x215800003e127fae */ /* 0x000fe8000b1a1016 */
[----:B------:R-:W-:Y:S04]  /*8e40*/  LDGSTS.E [R18+0x21980], desc[UR22][R78.64], P6 ;  /* 0x219800004e127fae */ /* 0x000fe8000b1a1016 */
[----:B------:R-:W-:Y:S04]  /*8e50*/  LDGSTS.E [R18+0x21d80], desc[UR22][R94.64], P6 ;  /* 0x21d800005e127fae */ /* 0x000fe8000b1a1016 */
[----:B--2---:R-:W-:Y:S04]  /*8e60*/  LDGSTS.E [R19+0x20200], desc[UR22][R88.64], P6 ;  /* 0x2020000058137fae */ /* 0x004fe8000b1a1016 */
[----:B------:R-:W-:Y:S04]  /*8e70*/  LDGSTS.E [R19+0x20600], desc[UR22][R56.64], P6 ;  /* 0x2060000038137fae */ /* 0x000fe8000b1a1016 */
        /* <DEDUP_REMOVED lines=8> */
[----:B-1----:R-:W2:Y:S04]  /*8f00*/  LDL.LU R19, [R1+0x154] ;  /* 0x0001540001137983 */ /* 0x002ea80000300800 */
[----:B------:R-:W3:Y:S04]  /*8f10*/  LDL.LU R23, [R1+0x14c] ;  /* 0x00014c0001177983 */ /* 0x000ee80000300800 */
[----:B------:R-:W4:Y:S04]  /*8f20*/  LDL.LU R24, [R1+0x54c] ;  /* 0x00054c0001187983 */ /* 0x000f280000300800 */
[----:B------:R1:W-:Y:S04]  /*8f30*/  STL.64 [R1+0x4d0], R20 ;  /* 0x0004d01401007387 */ /* 0x0003e80000100a00 */
[----:B------:R-:W4:Y:S04]  /*8f40*/  LDL.LU R25, [R1+0x548] ;  /* 0x0005480001197983 */ /* 0x000f280000300800 */
[----:B------:R-:W-:Y:S01]  /*8f50*/  LDGSTS.E [R20+0x20a80], desc[UR22][R238.64], P6 ;  /* 0x20a80000ee147fae */ /* 0x000fe2000b1a1016 */
[----:B------:R-:W-:-:S03]  /*8f60*/  LOP3.LUT R7, R3, 0x70, RZ, 0x3c, !PT ;  /* 0x0000007003077812 */ /* 0x000fc600078e3cff */
[----:B------:R-:W-:Y:S04]  /*8f70*/  LDGSTS.E [R20+0x20e80], desc[UR22][R34.64], P6 ;  /* 0x20e8000022147fae */ /* 0x000fe8000b1a1016 */
[----:B------:R-:W-:Y:S04]  /*8f80*/  LDGSTS.E [R20+0x21280], desc[UR22][R50.64], P6 ;  /* 0x2128000032147fae */ /* 0x000fe8000b1a1016 */
[----:B------:R-:W-:Y:S04]  /*8f90*/  LDGSTS.E [R20+0x21680], desc[UR22][R66.64], P6 ;  /* 0x2168000042147fae */ /* 0x000fe8000b1a1016 */
[----:B------:R-:W-:Y:S01]  /*8fa0*/  LDGSTS.E [R20+0x21a80], desc[UR22][R82.64], P6 ;  /* 0x21a8000052147fae */ /* 0x000fe2000b1a1016 */
[----:B------:R-:W-:-:S03]  /*8fb0*/  ISETP.NE.U32.AND P0, PT, R22, RZ, PT ;  /* 0x000000ff1600720c */ /* 0x000fc60003f05070 */
[----:B------:R-:W-:Y:S01]  /*8fc0*/  LDGSTS.E [R20+0x21e80], desc[UR22][R98.64], P6 ;  /* 0x21e8000062147fae */ /* 0x000fe2000b1a1016 */
[----:B------:R-:W-:-:S03]  /*8fd0*/  VIADD R22, R7, UR7 ;  /* 0x0000000707167c36 */ /* 0x000fc60008000000 */
        /* <DEDUP_REMOVED lines=14> */
[----:B------:R-:W-:Y:S01]  /*90c0*/  LDGSTS.E [R22+0x21b80], desc[UR22][R86.64], P6 ;  /* 0x21b8000056167fae */ /* 0x000fe2000b1a1016 */
[----:B------:R-:W-:-:S02]  /*90d0*/  LOP3.LUT R5, R5, 0xfdffffff, RZ, 0xc0, !PT ;  /* 0xfdffffff05057812 */ /* 0x000fc400078ec0ff */
[----:B------:R-:W-:Y:S01]  /*90e0*/  ISETP.NE.U32.AND P5, PT, R252, RZ, PT ;  /* 0x000000fffc00720c */ /* 0x000fe20003fa5070 */
[----:B-1----:R-:W3:Y:S01]  /*90f0*/  LDL.LU R20, [R1+0x15c] ;  /* 0x00015c0001147983 */ /* 0x002ee20000300800 */
[----:B------:R-:W-:Y:S01]  /*9100*/  @P0 LOP3.LUT R5, R5, 0x2000000, RZ, 0xfc, !PT ;  /* 0x0200000005050812 */ /* 0x000fe200078efcff */
[----:B------:R-:W-:Y:S02]  /*9110*/  IMAD.SHL.U32 R7, R202, 0x80, RZ ;  /* 0x00000080ca077824 */ /* 0x000fe400078e00ff */
[----:B------:R-:W3:Y:S04]  /*9120*/  LDL.LU R21, [R1+0x160] ;  /* 0x0001600001157983 */ /* 0x000ee80000300800 */
[----:B------:R-:W3:Y:S04]  /*9130*/  LDL.LU R252, [R1+0x164] ;  /* 0x0001640001fc7983 */ /* 0x000ee80000300800 */
[----:B------:R-:W3:Y:S01]  /*9140*/  LDL.LU R18, [R1+0x168] ;  /* 0x0001680001127983 */ /* 0x000ee20000300800 */
[----:B--2---:R-:W-:-:S03]  /*9150*/  ISETP.NE.U32.AND P0, PT, R19, RZ, PT ;  /* 0x000000ff1300720c */ /* 0x004fc60003f05070 */
[----:B----4-:R-:W-:Y:S04]  /*9160*/  LDGSTS.E [R22+0x21f80], desc[UR22][R24.64], P6 ;  /* 0x21f8000018167fae */ /* 0x010fe8000b1a1016 */
[----:B------:R-:W0:Y:S01]  /*9170*/  LDGDEPBAR ;  /* 0x00000000000079af */ /* 0x000e220000000000 */
[----:B------:R-:W-:Y:S01]  /*9180*/  ISETP.NE.U32.AND P6, PT, R211, RZ, PT ;  /* 0x000000ffd300720c */ /* 0x000fe20003fc5070 */
[----:B------:R-:W-:Y:S01]  /*9190*/  IMAD.WIDE R210, R7, 0x4, R208 ;  /* 0x0000000407d27825 */ /* 0x000fe200078e02d0 */
[----:B------:R-:W-:Y:S06]  /*91a0*/  BAR.SYNC.DEFER_BLOCKING 0x0 ;  /* 0x0000000000007b1d */ /* 0x000fec0000010000 */
[----:B------:R-:W2:Y:S04]  /*91b0*/  LDL.LU R208, [R1+0x150] ;  /* 0x0001500001d07983 */ /* 0x000ea80000300800 */
[----:B------:R-:W4:Y:S04]  /*91c0*/  LDL.LU R209, [R1+0x158] ;  /* 0x0001580001d17983 */ /* 0x000f280000300800 */
[----:B------:R1:W-:Y:S04]  /*91d0*/  STL.64 [R1+0x108], R210 ;  /* 0x000108d201007387 */ /* 0x0003e80000100a00 */
[----:B------:R-:W4:Y:S04]  /*91e0*/  LDL.LU R19, [R1+0x16c] ;  /* 0x00016c0001137983 */ /* 0x000f280000300800 */
[----:B------:R-:W-:Y:S01]  /*91f0*/  @!PT LDS RZ, [RZ] ;  /* 0x00000000fffff984 */ /* 0x000fe20000000800 */
[----:B------:R-:W-:Y:S01]  /*9200*/  @!PT LDS RZ, [RZ] ;  /* 0x00000000fffff984 */ /* 0x000fe20000000800 */
[----:B------:R-:W-:Y:S01]  /*9210*/  @!PT LDS RZ, [RZ] ;  /* 0x00000000fffff984 */ /* 0x000fe20000000800 */
[----:B------:R1:W-:Y:S04]  /*9220*/  LDGSTS.E [R8+0x8000], desc[UR22][R210.64], P0 ;  /* 0x08000000d2087fae */ /* 0x0003e800081a1016 */
[----:B-1----:R-:W4:Y:S01]  /*9230*/  LDL.LU.64 R210, [R1+0x540] ;  /* 0x0005400001d27983 */ /* 0x002f220000300a00 */
[----:B------:R-:W-:-:S04]  /*9240*/  LOP3.LUT R5, R5, 0xfbffffff, RZ, 0xc0, !PT ;  /* 0xfbffffff05057812 */ /* 0x000fc800078ec0ff */
[----:B------:R-:W-:Y:S02]  /*9250*/  @P3 LOP3.LUT R5, R5, 0x4000000, RZ, 0xfc, !PT ;  /* 0x0400000005053812 */ /* 0x000fe400078efcff */
[----:B---3--:R-:W-:Y:S02]  /*9260*/  ISETP.NE.U32.AND P3, PT, R23, RZ, PT ;  /* 0x000000ff1700720c */ /* 0x008fe40003f65070 */
[----:B------:R-:W3:Y:S01]  /*9270*/  LDL.LU R23, [R1+0x170] ;  /* 0x0001700001177983 */ /* 0x000ee20000300800 */
[----:B------:R-:W-:-:S04]  /*9280*/  IMAD.WIDE R142, R7, 0x4, R142 ;  /* 0x00000004078e7825 */ /* 0x000fc800078e028e */
[----:B------:R-:W-:-:S04]  /*9290*/  IMAD.WIDE R144, R7, 0x4, R144 ;  /* 0x0000000407907825 */ /* 0x000fc800078e0290 */
[----:B------:R-:W-:Y:S01]  /*92a0*/  IMAD.WIDE R174, R7, 0x4, R174 ;  /* 0x0000000407ae7825 */ /* 0x000fe200078e02ae */
[----:B--2---:R-:W-:-:S03]  /*92b0*/  ISETP.NE.U32.AND P0, PT, R208, RZ, PT ;  /* 0x000000ffd000720c */ /* 0x004fc60003f05070 */
[----:B----4-:R-:W-:-:S05]  /*92c0*/  IMAD.WIDE R210, R7, 0x4, R210 ;  /* 0x0000000407d27825 */ /* 0x010fca00078e02d2 */
[----:B------:R1:W-:Y:S04]  /*92d0*/  STL.64 [R1+0x100], R210 ;  /* 0x000100d201007387 */ /* 0x0003e80000100a00 */
[----:B------:R1:W-:Y:S02]  /*92e0*/  LDGSTS.E [R8+0x8008], desc[UR22][R210.64], P3 ;  /* 0x08008000d2087fae */ /* 0x0003e400099a1016 */
[----:B-1----:R-:W-:Y:S02]  /*92f0*/  IMAD.WIDE R210, R7, 0x4, R128 ;  /* 0x0000000407d27825 */ /* 0x002fe400078e0280 */
[----:B------:R-:W2:Y:S01]  /*9300*/  LDL.LU R129, [R1+0x174] ;  /* 0x0001740001817983 */ /* 0x000ea20000300800 */
[----:B------:R-:W-:-:S03]  /*9310*/  ISETP.NE.U32.AND P3, PT, R209, RZ, PT ;  /* 0x000000ffd100720c */ /* 0x000fc60003f65070 */
[----:B------:R-:W4:Y:S04]  /*9320*/  LDL.LU R128, [R1+0x178] ;  /* 0x0001780001807983 */ /* 0x000f280000300800 */
[----:B------:R-:W-:Y:S01]  /*9330*/  LDGSTS.E [R8+0xa000], desc[UR22][R210.64], P0 ;  /* 0x0a000000d2087fae */ /* 0x000fe200081a1016 */
[----:B------:R-:W-:-:S03]  /*9340*/  ISETP.NE.U32.AND P0, PT, R20, RZ, PT ;  /* 0x000000ff1400720c */ /* 0x000fc60003f05070 */
[----:B------:R-:W-:Y:S04]  /*9350*/  STL.64 [R1+0x4d8], R210 ;  /* 0x0004d8d201007387 */ /* 0x000fe80000100a00 */
[----:B------:R-:W4:Y:S01]  /*9360*/  LDL.LU R20, [R1+0x17c] ;  /* 0x00017c0001147983 */ /* 0x000f220000300800 */
[----:B------:R-:W-:-:S05]  /*9370*/  IMAD.WIDE R208, R7, 0x4, R126 ;  /* 0x0000000407d07825 */ /* 0x000fca00078e027e */
[----:B------:R-:W-:Y:S01]  /*9380*/  LDGSTS.E [R8+0xa008], desc[UR22][R208.64], P3 ;  /* 0x0a008000d0087fae */ /* 0x000fe200099a1016 */
[----:B------:R-:W-:-:S03]  /*9390*/  ISETP.NE.U32.AND P3, PT, R21, RZ, PT ;  /* 0x000000ff1500720c */ /* 0x000fc60003f65070 */
[----:B------:R-:W-:Y:S01]  /*93a0*/  LDGSTS.E [R8+0xc000], desc[UR22][R142.64], P0 ;  /* 0x0c0000008e087fae */ /* 0x000fe200081a1016 */
[----:B------:R-:W-:-:S03]  /*93b0*/  ISETP.NE.U32.AND P0, PT, R252, RZ, PT ;  /* 0x000000fffc00720c */ /* 0x000fc60003f05070 */
[----:B------:R-:W4:Y:S04]  /*93c0*/  LDL.LU R21, [R1+0x180] ;  /* 0x0001800001157983 */ /* 0x000f280000300800 */
[----:B------:R-:W4:Y:S04]  /*93d0*/  LDL.LU R252, [R1+0x184] ;  /* 0x0001840001fc7983 */ /* 0x000f280000300800 */
[----:B------:R-:W-:Y:S01]  /*93e0*/  LDGSTS.E [R8+0xc008], desc[UR22][R144.64], P3 ;  /* 0x0c00800090087fae */ /* 0x000fe200099a1016 */
[----:B------:R-:W-:-:S03]  /*93f0*/  ISETP.NE.U32.AND P3, PT, R18, RZ, PT ;  /* 0x000000ff1200720c */ /* 0x000fc60003f65070 */
[----:B------:R-:W-:Y:S01]  /*9400*/  LDGSTS.E [R8+0xe000], desc[UR22][R174.64], P0 ;  /* 0x0e000000ae087fae */ /* 0x000fe200081a1016 */
[----:B------:R-:W-:-:S03]  /*9410*/  ISETP.NE.U32.AND P0, PT, R19, RZ, PT ;  /* 0x000000ff1300720c */ /* 0x000fc60003f05070 */
[----:B------:R-:W4:Y:S04]  /*9420*/  LDL.LU R18, [R1+0x188] ;  /* 0x0001880001127983 */ /* 0x000f280000300800 */
[----:B------:R-:W4:Y:S01]  /*9430*/  LDL.LU R19, [R1+0x18c] ;  /* 0x00018c0001137983 */ /* 0x000f220000300800 */
[----:B------:R-:W-:-:S05]  /*9440*/  IMAD.WIDE R126, R7, 0x4, R176 ;  /* 0x00000004077e7825 */ /* 0x000fca00078e02b0 */
[----:B------:R-:W-:Y:S01]  /*9450*/  LDGSTS.E [R8+0xe008], desc[UR22][R126.64], P3 ;  /* 0x0e0080007e087fae */ /* 0x000fe200099a1016 */
[----:B---3--:R-:W-:-:S03]  /*9460*/  ISETP.NE.U32.AND P3, PT, R23, RZ, PT ;  /* 0x000000ff1700720c */ /* 0x008fc60003f65070 */
[----:B------:R-:W3:Y:S01]  /*9470*/  LDL.LU R23, [R1+0x190] ;  /* 0x0001900001177983 */ /* 0x000ee20000300800 */
[----:B------:R-:W-:-:S05]  /*9480*/  IMAD.WIDE R176, R7, 0x4, R212 ;  /* 0x0000000407b07825 */ /* 0x000fca00078e02d4 */
[----:B------:R1:W-:Y:S04]  /*9490*/  LDGSTS.E [R9+0x8000], desc[UR22][R176.64], P0 ;  /* 0x08000000b0097fae */ /* 0x0003e800081a1016 */
[----:B------:R1:W-:Y:S01]  /*94a0*/  STL.64 [R1+0xf8], R176 ;  /* 0x0000f8b001007387 */ /* 0x0003e20000100a00 */
[----:B------:R-:W-:-:S04]  /*94b0*/  IMAD.WIDE R124, R7, 0x4, R124 ;  /* 0x00000004077c7825 */ /* 0x000fc800078e027c */
[----:B-1----:R-:W-:-:S05]  /*94c0*/  IMAD.WIDE R176, R7, 0x4, R214 ;  /* 0x0000000407b07825 */ /* 0x002fca00078e02d6 */
[----:B------:R-:W-:Y:S01]  /*94d0*/  LDGSTS.E [R9+0x8008], desc[UR22][R176.64], P3 ;  /* 0x08008000b0097fae */ /* 0x000fe200099a1016 */
[----:B------:R-:W-:-:S04]  /*94e0*/  IMAD.WIDE R122, R7, 0x4, R122 ;  /* 0x00000004077a7825 */ /* 0x000fc800078e027a */
[----:B------:R-:W-:-:S04]  /*94f0*/  IMAD.WIDE R146, R7, 0x4, R146 ;  /* 0x0000000407927825 */ /* 0x000fc800078e0292 */
[----:B------:R-:W-:Y:S01]  /*9500*/  IMAD.WIDE R148, R7, 0x4, R148 ;  /* 0x0000000407947825 */ /* 0x000fe200078e0294 */
[----:B--2---:R-:W-:Y:S02]  /*9510*/  ISETP.NE.U32.AND P0, PT, R129, RZ, PT ;  /* 0x000000ff8100720c */ /* 0x004fe40003f05070 */
[----:B------:R-:W2:Y:S01]  /*9520*/  LDL.LU R129, [R1+0x194] ;  /* 0x0001940001817983 */ /* 0x000ea20000300800 */
[----:B----4-:R-:W-:-:S03]  /*9530*/  ISETP.NE.U32.AND P3, PT, R128, RZ, PT ;  /* 0x000000ff8000720c */ /* 0x010fc60003f65070 */
[----:B------:R-:W-:Y:S04]  /*9540*/  STL.64 [R1+0xf0], R176 ;  /* 0x0000f0b001007387 */ /* 0x000fe80000100a00 */
[----:B------:R-:W4:Y:S04]  /*9550*/  LDL.LU R128, [R1+0x198] ;  /* 0x0001980001807983 */ /* 0x000f280000300800 */
[----:B------:R-:W-:Y:S01]  /*9560*/  LDGSTS.E [R9+0xa000], desc[UR22][R124.64], P0 ;  /* 0x0a0000007c097fae */ /* 0x000fe200081a1016 */
[----:B------:R-:W-:-:S03]  /*9570*/  ISETP.NE.U32.AND P0, PT, R20, RZ, PT ;  /* 0x000000ff1400720c */ /* 0x000fc60003f05070 */
[----:B------:R-:W-:Y:S04]  /*9580*/  STL.64 [R1+0xa8], R124 ;  /* 0x0000a87c01007387 */ /* 0x000fe80000100a00 */
[----:B------:R-:W4:Y:S04]  /*9590*/  LDL.LU R20, [R1+0x19c] ;  /* 0x00019c0001147983 */ /* 0x000f280000300800 */
[----:B------:R1:W-:Y:S04]  /*95a0*/  LDGSTS.E [R9+0xa008], desc[UR22][R122.64], P3 ;  /* 0x0a0080007a097fae */ /* 0x0003e800099a1016 */
[----:B------:R1:W-:Y:S01]  /*95b0*/  STL.64 [R1+0xa0], R122 ;  /* 0x0000a07a01007387 */ /* 0x0003e20000100a00 */
[----:B------:R-:W-:-:S03]  /*95c0*/  ISETP.NE.U32.AND P3, PT, R21, RZ, PT ;  /* 0x000000ff1500720c */ /* 0x000fc60003f65070 */
[----:B------:R-:W-:Y:S01]  /*95d0*/  LDGSTS.E [R9+0xc000], desc[UR22][R146.64], P0 ;  /* 0x0c00000092097fae */ /* 0x000fe200081a1016 */
[----:B------:R-:W-:-:S03]  /*95e0*/  ISETP.NE.U32.AND P0, PT, R252, RZ, PT ;  /* 0x000000fffc00720c */ /* 0x000fc60003f05070 */
[----:B------:R-:W4:Y:S04]  /*95f0*/  LDL.LU R21, [R1+0x1a0] ;  /* 0x0001a00001157983 */ /* 0x000f280000300800 */
[----:B------:R-:W4:Y:S01]  /*9600*/  LDL.LU R252, [R1+0x1a4] ;  /* 0x0001a40001fc7983 */ /* 0x000f220000300800 */
[----:B-1----:R-:W-:-:S03]  /*9610*/  IMAD.WIDE R122, R7, 0x4, R178 ;  /* 0x00000004077a7825 */ /* 0x002fc600078e02b2 */
        /* <DEDUP_REMOVED lines=18> */
[----:B------:R-:W-:-:S04]  /*9740*/  IMAD.WIDE R152, R7, 0x4, R152 ;  /* 0x0000000407987825 */ /* 0x000fc800078e0298 */
[----:B------:R-:W-:Y:S01]  /*9750*/  IMAD.WIDE R182, R7, 0x4, R182 ;  /* 0x0000000407b67825 */ /* 0x000fe200078e02b6 */
[----:B--2---:R-:W-:Y:S02]  /*9760*/  ISETP.NE.U32.AND P0, PT, R129, RZ, PT ;  /* 0x000000ff8100720c */ /* 0x004fe40003f05070 */
[----:B------:R-:W2:Y:S04]  /*9770*/  LDL.LU R129, [R1+0x1b4] ;  /* 0x0001b40001817983 */ /* 0x000ea80000300800 */
[----:B------:R-:W-:Y:S01]  /*9780*/  STL.64 [R1+0xe0], R124 ;  /* 0x0000e07c01007387 */ /* 0x000fe20000100a00 */
[----:B----4-:R-:W-:-:S03]  /*9790*/  ISETP.NE.U32.AND P3, PT, R128, RZ, PT ;  /* 0x000000ff8000720c */ /* 0x010fc60003f65070 */
[----:B------:R-:W-:Y:S04]  /*97a0*/  STL.64 [R1+0x98], R120 ;  /* 0x0000987801007387 */ /* 0x000fe80000100a00 */
[----:B------:R-:W-:Y:S04]  /*97b0*/  LDGSTS.E [R10+0xa000], desc[UR22][R120.64], P0 ;  /* 0x0a000000780a7fae */ /* 0x000fe800081a1016 */
[----:B------:R-:W4:Y:S01]  /*97c0*/  LDL.LU R211, [R1+0x1b8] ;  /* 0x0001b80001d37983 */ /* 0x000f220000300800 */
[----:B------:R-:W-:-:S03]  /*97d0*/  ISETP.NE.U32.AND P0, PT, R20, RZ, PT ;  /* 0x000000ff1400720c */ /* 0x000fc60003f05070 */
[----:B------:R-:W4:Y:S04]  /*97e0*/  LDL.LU R20, [R1+0x1bc] ;  /* 0x0001bc0001147983 */ /* 0x000f280000300800 */
[----:B------:R1:W-:Y:S04]  /*97f0*/  LDGSTS.E [R10+0xa008], desc[UR22][R118.64], P3 ;  /* 0x0a008000760a7fae */ /* 0x0003e800099a1016 */
[----:B------:R1:W-:Y:S04]  /*9800*/  STL.64 [R1+0x90], R118 ;  /* 0x0000907601007387 */ /* 0x0003e80000100a00 */
[----:B------:R-:W-:Y:S01]  /*9810*/  LDGSTS.E [R10+0xc000], desc[UR22][R150.64], P0 ;  /* 0x0c000000960a7fae */ /* 0x000fe200081a1016 */
[----:B------:R-:W-:-:S03]  /*9820*/  ISETP.NE.U32.AND P3, PT, R21, RZ, PT ;  /* 0x000000ff1500720c */ /* 0x000fc60003f65070 */
[----:B------:R-:W4:Y:S01]  /*9830*/  LDL.LU R21, [R1+0x1c0] ;  /* 0x0001c00001157983 */ /* 0x000f220000300800 */
[----:B------:R-:W-:-:S03]  /*9840*/  ISETP.NE.U32.AND P0, PT, R252, RZ, PT ;  /* 0x000000fffc00720c */ /* 0x000fc60003f05070 */
[----:B------:R-:W4:Y:S06]  /*9850*/  LDL.LU R252, [R1+0x1c4] ;  /* 0x0001c40001fc7983 */ /* 0x000f2c0000300800 */
[----:B------:R-:W-:Y:S01]  /*9860*/  LDGSTS.E [R10+0xc008], desc[UR22][R152.64], P3 ;  /* 0x0c008000980a7fae */ /* 0x000fe200099a1016 */
[----:B------:R-:W-:-:S03]  /*9870*/  ISETP.NE.U32.AND P3, PT, R18, RZ, PT ;  /* 0x000000ff1200720c */ /* 0x000fc60003f65070 */
[----:B------:R-:W-:Y:S01]  /*9880*/  LDGSTS.E [R10+0xe000], desc[UR22][R182.64], P0 ;  /* 0x0e000000b60a7fae */ /* 0x000fe200081a1016 */
[----:B------:R-:W-:-:S03]  /*9890*/  ISETP.NE.U32.AND P0, PT, R19, RZ, PT ;  /* 0x000000ff1300720c */ /* 0x000fc60003f05070 */
[----:B------:R-:W4:Y:S04]  /*98a0*/  LDL.LU R18, [R1+0x1c8] ;  /* 0x0001c80001127983 */ /* 0x000f280000300800 */
[----:B------:R-:W4:Y:S01]  /*98b0*/  LDL.LU R19, [R1+0x1cc] ;  /* 0x0001cc0001137983 */ /* 0x000f220000300800 */
[----:B-1----:R-:W-:-:S05]  /*98c0*/  IMAD.WIDE R118, R7, 0x4, R184 ;  /* 0x0000000407767825 */ /* 0x002fca00078e02b8 */
[----:B------:R-:W-:Y:S01]  /*98d0*/  LDGSTS.E [R10+0xe008], desc[UR22][R118.64], P3 ;  /* 0x0e008000760a7fae */ /* 0x000fe200099a1016 */
[----:B---3--:R-:W-:-:S03]  /*98e0*/  ISETP.NE.U32.AND P3, PT, R23, RZ, PT ;  /* 0x000000ff1700720c */ /* 0x008fc60003f65070 */
[----:B------:R-:W3:Y:S01]  /*98f0*/  LDL.LU R23, [R1+0x1d0] ;  /* 0x0001d00001177983 */ /* 0x000ee20000300800 */
[----:B------:R-:W-:-:S05]  /*9900*/  IMAD.WIDE R120, R7, 0x4, R220 ;  /* 0x0000000407787825 */ /* 0x000fca00078e02dc */
[----:B------:R1:W-:Y:S04]  /*9910*/  LDGSTS.E [R11+0x8000], desc[UR22][R120.64], P0 ;  /* 0x08000000780b7fae */ /* 0x0003e800081a1016 */
[----:B------:R1:W-:Y:S04]  /*9920*/  STL.64 [R1+0xd8], R120 ;  /* 0x0000d87801007387 */ /* 0x0003e80000100a00 */
[----:B------:R-:W3:Y:S01]  /*9930*/  LDL.LU R128, [R1+0x1d4] ;  /* 0x0001d40001807983 */ /* 0x000ee20000300800 */
[----:B------:R-:W-:-:S04]  /*9940*/  IMAD.WIDE R116, R7, 0x4, R116 ;  /* 0x0000000407747825 */ /* 0x000fc800078e0274 */
[----:B-1----:R-:W-:-:S05]  /*9950*/  IMAD.WIDE R120, R7, 0x4, R222 ;  /* 0x0000000407787825 */ /* 0x002fca00078e02de */
[----:B------:R-:W-:Y:S04]  /*9960*/  STL.64 [R1+0xd0], R120 ;  /* 0x0000d07801007387 */ /* 0x000fe80000100a00 */
[----:B------:R-:W-:Y:S01]  /*9970*/  LDGSTS.E [R11+0x8008], desc[UR22][R120.64], P3 ;  /* 0x08008000780b7fae */ /* 0x000fe200099a1016 */
[----:B------:R-:W-:-:S04]  /*9980*/  IMAD.WIDE R114, R7, 0x4, R114 ;  /* 0x0000000407727825 */ /* 0x000fc800078e0272 */
[----:B------:R-:W-:-:S04]  /*9990*/  IMAD.WIDE R154, R7, 0x4, R154 ;  /* 0x00000004079a7825 */ /* 0x000fc800078e029a */
[----:B------:R-:W-:-:S04]  /*99a0*/  IMAD.WIDE R156, R7, 0x4, R156 ;  /* 0x00000004079c7825 */ /* 0x000fc800078e029c */
[----:B------:R-:W-:Y:S01]  /*99b0*/  IMAD.WIDE R186, R7, 0x4, R186 ;  /* 0x0000000407ba7825 */ /* 0x000fe200078e02ba */
[----:B--2---:R-:W-:Y:S02]  /*99c0*/  ISETP.NE.U32.AND P0, PT, R129, RZ, PT ;  /* 0x000000ff8100720c */ /* 0x004fe40003f05070 */
[----:B------:R-:W2:Y:S04]  /*99d0*/  LDL.LU R129, [R1+0x1d8] ;  /* 0x0001d80001817983 */ /* 0x000ea80000300800 */
[----:B------:R-:W-:Y:S07]  /*99e0*/  STL.64 [R1+0x88], R116 ;  /* 0x0000887401007387 */ /* 0x000fee0000100a00 */
[----:B------:R-:W-:Y:S01]  /*99f0*/  LDGSTS.E [R11+0xa000], desc[UR22][R116.64], P0 ;  /* 0x0a000000740b7fae */ /* 0x000fe200081a1016 */
[----:B----4-:R-:W-:-:S02]  /*9a00*/  ISETP.NE.U32.AND P3, PT, R211, RZ, PT ;  /* 0x000000ffd300720c */ /* 0x010fc40003f65070 */
[----:B------:R-:W-:Y:S02]  /*9a10*/  ISETP.NE.U32.AND P0, PT, R20, RZ, PT ;  /* 0x000000ff1400720c */ /* 0x000fe40003f05070 */
[----:B------:R-:W4:Y:S04]  /*9a20*/  LDL.LU R20, [R1+0x1dc] ;  /* 0x0001dc0001147983 */ /* 0x000f280000300800 */
[----:B------:R1:W-:Y:S05]  /*9a30*/  STL.64 [R1+0x80], R114 ;  /* 0x0000807201007387 */ /* 0x0003ea0000100a00 */
[----:B------:R1:W-:Y:S04]  /*9a40*/  LDGSTS.E [R11+0xa008], desc[UR22][R114.64], P3 ;  /* 0x0a008000720b7fae */ /* 0x0003e800099a1016 */
[----:B------:R-:W-:Y:S01]  /*9a50*/  LDGSTS.E [R11+0xc000], desc[UR22][R154.64], P0 ;  /* 0x0c0000009a0b7fae */ /* 0x000fe200081a1016 */
[----:B------:R-:W-:-:S03]  /*9a60*/  ISETP.NE.U32.AND P3, PT, R21, RZ, PT ;  /* 0x000000ff1500720c */ /* 0x000fc60003f65070 */
[----:B------:R-:W4:Y:S01]  /*9a70*/  LDL.LU R21, [R1+0x1e0] ;  /* 0x0001e00001157983 */ /* 0x000f220000300800 */
[----:B------:R-:W-:-:S03]  /*9a80*/  ISETP.NE.U32.AND P0, PT, R252, RZ, PT ;  /* 0x000000fffc00720c */ /* 0x000fc60003f05070 */
[----:B------:R-:W4:Y:S06]  /*9a90*/  LDL.LU R252, [R1+0x1e4] ;  /* 0x0001e40001fc7983 */ /* 0x000f2c0000300800 */
[----:B------:R-:W-:Y:S04]  /*9aa0*/  LDGSTS.E [R11+0xc008], desc[UR22][R156.64], P3 ;  /* 0x0c0080009c0b7fae */ /* 0x000fe800099a1016 */
[----:B------:R-:W-:Y:S01]  /*9ab0*/  LDGSTS.E [R11+0xe000], desc[UR22][R186.64], P0 ;  /* 0x0e000000ba0b7fae */ /* 0x000fe200081a1016 */
[----:B------:R-:W-:-:S03]  /*9ac0*/  ISETP.NE.U32.AND P3, PT, R18, RZ, PT ;  /* 0x000000ff1200720c */ /* 0x000fc60003f65070 */
[----:B------:R-:W4:Y:S01]  /*9ad0*/  LDL.LU R18, [R1+0x1e8] ;  /* 0x0001e80001127983 */ /* 0x000f220000300800 */
[----:B------:R-:W-:-:S03]  /*9ae0*/  ISETP.NE.U32.AND P0, PT, R19, RZ, PT ;  /* 0x000000ff1300720c */ /* 0x000fc60003f05070 */
[----:B------:R-:W4:Y:S01]  /*9af0*/  LDL.LU R19, [R1+0x1ec] ;  /* 0x0001ec0001137983 */ /* 0x000f220000300800 */
[----:B------:R-:W-:-:S04]  /*9b00*/  IMAD.WIDE R184, R7, 0x4, R188 ;  /* 0x0000000407b87825 */ /* 0x000fc800078e02bc */
[----:B-1----:R-:W-:Y:S01]  /*9b10*/  IMAD.WIDE R114, R7, 0x4, R224 ;  /* 0x0000000407727825 */ /* 0x002fe200078e02e0 */
[----:B------:R-:W-:Y:S04]  /*9b20*/  LDGSTS.E [R11+0xe008], desc[UR22][R184.64], P3 ;  /* 0x0e008000b80b7fae */ /* 0x000fe800099a1016 */
[----:B------:R1:W-:Y:S04]  /*9b30*/  STL.64 [R1+0xc8], R114 ;  /* 0x0000c87201007387 */ /* 0x0003e80000100a00 */
[----:B------:R1:W-:Y:S01]  /*9b40*/  LDGSTS.E [R12+0x8000], desc[UR22][R114.64], P0 ;  /* 0x08000000720c7fae */ /* 0x0003e200081a1016 */
[----:B---3--:R-:W-:-:S03]  /*9b50*/  ISETP.NE.U32.AND P3, PT, R23, RZ, PT ;  /* 0x000000ff1700720c */ /* 0x008fc60003f65070 */
[----:B------:R-:W3:Y:S01]  /*9b60*/  LDL.LU R23, [R1+0x1f0] ;  /* 0x0001f00001177983 */ /* 0x000ee20000300800 */
[----:B-1----:R-:W-:-:S05]  /*9b70*/  IMAD.WIDE R114, R7, 0x4, R226 ;  /* 0x0000000407727825 */ /* 0x002fca00078e02e2 */
[----:B------:R1:W-:Y:S04]  /*9b80*/  STL.64 [R1+0xc0], R114 ;  /* 0x0000c07201007387 */ /* 0x0003e80000100a00 */
[----:B------:R-:W3:Y:S01]  /*9b90*/  LDL.LU R215, [R1+0x1f4] ;  /* 0x0001f40001d77983 */ /* 0x000ee20000300800 */
[C---:B------:R-:W-:Y:S01]  /*9ba0*/  IMAD.WIDE R112, R7.reuse, 0x4, R112 ;  /* 0x0000000407707825 */ /* 0x040fe200078e0270 */
[----:B------:R-:W-:Y:S02]  /*9bb0*/  ISETP.NE.U32.AND P0, PT, R128, RZ, PT ;  /* 0x000000ff8000720c */ /* 0x000fe40003f05070 */
[----:B------:R1:W-:Y:S04]  /*9bc0*/  LDGSTS.E [R12+0x8008], desc[UR22][R114.64], P3 ;  /* 0x08008000720c7fae */ /* 0x0003e800099a1016 */
[----:B------:R1:W-:Y:S04]  /*9bd0*/  STL.64 [R1+0x78], R112 ;  /* 0x0000787001007387 */ /* 0x0003e80000100a00 */
[----:B------:R-:W3:Y:S04]  /*9be0*/  LDL.LU R212, [R1+0x1f8] ;  /* 0x0001f80001d47983 */ /* 0x000ee80000300800 */
[----:B------:R-:W3:Y:S04]  /*9bf0*/  LDL.LU R213, [R1+0x1fc] ;  /* 0x0001fc0001d57983 */ /* 0x000ee80000300800 */
[----:B------:R1:W-:Y:S04]  /*9c00*/  LDGSTS.E [R12+0xa000], desc[UR22][R112.64], P0 ;  /* 0x0a000000700c7fae */ /* 0x0003e800081a1016 */
[----:B------:R-:W3:Y:S04]  /*9c10*/  LDL.LU R210, [R1+0x200] ;  /* 0x0002000001d27983 */ /* 0x000ee80000300800 */
[----:B------:R-:W3:Y:S01]  /*9c20*/  LDL.LU R211, [R1+0x204] ;  /* 0x0002040001d37983 */ /* 0x000ee20000300800 */
[----:B------:R-:W-:-:S04]  /*9c30*/  IMAD.WIDE R116, R7, 0x4, R158 ;  /* 0x0000000407747825 */ /* 0x000fc800078e029e */
[----:B-1----:R-:W-:-:S04]  /*9c40*/  IMAD.WIDE R114, R7, 0x4, R160 ;  /* 0x0000000407727825 */ /* 0x002fc800078e02a0 */
[----:B------:R-:W-:Y:S01]  /*9c50*/  IMAD.WIDE R178, R7, 0x4, R190 ;  /* 0x0000000407b27825 */ /* 0x000fe200078e02be */
[----:B--2---:R-:W-:-:S03]  /*9c60*/  ISETP.NE.U32.AND P3, PT, R129, RZ, PT ;  /* 0x000000ff8100720c */ /* 0x004fc60003f65070 */
[----:B------:R-:W-:-:S10]  /*9c70*/  IMAD.WIDE R128, R7, 0x4, R110 ;  /* 0x0000000407807825 */ /* 0x000fd400078e026e */
[----:B------:R-:W-:Y:S01]  /*9c80*/  LDGSTS.E [R12+0xa008], desc[UR22][R128.64], P3 ;  /* 0x0a008000800c7fae */ /* 0x000fe200099a1016 */
[----:B----4-:R-:W-:-:S03]  /*9c90*/  ISETP.NE.U32.AND P0, PT, R20, RZ, PT ;  /* 0x000000ff1400720c */ /* 0x010fc60003f05070 */
[----:B------:R-:W2:Y:S10]  /*9ca0*/  LDL.LU R20, [R1+0x208] ;  /* 0x0002080001147983 */ /* 0x000eb40000300800 */
        /* <DEDUP_REMOVED lines=9> */
[----:B------:R-:W-:Y:S01]  /*9d40*/  ISETP.NE.U32.AND P3, PT, R18, RZ, PT ;  /* 0x000000ff1200720c */ /* 0x000fe20003f65070 */
[----:B------:R-:W-:-:S04]  /*9d50*/  IMAD.WIDE R176, R7, 0x4, R192 ;  /* 0x0000000407b07825 */ /* 0x000fc800078e02c0 */
[----:B------:R-:W-:-:S08]  /*9d60*/  IMAD.WIDE R110, R7, 0x4, R228 ;  /* 0x00000004076e7825 */ /* 0x000fd000078e02e4 */
[----:B------:R-:W-:Y:S01]  /*9d70*/  LDGSTS.E [R12+0xe008], desc[UR22][R176.64], P3 ;  /* 0x0e008000b00c7fae */ /* 0x000fe200099a1016 */
[----:B---3--:R-:W-:-:S03]  /*9d80*/  ISETP.NE.U32.AND P3, PT, R23, RZ, PT ;  /* 0x000000ff1700720c */ /* 0x008fc60003f65070 */
[----:B------:R1:W-:Y:S01]  /*9d90*/  LDGSTS.E [R13+0x8000], desc[UR22][R110.64], P0 ;  /* 0x080000006e0d7fae */ /* 0x0003e200081a1016 */
[----:B------:R-:W-:-:S03]  /*9da0*/  IMAD.WIDE R124, R7, 0x4, R108 ;  /* 0x00000004077c7825 */ /* 0x000fc600078e026c */
[----:B------:R1:W-:Y:S01]  /*9db0*/  STL.64 [R1+0xb8], R110 ;  /* 0x0000b86e01007387 */ /* 0x0003e20000100a00 */
[----:B------:R-:W-:-:S03]  /*9dc0*/  IMAD.WIDE R120, R7, 0x4, R106 ;  /* 0x0000000407787825 */ /* 0x000fc600078e026a */
[----:B------:R-:W3:Y:S01]  /*9dd0*/  LDL.LU R18, [R1+0x21c] ;  /* 0x00021c0001127983 */ /* 0x000ee20000300800 */
[----:B------:R-:W-:-:S03]  /*9de0*/  IMAD.WIDE R112, R7, 0x4, R162 ;  /* 0x0000000407707825 */ /* 0x000fc600078e02a2 */
[----:B------:R-:W3:Y:S01]  /*9df0*/  LDL.LU R23, [R1+0x214] ;  /* 0x0002140001177983 */ /* 0x000ee20000300800 */
[----:B------:R-:W-:Y:S01]  /*9e00*/  ISETP.NE.U32.AND P0, PT, R215, RZ, PT ;  /* 0x000000ffd700720c */ /* 0x000fe20003f05070 */
[----:B-1----:R-:W-:-:S05]  /*9e10*/  IMAD.WIDE R110, R7, 0x4, R230 ;  /* 0x00000004076e7825 */ /* 0x002fca00078e02e6 */
[----:B------:R1:W-:Y:S01]  /*9e20*/  LDGSTS.E [R13+0x8008], desc[UR22][R110.64], P3 ;  /* 0x080080006e0d7fae */ /* 0x0003e200099a1016 */
[----:B------:R-:W-:-:S06]  /*9e30*/  ISETP.NE.U32.AND P3, PT, R212, RZ, PT ;  /* 0x000000ffd400720c */ /* 0x000fcc0003f65070 */
[----:B------:R-:W-:Y:S01]  /*9e40*/  LDGSTS.E [R13+0xa000], desc[UR22][R124.64], P0 ;  /* 0x0a0000007c0d7fae */ /* 0x000fe200081a1016 */
[----:B------:R-:W-:-:S03]  /*9e50*/  ISETP.NE.U32.AND P0, PT, R213, RZ, PT ;  /* 0x000000ffd500720c */ /* 0x000fc60003f05070 */
[----:B------:R1:W-:Y:S04]  /*9e60*/  STL.64 [R1+0xb0], R110 ;  /* 0x0000b06e01007387 */ /* 0x0003e80000100a00 */
[----:B------:R-:W-:Y:S01]  /*9e70*/  LDGSTS.E [R13+0xa008], desc[UR22][R120.64], P3 ;  /* 0x0a008000780d7fae */ /* 0x000fe200099a1016 */
[----:B------:R-:W-:-:S05]  /*9e80*/  ISETP.NE.U32.AND P3, PT, R210, RZ, PT ;  /* 0x000000ffd200720c */ /* 0x000fca0003f65070 */
[----:B------:R-:W-:Y:S01]  /*9e90*/  LDGSTS.E [R13+0xc000], desc[UR22][R112.64], P0 ;  /* 0x0c000000700d7fae */ /* 0x000fe200081a1016 */
[----:B------:R-:W-:Y:S01]  /*9ea0*/  ISETP.NE.U32.AND P0, PT, R211, RZ, PT ;  /* 0x000000ffd300720c */ /* 0x000fe20003f05070 */
[----:B-1----:R-:W-:-:S04]  /*9eb0*/  IMAD.WIDE R110, R7, 0x4, R164 ;  /* 0x00000004076e7825 */ /* 0x002fc800078e02a4 */
[C---:B------:R-:W-:Y:S02]  /*9ec0*/  IMAD.WIDE R108, R7.reuse, 0x4, R194 ;  /* 0x00000004076c7825 */ /* 0x040fe400078e02c2 */
[----:B------:R-:W-:Y:S06]  /*9ed0*/  LDGSTS.E [R13+0xc008], desc[UR22][R110.64], P3 ;  /* 0x0c0080006e0d7fae */ /* 0x000fec00099a1016 */
[----:B------:R-:W-:Y:S01]  /*9ee0*/  LDGSTS.E [R13+0xe000], desc[UR22][R108.64], P0 ;  /* 0x0e0000006c0d7fae */ /* 0x000fe200081a1016 */
[----:B------:R-:W-:-:S04]  /*9ef0*/  IMAD.WIDE R106, R7, 0x4, R196 ;  /* 0x00000004076a7825 */ /* 0x000fc800078e02c4 */
[----:B------:R-:W-:Y:S01]  /*9f00*/  IMAD.WIDE R136, R7, 0x4, R136 ;  /* 0x0000000407887825 */ /* 0x000fe200078e0288 */
[----:B--2---:R-:W-:-:S13]  /*9f10*/  ISETP.NE.U32.AND P3, PT, R20, RZ, PT ;  /* 0x000000ff1400720c */ /* 0x004fda0003f65070 */
[----:B------:R-:W-:Y:S01]  /*9f20*/  LDGSTS.E [R13+0xe008], desc[UR22][R106.64], P3 ;  /* 0x0e0080006a0d7fae */ /* 0x000fe200099a1016 */
[----:B----4-:R-:W-:-:S13]  /*9f30*/  ISETP.NE.U32.AND P0, PT, R21, RZ, PT ;  /* 0x000000ff1500720c */ /* 0x010fda0003f05070 */
[----:B------:R-:W-:Y:S01]  /*9f40*/  LDGSTS.E [R14+0x8000], desc[UR22][R136.64], P0 ;  /* 0x08000000880e7fae */ /* 0x000fe200081a1016 */
[----:B------:R-:W-:-:S03]  /*9f50*/  ISETP.NE.U32.AND P0, PT, R19, RZ, PT ;  /* 0x000000ff1300720c */ /* 0x000fc60003f05070 */
[----:B------:R-:W2:Y:S01]  /*9f60*/  LDL.LU R19, [R1+0x224] ;  /* 0x0002240001137983 */ /* 0x000ea20000300800 */
[----:B------:R-:W-:Y:S01]  /*9f70*/  ISETP.NE.U32.AND P3, PT, R252, RZ, PT ;  /* 0x000000fffc00720c */ /* 0x000fe20003f65070 */
[C---:B------:R-:W-:Y:S01]  /*9f80*/  IMAD.WIDE R134, R7.reuse, 0x4, R134 ;  /* 0x0000000407867825 */ /* 0x040fe200078e0286 */
[----:B------:R-:W1:Y:S03]  /*9f90*/  LDC R252, c[0x0][0x3a0] ;  /* 0x0000e800fffc7b82 */ /* 0x000e660000000800 */
[----:B------:R-:W-:-:S08]  /*9fa0*/  IMAD.WIDE R104, R7, 0x4, R104 ;  /* 0x0000000407687825 */ /* 0x000fd000078e0268 */
[----:B------:R-:W-:Y:S04]  /*9fb0*/  LDGSTS.E [R14+0x8008], desc[UR22][R134.64], P3 ;  /* 0x08008000860e7fae */ /* 0x000fe800099a1016 */
[----:B------:R-:W-:Y:S01]  /*9fc0*/  LDGSTS.E [R14+0xa000], desc[UR22][R104.64], P0 ;  /* 0x0a000000680e7fae */ /* 0x000fe200081a1016 */
[----:B---3--:R-:W-:Y:S02]  /*9fd0*/  ISETP.NE.U32.AND P3, PT, R18, RZ, PT ;  /* 0x000000ff1200720c */ /* 0x008fe40003f65070 */
[----:B------:R-:W-:Y:S01]  /*9fe0*/  ISETP.NE.U32.AND P0, PT, R23, RZ, PT ;  /* 0x000000ff1700720c */ /* 0x000fe20003f05070 */
[C---:B------:R-:W-:Y:S01]  /*9ff0*/  IMAD.WIDE R102, R7.reuse, 0x4, R102 ;  /* 0x0000000407667825 */ /* 0x040fe200078e0266 */
[----:B------:R-:W3:Y:S03]  /*a000*/  LDL.LU R23, [R1+0x228] ;  /* 0x0002280001177983 */ /* 0x000ee60000300800 */
[----:B------:R-:W-:Y:S01]  /*a010*/  IMAD.WIDE R166, R7, 0x4, R166 ;  /* 0x0000000407a67825 */ /* 0x000fe200078e02a6 */
[----:B------:R-:W4:Y:S05]  /*a020*/  LDL.LU.64 R210, [R1+0x70] ;  /* 0x0000700001d27983 */ /* 0x000f2a0000300a00 */
[----:B------:R-:W-:Y:S01]  /*a030*/  LDGSTS.E [R14+0xa008], desc[UR22][R102.64], P3 ;  /* 0x0a008000660e7fae */ /* 0x000fe200099a1016 */
[----:B------:R-:W-:-:S03]  /*a040*/  LOP3.LUT P3, RZ, R5, 0x4000000, RZ, 0xc0, !PT ;  /* 0x0400000005ff7812 */ /* 0x000fc6000786c0ff */
[----:B------:R-:W-:Y:S01]  /*a050*/  LDGSTS.E [R14+0xc000], desc[UR22][R166.64], P0 ;  /* 0x0c000000a60e7fae */ /* 0x000fe200081a1016 */
[----:B------:R-:W-:Y:S01]  /*a060*/  LOP3.LUT P0, RZ, R5, 0x2000000, RZ, 0xc0, !PT ;  /* 0x0200000005ff7812 */ /* 0x000fe2000780c0ff */
[----:B------:R-:W-:-:S04]  /*a070*/  IMAD.WIDE R164, R7, 0x4, R168 ;  /* 0x0000000407a47825 */ /* 0x000fc800078e02a8 */
[----:B------:R-:W-:-:S04]  /*a080*/  IMAD.WIDE R162, R7, 0x4, R198 ;  /* 0x0000000407a27825 */ /* 0x000fc800078e02c6 */
[----:B------:R-:W-:-:S04]  /*a090*/  IMAD.WIDE R160, R7, 0x4, R200 ;  /* 0x0000000407a07825 */ /* 0x000fc800078e02c8 */
[C---:B------:R-:W-:Y:S01]  /*a0a0*/  IMAD.WIDE R132, R7.reuse, 0x4, R132 ;  /* 0x0000000407847825 */ /* 0x040fe200078e0284 */
[----:B------:R-:W-:Y:S03]  /*a0b0*/  LDGSTS.E [R14+0xc008], desc[UR22][R164.64], P0 ;  /* 0x0c008000a40e7fae */ /* 0x000fe600081a1016 */
[----:B------:R-:W-:Y:S01]  /*a0c0*/  IMAD.WIDE R130, R7, 0x4, R130 ;  /* 0x0000000407827825 */ /* 0x000fe200078e0282 */
[----:B------:R-:W-:Y:S04]  /*a0d0*/  LDGSTS.E [R14+0xe000], desc[UR22][R162.64], P3 ;  /* 0x0e000000a20e7fae */ /* 0x000fe800099a1016 */
[----:B------:R-:W-:Y:S01]  /*a0e0*/  LDGSTS.E [R14+0xe008], desc[UR22][R160.64], P5 ;  /* 0x0e008000a00e7fae */ /* 0x000fe2000a9a1016 */
[----:B------:R-:W-:-:S03]  /*a0f0*/  ISETP.NE.U32.AND P5, PT, R2, RZ, PT ;  /* 0x000000ff0200720c */ /* 0x000fc60003fa5070 */
[----:B------:R-:W-:Y:S04]  /*a100*/  LDGSTS.E [R15+0x8000], desc[UR22][R132.64], P2 ;  /* 0x08000000840f7fae */ /* 0x000fe800091a1016 */
[----:B------:R-:W-:Y:S01]  /*a110*/  LDGSTS.E [R15+0x8008], desc[UR22][R130.64], P4 ;  /* 0x08008000820f7fae */ /* 0x000fe2000a1a1016 */
[----:B------:R-:W-:-:S04]  /*a120*/  IMAD.WIDE R138, R7, 0x4, R138 ;  /* 0x00000004078a7825 */ /* 0x000fc800078e028a */
[C---:B------:R-:W-:Y:S01]  /*a130*/  IMAD.WIDE R140, R7.reuse, 0x4, R140 ;  /* 0x00000004078c7825 */ /* 0x040fe200078e028c */
[----:B------:R-:W-:Y:S03]  /*a140*/  LDGSTS.E [R15+0xa000], desc[UR22][R138.64], P1 ;  /* 0x0a0000008a0f7fae */ /* 0x000fe600089a1016 */
[C---:B------:R-:W-:Y:S01]  /*a150*/  IMAD.WIDE R158, R7.reuse, 0x4, R170 ;  /* 0x00000004079e7825 */ /* 0x040fe200078e02aa */
[----:B------:R-:W-:Y:S03]  /*a160*/  LDGSTS.E [R15+0xa008], desc[UR22][R140.64], P6 ;  /* 0x0a0080008c0f7fae */ /* 0x000fe6000b1a1016 */
[----:B------:R-:W-:Y:S01]  /*a170*/  IMAD.WIDE R20, R7, 0x4, R172 ;  /* 0x0000000407147825 */ /* 0x000fe200078e02ac */
[----:B------:R-:W-:Y:S01]  /*a180*/  LDGSTS.E [R15+0xc000], desc[UR22][R158.64], P5 ;  /* 0x0c0000009e0f7fae */ /* 0x000fe2000a9a1016 */
[----:B--2---:R-:W-:-:S03]  /*a190*/  ISETP.NE.U32.AND P4, PT, R19, RZ, PT ;  /* 0x000000ff1300720c */ /* 0x004fc60003f85070 */
[----:B------:R-:W2:Y:S04]  /*a1a0*/  LDL.LU.64 R18, [R1+0x68] ;  /* 0x0000680001127983 */ /* 0x000ea80000300a00 */
[----:B------:R-:W2:Y:S04]  /*a1b0*/  LDL.LU.64 R212, [R1+0x60] ;  /* 0x0000600001d47983 */ /* 0x000ea80000300a00 */
[----:B------:R1:W-:Y:S04]  /*a1c0*/  STL.64 [R1+0x270], R20 ;  /* 0x0002701401007387 */ /* 0x0003e80000100a00 */
[----:B------:R1:W-:Y:S01]  /*a1d0*/  LDGSTS.E [R15+0xc008], desc[UR22][R20.64], P4 ;  /* 0x0c008000140f7fae */ /* 0x0003e2000a1a1016 */
[----:B------:R-:W-:-:S03]  /*a1e0*/  ISETP.NE.U32.AND P4, PT, R203, RZ, PT ;  /* 0x000000ffcb00720c */ /* 0x000fc60003f85070 */
[----:B-1----:R-:W2:Y:S04]  /*a1f0*/  LDL.LU.64 R20, [R1+0x30] ;  /* 0x0000300001147983 */ /* 0x002ea80000300a00 */
[----:B------:R-:W2:Y:S01]  /*a200*/  LDL.LU R203, [R1+0x538] ;  /* 0x0005380001cb7983 */ /* 0x000ea20000300800 */
[----:B------:R-:W1:Y:S01]  /*a210*/  S2R R2, SR_TID.X ;  /* 0x0000000000027919 */ /* 0x000e620000002100 */
[----:B------:R-:W-:Y:S01]  /*a220*/  UIADD3 UR4, UPT, UPT, UR10, -0x100, URZ ;  /* 0xffffff000a047890 */ /* 0x000fe2000fffe0ff */
[----:B------:R-:W-:Y:S01]  /*a230*/  VIADD R252, R252, 0x7f ;  /* 0x0000007ffcfc7836 */ /* 0x000fe20000000000 */
[C---:B------:R-:W-:Y:S02]  /*a240*/  LOP3.LUT P0, RZ, R5.reuse, 0x1000000, RZ, 0xc0, !PT ;  /* 0x0100000005ff7812 */ /* 0x040fe4000780c0ff */
[----:B------:R-:W-:-:S02]  /*a250*/  LOP3.LUT P3, RZ, R5, 0x800000, RZ, 0xc0, !PT ;  /* 0x0080000005ff7812 */ /* 0x000fc4000786c0ff */
[----:B---3--:R-:W-:Y:S02]  /*a260*/  ISETP.NE.U32.AND P6, PT, R23, RZ, PT ;  /* 0x000000ff1700720c */ /* 0x008fe40003fc5070 */
[----:B------:R-:W-:Y:S02]  /*a270*/  ISETP.GE.AND P5, PT, R0, UR4, PT ;  /* 0x0000000400007c0c */ /* 0x000fe4000bfa6270 */
[----:B-1----:R-:W-:-:S04]  /*a280*/  SHF.R.U32.HI R2, RZ, 0x6, R2 ;  /* 0x00000006ff027819 */ /* 0x002fc80000011602 */
[----:B------:R-:W-:-:S04]  /*a290*/  SGXT.U32 R2, R2, 0x1 ;  /* 0x000000010202781a */ /* 0x000fc80000000000 */
[----:B------:R-:W-:-:S04]  /*a2a0*/  ISETP.GE.AND P2, PT, R2, UR4, PT ;  /* 0x0000000402007c0c */ /* 0x000fc8000bf46270 */
[----:B------:R-:W-:Y:S02]  /*a2b0*/  SEL R5, RZ, 0x4, P2 ;  /* 0x00000004ff057807 */ /* 0x000fe40001000000 */
[----:B------:R-:W-:Y:S02]  /*a2c0*/  ISETP.GT.AND P2, PT, R252, 0x17f, PT ;  /* 0x0000017ffc00780c */ /* 0x000fe40003f44270 */
[----:B------:R-:W-:Y:S02]  /*a2d0*/  LOP3.LUT R0, R2, 0x2, RZ, 0xfc, !PT ;  /* 0x0000000202007812 */ /* 0x000fe400078efcff */
[----:B------:R-:W-:-:S04]  /*a2e0*/  SEL R5, R5, RZ, P2 ;  /* 0x000000ff05057207 */ /* 0x000fc80001000000 */
[----:B------:R-:W-:Y:S02]  /*a2f0*/  ISETP.NE.U32.AND P1, PT, R5, RZ, PT ;  /* 0x000000ff0500720c */ /* 0x000fe40003f25070 */
[----:B------:R-:W-:Y:S02]  /*a300*/  SEL R5, RZ, 0x4, P5 ;  /* 0x00000004ff057807 */ /* 0x000fe40002800000 */
[----:B------:R-:W-:Y:S01]  /*a310*/  ISETP.GE.AND P5, PT, R0, UR4, PT ;  /* 0x0000000400007c0c */ /* 0x000fe2000bfa6270 */
[----:B------:R-:W-:Y:S01]  /*a320*/  IMAD.WIDE R170, R7, 0x4, R204 ;  /* 0x0000000407aa7825 */ /* 0x000fe200078e02cc */
[----:B------:R-:W-:Y:S02]  /*a330*/  SEL R5, R5, RZ, P2 ;  /* 0x000000ff05057207 */ /* 0x000fe40001000000 */
[----:B------:R-:W-:Y:S01]  /*a340*/  SEL R23, RZ, 0x4, P5 ;  /* 0x00000004ff177807 */ /* 0x000fe20002800000 */
[----:B------:R-:W-:Y:S01]  /*a350*/  IMAD.WIDE R168, R7, 0x4, R206 ;  /* 0x0000000407a87825 */ /* 0x000fe200078e02ce */
[----:B------:R-:W-:Y:S01]  /*a360*/  LOP3.LUT R214, R2, 0x20, RZ, 0xfc, !PT ;  /* 0x0000002002d67812 */ /* 0x000fe200078efcff */
[----:B------:R1:W-:Y:S01]  /*a370*/  LDGSTS.E [R15+0xe000], desc[UR22][R170.64], P6 ;  /* 0x0e000000aa0f7fae */ /* 0x0003e2000b1a1016 */
[----:B------:R-:W-:-:S02]  /*a380*/  ISETP.NE.U32.AND P5, PT, R5, RZ, PT ;  /* 0x000000ff0500720c */ /* 0x000fc40003fa5070 */
[----:B------:R-:W-:Y:S01]  /*a390*/  SEL R5, R23, RZ, P2 ;  /* 0x000000ff17057207 */ /* 0x000fe20001000000 */
[----:B------:R3:W-:Y:S01]  /*a3a0*/  LDGSTS.E [R15+0xe008], desc[UR22][R168.64], P4 ;  /* 0x0e008000a80f7fae */ /* 0x0007e2000a1a1016 */
[----:B------:R-:W-:Y:S02]  /*a3b0*/  ISETP.GE.AND P4, PT, R214, UR4, PT ;  /* 0x00000004d6007c0c */ /* 0x000fe4000bf86270 */
[----:B------:R-:W-:Y:S01]  /*a3c0*/  LOP3.LUT R215, R2, 0x22, RZ, 0xfc, !PT ;  /* 0x0000002202d77812 */ /* 0x000fe200078efcff */
[----:B------:R1:W-:Y:S01]  /*a3d0*/  STL.64 [R1+0x280], R170 ;  /* 0x000280aa01007387 */ /* 0x0003e20000100a00 */
[----:B------:R-:W-:Y:S02]  /*a3e0*/  ISETP.NE.U32.AND P6, PT, R5, RZ, PT ;  /* 0x000000ff0500720c */ /* 0x000fe40003fc5070 */
[----:B------:R-:W-:Y:S01]  /*a3f0*/  SEL R5, RZ, 0x4, P4 ;  /* 0x00000004ff057807 */ /* 0x000fe20002000000 */
[----:B------:R3:W-:Y:S01]  /*a400*/  STL.64 [R1+0x278], R168 ;  /* 0x000278a801007387 */ /* 0x0007e20000100a00 */
[----:B------:R-:W-:-:S03]  /*a410*/  ISETP.GE.AND P4, PT, R215, UR4, PT ;  /* 0x00000004d7007c0c */ /* 0x000fc6000bf86270 */
[----:B------:R-:W0:Y:S01]  /*a420*/  LDGDEPBAR ;  /* 0x00000000000079af */ /* 0x000e220000000000 */
[----:B--2---:R-:W-:-:S04]  /*a430*/  IMAD.SHL.U32 R203, R203, 0x80, RZ ;  /* 0x00000080cbcb7824 */ /* 0x004fc800078e00ff */
[----:B----4-:R-:W-:-:S04]  /*a440*/  IMAD.WIDE R210, R203, 0x4, R210 ;  /* 0x00000004cbd27825 */ /* 0x010fc800078e02d2 */
[C---:B------:R-:W-:Y:S01]  /*a450*/  IMAD.WIDE R220, R203.reuse, 0x4, R58 ;  /* 0x00000004cbdc7825 */ /* 0x040fe200078e023a */
[----:B------:R-:W-:Y:S03]  /*a460*/  LDGSTS.E [R6+0x28000], desc[UR22][R210.64], P3 ;  /* 0x28000000d2067fae */ /* 0x000fe600099a1016 */
[C---:B------:R-:W-:Y:S01]  /*a470*/  IMAD.WIDE R214, R203.reuse, 0x4, R88 ;  /* 0x00000004cbd67825 */ /* 0x040fe200078e0258 */
[----:B------:R-:W2:Y:S04]  /*a480*/  LDL.LU.64 R58, [R1+0x530] ;  /* 0x00053000013a7983 */ /* 0x000ea80000300a00 */
[----:B------:R-:W-:Y:S04]  /*a490*/  STL.64 [R1+0x250], R210 ;  /* 0x000250d201007387 */ /* 0x000fe80000100a00 */
[----:B------:R-:W4:Y:S01]  /*a4a0*/  LDL.LU.64 R88, [R1+0x528] ;  /* 0x0005280001587983 */ /* 0x000f220000300a00 */
[----:B------:R-:W-:-:S04]  /*a4b0*/  IMAD.WIDE R18, R203, 0x4, R18 ;  /* 0x00000004cb127825 */ /* 0x000fc800078e0212 */
[C---:B------:R-:W-:Y:S01]  /*a4c0*/  IMAD.WIDE R226, R203.reuse, 0x4, R212 ;  /* 0x00000004cbe27825 */ /* 0x040fe200078e02d4 */
[----:B------:R-:W-:Y:S03]  /*a4d0*/  STL.64 [R1+0x248], R18 ;  /* 0x0002481201007387 */ /* 0x000fe60000100a00 */
[C---:B------:R-:W-:Y:S02]  /*a4e0*/  IMAD.WIDE R204, R203.reuse, 0x4, R42 ;  /* 0x00000004cbcc7825 */ /* 0x040fe400078e022a */
[----:B------:R-:W2:Y:S02]  /*a4f0*/  LDL.LU.64 R42, [R1+0x520] ;  /* 0x00052000012a7983 */ /* 0x000ea40000300a00 */
[C---:B------:R-:W-:Y:S02]  /*a500*/  IMAD.WIDE R194, R203.reuse, 0x4, R26 ;  /* 0x00000004cbc27825 */ /* 0x040fe400078e021a */
[----:B------:R-:W-:Y:S02]  /*a510*/  STL.64 [R1+0x240], R226 ;  /* 0x000240e201007387 */ /* 0x000fe40000100a00 */
[----:B------:R-:W-:-:S02]  /*a520*/  IMAD.WIDE R172, R203, 0x4, R246 ;  /* 0x00000004cbac7825 */ /* 0x000fc400078e02f6 */
[----:B------:R-:W2:Y:S02]  /*a530*/  LDL.LU.64 R26, [R1+0x518] ;  /* 0x00051800011a7983 */ /* 0x000ea40000300a00 */
[C---:B------:R-:W-:Y:S02]  /*a540*/  IMAD.WIDE R20, R203.reuse, 0x4, R20 ;  /* 0x00000004cb147825 */ /* 0x040fe400078e0214 */
[----:B------:R-:W-:Y:S04]  /*a550*/  STL.64 [R1+0x238], R220 ;  /* 0x000238dc01007387 */ /* 0x000fe80000100a00 */
[----:B------:R-:W2:Y:S04]  /*a560*/  LDL.LU.64 R246, [R1+0x510] ;  /* 0x0005100001f67983 */ /* 0x000ea80000300a00 */
[----:B------:R-:W-:Y:S01]  /*a570*/  STL.64 [R1+0x230], R214 ;  /* 0x000230d601007387 */ /* 0x000fe20000100a00 */
[----:B------:R-:W-:-:S03]  /*a580*/  IMAD.WIDE R224, R203, 0x4, R72 ;  /* 0x00000004cbe07825 */ /* 0x000fc600078e0248 */
[----:B------:R-:W-:Y:S01]  /*a590*/  STL.64 [R1+0x228], R204 ;  /* 0x000228cc01007387 */ /* 0x000fe20000100a00 */
[----:B------:R-:W-:-:S03]  /*a5a0*/  IMAD.WIDE R218, R203, 0x4, R248 ;  /* 0x00000004cbda7825 */ /* 0x000fc600078e02f8 */
[----:B------:R-:W-:Y:S01]  /*a5b0*/  LDGSTS.E [R6+0x28400], desc[UR22][R20.64], P3 ;  /* 0x2840000014067fae */ /* 0x000fe200099a1016 */
[----:B------:R-:W-:-:S04]  /*a5c0*/  IMAD.WIDE R212, R203, 0x4, R56 ;  /* 0x00000004cbd47825 */ /* 0x000fc800078e0238 */
[----:B------:R-:W-:-:S04]  /*a5d0*/  IMAD.WIDE R200, R203, 0x4, R40 ;  /* 0x00000004cbc87825 */ /* 0x000fc800078e0228 */
[----:B------:R-:W-:-:S04]  /*a5e0*/  IMAD.WIDE R192, R203, 0x4, R232 ;  /* 0x00000004cbc07825 */ /* 0x000fc800078e02e8 */
[C---:B----4-:R-:W-:Y:S02]  /*a5f0*/  IMAD.WIDE R230, R203.reuse, 0x4, R88 ;  /* 0x00000004cbe67825 */ /* 0x050fe400078e0258 */
[----:B------:R-:W4:Y:S04]  /*a600*/  LDL.LU.64 R88, [R1+0x508] ;  /* 0x0005080001587983 */ /* 0x000f280000300a00 */
[----:B------:R-:W-:Y:S04]  /*a610*/  STL.64 [R1+0x220], R194 ;  /* 0x000220c201007387 */ /* 0x000fe80000100a00 */
[----:B------:R-:W-:Y:S04]  /*a620*/  STL.64 [R1+0x210], R20 ;  /* 0x0002101401007387 */ /* 0x000fe80000100a00 */
[----:B------:R-:W4:Y:S04]  /*a630*/  LDL.LU.64 R72, [R1+0x500] ;  /* 0x0005000001487983 */ /* 0x000f280000300a00 */
[----:B------:R-:W-:Y:S04]  /*a640*/  STL.64 [R1+0x218], R172 ;  /* 0x000218ac01007387 */ /* 0x000fe80000100a00 */
[----:B------:R-:W-:Y:S04]  /*a650*/  STL.64 [R1+0x208], R230 ;  /* 0x000208e601007387 */ /* 0x000fe80000100a00 */
[----:B------:R-:W4:Y:S04]  /*a660*/  LDL.LU.64 R248, [R1+0x4f8] ;  /* 0x0004f80001f87983 */ /* 0x000f280000300a00 */
[----:B------:R-:W4:Y:S04]  /*a670*/  LDL.LU.64 R56, [R1+0x4f0] ;  /* 0x0004f00001387983 */ /* 0x000f280000300a00 */
[----:B------:R-:W-:Y:S04]  /*a680*/  STL.64 [R1+0x200], R224 ;  /* 0x000200e001007387 */ /* 0x000fe80000100a00 */
[----:B------:R-:W4:Y:S04]  /*a690*/  LDL.LU.64 R40, [R1+0x4e8] ;  /* 0x0004e80001287983 */ /* 0x000f280000300a00 */
[----:B------:R-:W4:Y:S01]  /*a6a0*/  LDL.LU.64 R232, [R1+0x4e0] ;  /* 0x0004e00001e87983 */ /* 0x000f220000300a00 */
[----:B-1----:R-:W-:-:S03]  /*a6b0*/  IMAD.WIDE R170, R203, 0x4, R250 ;  /* 0x00000004cbaa7825 */ /* 0x002fc600078e02fa */
[----:B------:R-:W-:Y:S01]  /*a6c0*/  STL.64 [R1+0x1f8], R218 ;  /* 0x0001f8da01007387 */ /* 0x000fe20000100a00 */
[----:B--2---:R-:W-:-:S03]  /*a6d0*/  IMAD.WIDE R228, R203, 0x4, R246 ;  /* 0x00000004cbe47825 */ /* 0x004fc600078e02f6 */
[----:B------:R-:W-:Y:S01]  /*a6e0*/  STL.64 [R1+0x1f0], R212 ;  /* 0x0001f0d401007387 */ /* 0x000fe20000100a00 */
[----:B------:R-:W-:-:S03]  /*a6f0*/  IMAD.WIDE R222, R203, 0x4, R244 ;  /* 0x00000004cbde7825 */ /* 0x000fc600078e02f4 */
[----:B------:R-:W-:Y:S01]  /*a700*/  STL.64 [R1+0x1e8], R200 ;  /* 0x0001e8c801007387 */ /* 0x000fe20000100a00 */
[----:B------:R-:W-:-:S03]  /*a710*/  IMAD.WIDE R216, R203, 0x4, R242 ;  /* 0x00000004cbd87825 */ /* 0x000fc600078e02f2 */
[----:B------:R-:W-:Y:S01]  /*a720*/  STL.64 [R1+0x1e0], R192 ;  /* 0x0001e0c001007387 */ /* 0x000fe20000100a00 */
[----:B------:R-:W-:-:S04]  /*a730*/  IMAD.WIDE R206, R203, 0x4, R240 ;  /* 0x00000004cbce7825 */ /* 0x000fc800078e02f0 */
[----:B------:R-:W-:-:S04]  /*a740*/  IMAD.WIDE R198, R203, 0x4, R238 ;  /* 0x00000004cbc67825 */ /* 0x000fc800078e02ee */
[----:B------:R-:W-:-:S04]  /*a750*/  IMAD.WIDE R190, R203, 0x4, R236 ;  /* 0x00000004cbbe7825 */ /* 0x000fc800078e02ec */
[----:B------:R-:W-:-:S04]  /*a760*/  IMAD.WIDE R188, R203, 0x4, R26 ;  /* 0x00000004cbbc7825 */ /* 0x000fc800078e021a */
[----:B---3--:R-:W-:-:S04]  /*a770*/  IMAD.WIDE R168, R203, 0x4, R234 ;  /* 0x00000004cba87825 */ /* 0x008fc800078e02ea */
[----:B------:R-:W-:-:S04]  /*a780*/  IMAD.WIDE R26, R203, 0x4, R28 ;  /* 0x00000004cb1a7825 */ /* 0x000fc800078e021c */
[----:B------:R-:W-:-:S04]  /*a790*/  IMAD.WIDE R28, R203, 0x4, R30 ;  /* 0x00000004cb1c7825 */ /* 0x000fc800078e021e */
[----:B------:R-:W-:-:S04]  /*a7a0*/  IMAD.WIDE R30, R203, 0x4, R34 ;  /* 0x00000004cb1e7825 */ /* 0x000fc800078e0222 */
[----:B------:R-:W-:-:S04]  /*a7b0*/  IMAD.WIDE R34, R203, 0x4, R96 ;  /* 0x00000004cb227825 */ /* 0x000fc800078e0260 */
[----:B----4-:R-:W-:-:S05]  /*a7c0*/  IMAD.WIDE R248, R203, 0x4, R248 ;  /* 0x00000004cbf87825 */ /* 0x010fca00078e02f8 */
[----:B------:R-:W-:Y:S04]  /*a7d0*/  STL.64 [R1+0x1d0], R248 ;  /* 0x0001d0f801007387 */ /* 0x000fe80000100a00 */
[----:B------:R-:W-:Y:S04]  /*a7e0*/  STL.64 [R1+0x1d8], R170 ;  /* 0x0001d8aa01007387 */ /* 0x000fe80000100a00 */
[----:B------:R-:W-:Y:S01]  /*a7f0*/  STL.64 [R1+0x1c8], R228 ;  /* 0x0001c8e401007387 */ /* 0x000fe20000100a00 */
[----:B------:R-:W-:-:S03]  /*a800*/  IMAD.WIDE R196, R203, 0x4, R232 ;  /* 0x00000004cbc47825 */ /* 0x000fc600078e02e8 */
[----:B------:R-:W-:Y:S04]  /*a810*/  STL.64 [R1+0x1c0], R222 ;  /* 0x0001c0de01007387 */ /* 0x000fe80000100a00 */
[----:B------:R-:W-:Y:S04]  /*a820*/  STL.64 [R1+0x1b8], R216 ;  /* 0x0001b8d801007387 */ /* 0x000fe80000100a00 */
[----:B------:R-:W-:Y:S04]  /*a830*/  STL.64 [R1+0x1b0], R206 ;  /* 0x0001b0ce01007387 */ /* 0x000fe80000100a00 */
[----:B------:R-:W-:Y:S04]  /*a840*/  STL.64 [R1+0x1a8], R198 ;  /* 0x0001a8c601007387 */ /* 0x000fe80000100a00 */
[----:B------:R-:W-:Y:S04]  /*a850*/  STL.64 [R1+0x190], R196 ;  /* 0x000190c401007387 */ /* 0x000fe80000100a00 */
[----:B------:R-:W-:Y:S04]  /*a860*/  STL.64 [R1+0x1a0], R190 ;  /* 0x0001a0be01007387 */ /* 0x000fe80000100a00 */
[----:B------:R-:W-:Y:S04]  /*a870*/  STL.64 [R1+0x188], R188 ;  /* 0x000188bc01007387 */ /* 0x000fe80000100a00 */
[----:B------:R-:W-:Y:S04]  /*a880*/  STL.64 [R1+0x198], R168 ;  /* 0x000198a801007387 */ /* 0x000fe80000100a00 */
[----:B------:R1:W-:Y:S04]  /*a890*/  STL.64 [R1+0x180], R26 ;  /* 0x0001801a01007387 */ /* 0x0003e80000100a00 */
[----:B------:R2:W-:Y:S01]  /*a8a0*/  STL.64 [R1+0x178], R28 ;  /* 0x0001781c01007387 */ /* 0x0005e20000100a00 */
[----:B------:R-:W-:-:S03]  /*a8b0*/  IMAD.WIDE R24, R203, 0x4, R24 ;  /* 0x00000004cb187825 */ /* 0x000fc600078e0218 */
[----:B------:R-:W-:Y:S01]  /*a8c0*/  LDGSTS.E [R6+0x28800], desc[UR22][R248.64], P3 ;  /* 0x28800000f8067fae */ /* 0x000fe200099a1016 */
[----:B-1----:R-:W-:-:S04]  /*a8d0*/  IMAD.WIDE R26, R203, 0x4, R32 ;  /* 0x00000004cb1a7825 */ /* 0x002fc800078e0220 */
[C---:B--2---:R-:W-:Y:S01]  /*a8e0*/  IMAD.WIDE R28, R203.reuse, 0x4, R36 ;  /* 0x00000004cb1c7825 */ /* 0x044fe200078e0224 */
[----:B------:R1:W-:Y:S04]  /*a8f0*/  STL.64 [R1+0x170], R26 ;  /* 0x0001701a01007387 */ /* 0x0003e80000100a00 */
[----:B------:R2:W-:Y:S04]  /*a900*/  STL.64 [R1+0x168], R30 ;  /* 0x0001681e01007387 */ /* 0x0005e80000100a00 */
[----:B------:R3:W-:Y:S01]  /*a910*/  STL.64 [R1+0x160], R28 ;  /* 0x0001601c01007387 */ /* 0x0007e20000100a00 */
[----:B-1----:R-:W-:-:S04]  /*a920*/  IMAD.WIDE R26, R203, 0x4, R38 ;  /* 0x00000004cb1a7825 */ /* 0x002fc800078e0226 */
[C---:B--2---:R-:W-:Y:S01]  /*a930*/  IMAD.WIDE R30, R203.reuse, 0x4, R40 ;  /* 0x00000004cb1e7825 */ /* 0x044fe200078e0228 */
[----:B------:R1:W-:Y:S03]  /*a940*/  STL.64 [R1+0x158], R26 ;  /* 0x0001581a01007387 */ /* 0x0003e60000100a00 */
[C---:B---3--:R-:W-:Y:S01]  /*a950*/  IMAD.WIDE R28, R203.reuse, 0x4, R42 ;  /* 0x00000004cb1c7825 */ /* 0x048fe200078e022a */
        /* <DEDUP_REMOVED lines=17> */
[----:B---3--:R-:W-:-:S04]  /*aa70*/  IMAD.WIDE R28, R203, 0x4, R62 ;  /* 0x00000004cb1c7825 */ /* 0x008fc800078e023e */
[C---:B------:R-:W-:Y:S02]  /*aa80*/  IMAD.WIDE R62, R203.reuse, 0x4, R68 ;  /* 0x00000004cb3e7825 */ /* 0x040fe400078e0244 */
[----:B------:R-:W2:Y:S02]  /*aa90*/  LDL.LU.64 R68, [R1+0x110] ;  /* 0x0001100001447983 */ /* 0x000ea40000300a00 */
[----:B------:R-:W-:-:S04]  /*aaa0*/  IMAD.WIDE R32, R203, 0x4, R58 ;  /* 0x00000004cb207825 */ /* 0x000fc800078e023a */
[C---:B------:R-:W-:Y:S02]  /*aab0*/  IMAD.WIDE R60, R203.reuse, 0x4, R70 ;  /* 0x00000004cb3c7825 */ /* 0x040fe400078e0246 */
[----:B------:R-:W3:Y:S02]  /*aac0*/  LDL.LU.64 R70, [R1+0x118] ;  /* 0x0001180001467983 */ /* 0x000ee40000300a00 */
[C---:B------:R-:W-:Y:S02]  /*aad0*/  IMAD.WIDE R58, R203.reuse, 0x4, R72 ;  /* 0x00000004cb3a7825 */ /* 0x040fe400078e0248 */
[----:B------:R-:W4:Y:S02]  /*aae0*/  LDL.LU.64 R72, [R1+0x120] ;  /* 0x0001200001487983 */ /* 0x000f240000300a00 */
[C---:B------:R-:W-:Y:S02]  /*aaf0*/  IMAD.WIDE R56, R203.reuse, 0x4, R74 ;  /* 0x00000004cb387825 */ /* 0x040fe400078e024a */
[----:B------:R-:W2:Y:S02]  /*ab00*/  LDL.LU.64 R74, [R1+0x128] ;  /* 0x00012800014a7983 */ /* 0x000ea40000300a00 */
[----:B------:R-:W-:-:S02]  /*ab10*/  IMAD.WIDE R54, R203, 0x4, R76 ;  /* 0x00000004cb367825 */ /* 0x000fc400078e024c */
[----:B------:R-:W2:Y:S02]  /*ab20*/  LDL.LU.64 R76, [R1+0x130] ;  /* 0x00013000014c7983 */ /* 0x000ea40000300a00 */
[C---:B------:R-:W-:Y:S02]  /*ab30*/  IMAD.WIDE R52, R203.reuse, 0x4, R78 ;  /* 0x00000004cb347825 */ /* 0x040fe400078e024e */
[----:B------:R-:W2:Y:S02]  /*ab40*/  LDL.LU.64 R78, [R1+0x138] ;  /* 0x00013800014e7983 */ /* 0x000ea40000300a00 */
        /* <DEDUP_REMOVED lines=19> */
[----:B------:R-:W2:Y:S04]  /*ac80*/  LDL.LU.64 R98, [R1+0x188] ;  /* 0x0001880001627983 */ /* 0x000ea80000300a00 */
[----:B------:R-:W2:Y:S04]  /*ac90*/  LDL.LU.64 R100, [R1+0x190] ;  /* 0x0001900001647983 */ /* 0x000ea80000300a00 */
[----:B------:R-:W-:Y:S04]  /*aca0*/  STL.64 [R1+0x268], R196 ;  /* 0x000268c401007387 */ /* 0x000fe80000100a00 */
[----:B------:R-:W-:Y:S04]  /*acb0*/  STL.64 [R1+0x260], R188 ;  /* 0x000260bc01007387 */ /* 0x000fe80000100a00 */
[----:B------:R-:W3:Y:S04]  /*acc0*/  LDL.LU.64 R210, [R1+0x4d8] ;  /* 0x0004d80001d27983 */ /* 0x000ee80000300a00 */
[----:B------:R-:W3:Y:S04]  /*acd0*/  LDL.LU.64 R20, [R1+0x4d0] ;  /* 0x0004d00001147983 */ /* 0x000ee80000300a00 */
[----:B------:R1:W-:Y:S04]  /*ace0*/  STL.64 [R1+0x258], R24 ;  /* 0x0002581801007387 */ /* 0x0003e80000100a00 */
        /* <DEDUP_REMOVED lines=8> */
[----:B------:R-:W2:Y:S04]  /*ad70*/  LDL.LU.64 R18, [R1+0x4c8] ;  /* 0x0004c80001127983 */ /* 0x000ea80000300a00 */
        /* <DEDUP_REMOVED lines=23> */
[----:B------:R-:W-:Y:S01]  /*aef0*/  LDGSTS.E [R19+0x28600], desc[UR22][R212.64], P3 ;  /* 0x28600000d4137fae */ /* 0x000fe200099a1016 */
[----:B-1----:R-:W-:-:S03]  /*af00*/  IMAD.WIDE R26, R203, 0x4, R64 ;  /* 0x00000004cb1a7825 */ /* 0x002fc600078e0240 */
[----:B------:R-:W-:Y:S04]  /*af10*/  LDGSTS.E [R19+0x28a00], desc[UR22][R206.64], P3 ;  /* 0x28a00000ce137fae */ /* 0x000fe800099a1016 */
[----:B------:R-:W-:Y:S04]  /*af20*/  LDGSTS.E [R19+0x28e00], desc[UR22][R92.64], P3 ;  /* 0x28e000005c137fae */ /* 0x000fe800099a1016 */
[----:B------:R-:W2:Y:S04]  /*af30*/  LDL.LU.64 R212, [R1+0x100] ;  /* 0x0001000001d47983 */ /* 0x000ea80000300a00 */
[----:B------:R-:W-:Y:S01]  /*af40*/  LDGSTS.E [R19+0x29200], desc[UR22][R76.64], P3 ;  /* 0x292000004c137fae */ /* 0x000fe200099a1016 */
[----:B------:R-:W-:-:S03]  /*af50*/  IMAD.WIDE R64, R203, 0x4, R66 ;  /* 0x00000004cb407825 */ /* 0x000fc600078e0242 */
[----:B------:R-:W-:Y:S04]  /*af60*/  LDGSTS.E [R19+0x29600], desc[UR22][R26.64], P3 ;  /* 0x296000001a137fae */ /* 0x000fe800099a1016 */
[----:B------:R-:W-:Y:S04]  /*af70*/  LDGSTS.E [R19+0x29a00], desc[UR22][R50.64], P3 ;  /* 0x29a0000032137fae */ /* 0x000fe800099a1016 */
[----:B------:R-:W-:Y:S04]  /*af80*/  LDGSTS.E [R19+0x29e00], desc[UR22][R34.64], P3 ;  /* 0x29e0000022137fae */ /* 0x000fe800099a1016 */
[----:B---3--:R-:W-:Y:S04]  /*af90*/  LDGSTS.E [R20+0x28280], desc[UR22][R204.64], P3 ;  /* 0x28280000cc147fae */ /* 0x008fe800099a1016 */
        /* <DEDUP_REMOVED lines=11> */
[----:B----4-:R-:W-:Y:S04]  /*b050*/  LDGSTS.E [R21+0x29300], desc[UR22][R72.64], P3 ;  /* 0x2930000048157fae */ /* 0x010fe800099a1016 */
        /* <DEDUP_REMOVED lines=10> */
[----:B------:R2:W-:Y:S04]  /*b100*/  LDGSTS.E [R22+0x29f80], desc[UR22][R24.64], P3 ;  /* 0x29f8000018167fae */ /* 0x0005e800099a1016 */
[----:B------:R-:W0:Y:S01]  /*b110*/  LDGDEPBAR ;  /* 0x00000000000079af */ /* 0x000e220000000000 */
[----:B--2---:R-:W-:Y:S01]  /*b120*/  IMAD.WIDE R24, R7, 0x4, R216 ;  /* 0x0000000407187825 */ /* 0x004fe200078e02d8 */
[----:B------:R-:W-:Y:S06]  /*b130*/  BAR.SYNC.DEFER_BLOCKING 0x0 ;  /* 0x0000000000007b1d */ /* 0x000fec0000010000 */
[----:B------:R-:W2:Y:S04]  /*b140*/  LDL.LU.64 R216, [R1+0xf8] ;  /* 0x0000f80001d87983 */ /* 0x000ea80000300a00 */
[----:B------:R-:W3:Y:S04]  /*b150*/  LDL.LU.64 R218, [R1+0xf0] ;  /* 0x0000f00001da7983 */ /* 0x000ee80000300a00 */
[----:B------:R-:W4:Y:S04]  /*b160*/  LDL.LU.64 R220, [R1+0xa8] ;  /* 0x0000a80001dc7983 */ /* 0x000f280000300a00 */
[----:B------:R-:W4:Y:S01]  /*b170*/  LDL.LU.64 R222, [R1+0xa0] ;  /* 0x0000a00001de7983 */ /* 0x000f220000300a00 */
[----:B------:R-:W-:-:S02]  /*b180*/  SEL R5, R5, RZ, P2 ;  /* 0x000000ff05057207 */ /* 0x000fc40001000000 */
[C---:B------:R-:W-:Y:S01]  /*b190*/  LOP3.LUT R215, R2.reuse, 0x40, RZ, 0xfc, !PT ;  /* 0x0000004002d77812 */ /* 0x040fe200078efcff */
[----:B------:R-:W-:Y:S01]  /*b1a0*/  @!PT LDS RZ, [RZ] ;  /* 0x00000000fffff984 */ /* 0x000fe20000000800 */
[----:B------:R-:W-:Y:S01]  /*b1b0*/  @!PT LDS RZ, [RZ] ;  /* 0x00000000fffff984 */ /* 0x000fe20000000800 */
[----:B------:R-:W-:Y:S01]  /*b1c0*/  @!PT LDS RZ, [RZ] ;  /* 0x00000000fffff984 */ /* 0x000fe20000000800 */
[----:B------:R-:W-:Y:S01]  /*b1d0*/  LDGSTS.E [R8+0x10000], desc[UR22][R24.64], P1 ;  /* 0x1000000018087fae */ /* 0x000fe200089a1016 */
[----:B------:R-:W-:Y:S02]  /*b1e0*/  ISETP.NE.U32.AND P3, PT, R5, RZ, PT ;  /* 0x000000ff0500720c */ /* 0x000fe40003f65070 */
[----:B------:R-:W-:Y:S02]  /*b1f0*/  SEL R5, RZ, 0x4, P4 ;  /* 0x00000004ff057807 */ /* 0x000fe40002000000 */
[----:B------:R-:W-:Y:S02]  /*b200*/  ISETP.GE.AND P4, PT, R215, UR4, PT ;  /* 0x00000004d7007c0c */ /* 0x000fe4000bf86270 */
[----:B------:R-:W-:Y:S02]  /*b210*/  SEL R5, R5, RZ, P2 ;  /* 0x000000ff05057207 */ /* 0x000fe40001000000 */
[----:B------:R-:W-:-:S02]  /*b220*/  LOP3.LUT R215, R2, 0x42, RZ, 0xfc, !PT ;  /* 0x0000004202d77812 */ /* 0x000fc400078efcff */
        /* <DEDUP_REMOVED lines=8> */
[----:B------:R-:W-:Y:S01]  /*b2b0*/  LDGSTS.E [R8+0x10008], desc[UR22][R230.64], P6 ;  /* 0x10008000e6087fae */ /* 0x000fe2000b1a1016 */
[----:B------:R-:W-:-:S02]  /*b2c0*/  ISETP.NE.U32.AND P4, PT, R5, RZ, PT ;  /* 0x000000ff0500720c */ /* 0x000fc40003f85070 */
[----:B------:R-:W-:Y:S01]  /*b2d0*/  SEL R5, R23, RZ, P2 ;  /* 0x000000ff17057207 */ /* 0x000fe20001000000 */
[----:B------:R-:W-:Y:S01]  /*b2e0*/  LDGSTS.E [R8+0x12000], desc[UR22][R204.64], P3 ;  /* 0x12000000cc087fae */ /* 0x000fe200099a1016 */
[----:B------:R-:W-:Y:S02]  /*b2f0*/  ISETP.GE.AND P6, PT, R213, UR4, PT ;  /* 0x00000004d5007c0c */ /* 0x000fe4000bfc6270 */
[----:B------:R-:W-:Y:S02]  /*b300*/  LOP3.LUT R213, R2, 0x62, RZ, 0xfc, !PT ;  /* 0x0000006202d57812 */ /* 0x000fe400078efcff */
[----:B------:R-:W-:Y:S02]  /*b310*/  ISETP.NE.U32.AND P3, PT, R5, RZ, PT ;  /* 0x000000ff0500720c */ /* 0x000fe40003f65070 */
[----:B------:R-:W-:Y:S02]  /*b320*/  SEL R5, RZ, 0x4, P6 ;  /* 0x00000004ff057807 */ /* 0x000fe40003000000 */
[----:B------:R-:W-:Y:S01]  /*b330*/  ISETP.GE.AND P6, PT, R213, UR4, PT ;  /* 0x00000004d5007c0c */ /* 0x000fe2000bfc6270 */
[----:B------:R-:W-:Y:S01]  /*b340*/  IMAD.WIDE R206, R7, 0x4, R208 ;  /* 0x0000000407ce7825 */ /* 0x000fe200078e02d0 */
[----:B------:R-:W-:-:S02]  /*b350*/  SEL R5, R5, RZ, P2 ;  /* 0x000000ff05057207 */ /* 0x000fc40001000000 */
[----:B------:R-:W-:Y:S01]  /*b360*/  SEL R23, RZ, 0x4, P6 ;  /* 0x00000004ff177807 */ /* 0x000fe20003000000 */
[----:B------:R-:W-:Y:S01]  /*b370*/  IMAD.WIDE R208, R7, 0x4, R142 ;  /* 0x0000000407d07825 */ /* 0x000fe200078e028e */
[C---:B------:R-:W-:Y:S01]  /*b380*/  LOP3.LUT R213, R2.reuse, 0x4, RZ, 0xfc, !PT ;  /* 0x0000000402d57812 */ /* 0x040fe200078efcff */
[----:B------:R-:W-:Y:S01]  /*b390*/  LDGSTS.E [R8+0x12008], desc[UR22][R206.64], P1 ;  /* 0x12008000ce087fae */ /* 0x000fe200089a1016 */
[----:B------:R-:W-:Y:S02]  /*b3a0*/  ISETP.NE.U32.AND P6, PT, R5, RZ, PT ;  /* 0x000000ff0500720c */ /* 0x000fe40003fc5070 */
[----:B------:R-:W-:Y:S01]  /*b3b0*/  SEL R5, R23, RZ, P2 ;  /* 0x000000ff17057207 */ /* 0x000fe20001000000 */
[----:B------:R-:W-:Y:S01]  /*b3c0*/  LDGSTS.E [R8+0x14000], desc[UR22][R208.64], P4 ;  /* 0x14000000d0087fae */ /* 0x000fe2000a1a1016 */
[----:B------:R-:W-:Y:S02]  /*b3d0*/  ISETP.GE.AND P1, PT, R213, UR4, PT ;  /* 0x00000004d5007c0c */ /* 0x000fe4000bf26270 */
        /* <DEDUP_REMOVED lines=20> */
[----:B------:R-:W-:Y:S02]  /*b520*/  SEL R23, RZ, 0x4, P3 ;  /* 0x00000004ff177807 */ /* 0x000fe40001800000 */
[C---:B------:R-:W-:Y:S01]  /*b530*/  LOP3.LUT R189, R2.reuse, 0x44, RZ, 0xfc, !PT ;  /* 0x0000004402bd7812 */ /* 0x040fe200078efcff */
[----:B------:R-:W-:Y:S01]  /*b540*/  LDGSTS.E [R8+0x16008], desc[UR22][R214.64], P4 ;  /* 0x16008000d6087fae */ /* 0x000fe2000a1a1016 */
[----:B------:R-:W-:Y:S02]  /*b550*/  ISETP.NE.U32.AND P3, PT, R5, RZ, PT ;  /* 0x000000ff0500720c */ /* 0x000fe40003f65070 */
[----:B------:R-:W-:Y:S02]  /*b560*/  SEL R5, R23, RZ, P2 ;  /* 0x000000ff17057207 */ /* 0x000fe40001000000 */
[----:B------:R-:W-:Y:S02]  /*b570*/  ISETP.GE.AND P4, PT, R189, UR4, PT ;  /* 0x00000004bd007c0c */ /* 0x000fe4000bf86270 */
[----:B------:R-:W-:Y:S01]  /*b580*/  LOP3.LUT R189, R2, 0x46, RZ, 0xfc, !PT ;  /* 0x0000004602bd7812 */ /* 0x000fe200078efcff */
[C---:B------:R-:W-:Y:S01]  /*b590*/  IMAD.WIDE R224, R7.reuse, 0x4, R146 ;  /* 0x0000000407e07825 */ /* 0x040fe200078e0292 */
[----:B------:R-:W5:Y:S04]  /*b5a0*/  LDL.LU R8, [R1+0x4c4] ;  /* 0x0004c40001087983 */ /* 0x000f680000300800 */
[----:B------:R-:W4:Y:S01]  /*b5b0*/  LDL.LU.64 R196, [R1+0xe8] ;  /* 0x0000e80001c47983 */ /* 0x000f220000300a00 */
[----:B------:R-:W-:-:S03]  /*b5c0*/  IMAD.WIDE R226, R7, 0x4, R148 ;  /* 0x0000000407e27825 */ /* 0x000fc600078e0294 */
[----:B------:R-:W4:Y:S04]  /*b5d0*/  LDL.LU.64 R190, [R1+0xe0] ;  /* 0x0000e00001be7983 */ /* 0x000f280000300a00 */
[----:B------:R-:W4:Y:S01]  /*b5e0*/  LDL.LU.64 R192, [R1+0x98] ;  /* 0x0000980001c07983 */ /* 0x000f220000300a00 */
[----:B--2---:R-:W-:-:S05]  /*b5f0*/  IMAD.WIDE R216, R7, 0x4, R216 ;  /* 0x0000000407d87825 */ /* 0x004fca00078e02d8 */
[----:B------:R-:W-:Y:S01]  /*b600*/  LDGSTS.E [R9+0x10000], desc[UR22][R216.64], P1 ;  /* 0x10000000d8097fae */ /* 0x000fe200089a1016 */
[----:B------:R-:W-:Y:S02]  /*b610*/  ISETP.NE.U32.AND P1, PT, R5, RZ, PT ;  /* 0x000000ff0500720c */ /* 0x000fe40003f25070 */
[----:B------:R-:W-:Y:S02]  /*b620*/  SEL R5, RZ, 0x4, P4 ;  /* 0x00000004ff057807 */ /* 0x000fe40002000000 */
[----:B------:R-:W-:Y:S01]  /*b630*/  ISETP.GE.AND P4, PT, R189, UR4, PT ;  /* 0x00000004bd007c0c */ /* 0x000fe2000bf86270 */
[----:B---3--:R-:W-:Y:S01]  /*b640*/  IMAD.WIDE R218, R7, 0x4, R218 ;  /* 0x0000000407da7825 */ /* 0x008fe200078e02da */
[----:B------:R-:W-:Y:S02]  /*b650*/  SEL R5, R5, RZ, P2 ;  /* 0x000000ff05057207 */ /* 0x000fe40001000000 */
[----:B------:R-:W-:Y:S01]  /*b660*/  SEL R23, RZ, 0x4, P4 ;  /* 0x00000004ff177807 */ /* 0x000fe20002000000 */
[----:B----4-:R-:W-:Y:S01]  /*b670*/  IMAD.WIDE R220, R7, 0x4, R220 ;  /* 0x0000000407dc7825 */ /* 0x010fe200078e02dc */
        /* <DEDUP_REMOVED lines=16> */
[----:B------:R-:W-:Y:S01]  /*b780*/  SEL R5, R23, RZ, P2 ;  /* 0x000000ff17057207 */ /* 0x000fe20001000000 */
[----:B------:R-:W-:Y:S01]  /*b790*/  LDGSTS.E [R9+0x14000], desc[UR22][R224.64], P4 ;  /* 0x14000000e0097fae */ /* 0x000fe2000a1a1016 */
[----:B------:R-:W-:Y:S02]  /*b7a0*/  ISETP.GE.AND P1, PT, R189, UR4, PT ;  /* 0x00000004bd007c0c */ /* 0x000fe4000bf26270 */
[----:B------:R-:W-:Y:S01]  /*b7b0*/  LOP3.LUT R189, R2, 0xa, RZ, 0xfc, !PT ;  /* 0x0000000a02bd7812 */ /* 0x000fe200078efcff */
[----:B------:R-:W-:Y:S01]  /*b7c0*/  LDGSTS.E [R9+0x14008], desc[UR22][R226.64], P3 ;  /* 0x14008000e2097fae */ /* 0x000fe200099a1016 */
[----:B------:R-:W-:-:S02]  /*b7d0*/  ISETP.NE.U32.AND P4, PT, R5, RZ, PT ;  /* 0x000000ff0500720c */ /* 0x000fc40003f85070 */
[----:B------:R-:W-:Y:S02]  /*b7e0*/  SEL R5, RZ, 0x4, P1 ;  /* 0x00000004ff057807 */ /* 0x000fe40000800000 */
[----:B------:R-:W-:Y:S02]  /*b7f0*/  ISETP.GE.AND P1, PT, R189, UR4, PT ;  /* 0x00000004bd007c0c */ /* 0x000fe4000bf26270 */
[----:B------:R-:W-:-:S04]  /*b800*/  LOP3.LUT R189, R2, 0x28, RZ, 0xfc, !PT ;  /* 0x0000002802bd7812 */ /* 0x000fc800078efcff */
[----:B------:R-:W-:Y:S02]  /*b810*/  ISETP.GE.AND P3, PT, R189, UR4, PT ;  /* 0x00000004bd007c0c */ /* 0x000fe4000bf66270 */
[----:B------:R-:W2:Y:S01]  /*b820*/  LDL.LU.64 R188, [R1+0x90] ;  /* 0x0000900001bc7983 */ /* 0x000ea20000300a00 */
[----:B------:R-:W-:Y:S02]  /*b830*/  SEL R5, R5, RZ, P2 ;  /* 0x000000ff05057207 */ /* 0x000fe40001000000 */
[----:B------:R-:W-:Y:S01]  /*b840*/  SEL R23, RZ, 0x4, P1 ;  /* 0x00000004ff177807 */ /* 0x000fe20000800000 */
[----:B------:R-:W-:Y:S01]  /*b850*/  IMAD.WIDE R228, R7, 0x4, R122 ;  /* 0x0000000407e47825 */ /* 0x000fe200078e027a */
[----:B------:R-:W-:Y:S02]  /*b860*/  ISETP.NE.U32.AND P1, PT, R5, RZ, PT ;  /* 0x000000ff0500720c */ /* 0x000fe40003f25070 */
[----:B------:R-:W-:Y:S02]  /*b870*/  SEL R5, R23, RZ, P2 ;  /* 0x000000ff17057207 */ /* 0x000fe40001000000 */
[----:B------:R-:W-:Y:S01]  /*b880*/  LOP3.LUT R195, R2, 0x2a, RZ, 0xfc, !PT ;  /* 0x0000002a02c37812 */ /* 0x000fe200078efcff */
[----:B------:R-:W-:Y:S01]  /*b890*/  LDGSTS.E [R9+0x16000], desc[UR22][R228.64], P6 ;  /* 0x16000000e4097fae */ /* 0x000fe2000b1a1016 */
[----:B------:R-:W-:-:S02]  /*b8a0*/  ISETP.NE.U32.AND P6, PT, R5, RZ, PT ;  /* 0x000000ff0500720c */ /* 0x000fc40003fc5070 */
[----:B------:R-:W-:Y:S02]  /*b8b0*/  SEL R5, RZ, 0x4, P3 ;  /* 0x00000004ff057807 */ /* 0x000fe40001800000 */
[----:B------:R-:W-:Y:S01]  /*b8c0*/  ISETP.GE.AND P3, PT, R195, UR4, PT ;  /* 0x00000004c3007c0c */ /* 0x000fe2000bf66270 */
[----:B------:R-:W-:Y:S01]  /*b8d0*/  IMAD.WIDE R200, R7, 0x4, R180 ;  /* 0x0000000407c87825 */ /* 0x000fe200078e02b4 */
[----:B------:R-:W-:Y:S02]  /*b8e0*/  SEL R5, R5, RZ, P2 ;  /* 0x000000ff05057207 */ /* 0x000fe40001000000 */
[----:B------:R-:W-:Y:S02]  /*b8f0*/  SEL R23, RZ, 0x4, P3 ;  /* 0x00000004ff177807 */ /* 0x000fe40001800000 */
[----:B------:R-:W-:Y:S01]  /*b900*/  LOP3.LUT R195, R2, 0x48, RZ, 0xfc, !PT ;  /* 0x0000004802c37812 */ /* 0x000fe200078efcff */
[----:B------:R-:W-:Y:S01]  /*b910*/  LDGSTS.E [R9+0x16008], desc[UR22][R200.64], P4 ;  /* 0x16008000c8097fae */ /* 0x000fe2000a1a1016 */
[----:B------:R-:W-:-:S02]  /*b920*/  ISETP.NE.U32.AND P3, PT, R5, RZ, PT ;  /* 0x000000ff0500720c */ /* 0x000fc40003f65070 */
[----:B------:R-:W-:Y:S02]  /*b930*/  SEL R5, R23, RZ, P2 ;  /* 0x000000ff17057207 */ /* 0x000fe40001000000 */
[----:B------:R-:W-:Y:S02]  /*b940*/  ISETP.GE.AND P4, PT, R195, UR4, PT ;  /* 0x00000004c3007c0c */ /* 0x000fe4000bf86270 */
[----:B------:R-:W-:Y:S01]  /*b950*/  LOP3.LUT R195, R2, 0x4a, RZ, 0xfc, !PT ;  /* 0x0000004a02c37812 */ /* 0x000fe200078efcff */
[----:B------:R-:W-:-:S05]  /*b960*/  IMAD.WIDE R66, R7, 0x4, R196 ;  /* 0x0000000407427825 */ /* 0x000fca00078e02c4 */
[----:B------:R1:W-:Y:S01]  /*b970*/  LDGSTS.E [R10+0x10000], desc[UR22][R66.64], P1 ;  /* 0x10000000420a7fae */ /* 0x0003e200089a1016 */
[----:B------:R-:W-:Y:S02]  /*b980*/  ISETP.NE.U32.AND P1, PT, R5, RZ, PT ;  /* 0x000000ff0500720c */ /* 0x000fe40003f25070 */
[----:B------:R-:W-:Y:S02]  /*b990*/  SEL R5, RZ, 0x4, P4 ;  /* 0x00000004ff057807 */ /* 0x000fe40002000000 */
[----:B------:R-:W-:Y:S01]  /*b9a0*/  ISETP.GE.AND P4, PT, R195, UR4, PT ;  /* 0x00000004c3007c0c */ /* 0x000fe2000bf86270 */
[----:B------:R1:W-:Y:S01]  /*b9b0*/  STL.64 [R1+0x68], R66 ;  /* 0x0000684201007387 */ /* 0x0003e20000100a00 */
[----:B------:R-:W-:Y:S01]  /*b9c0*/  IMAD.WIDE R122, R7, 0x4, R190 ;  /* 0x00000004077a7825 */ /* 0x000fe200078e02be */
[----:B------:R-:W-:Y:S02]  /*b9d0*/  SEL R5, R5, RZ, P2 ;  /* 0x000000ff05057207 */ /* 0x000fe40001000000 */
[----:B------:R-:W-:-:S02]  /*b9e0*/  SEL R23, RZ, 0x4, P4 ;  /* 0x00000004ff177807 */ /* 0x000fc40002000000 */
[C---:B------:R-:W-:Y:S01]  /*b9f0*/  LOP3.LUT R191, R2.reuse, 0x68, RZ, 0xfc, !PT ;  /* 0x0000006802bf7812 */ /* 0x040fe200078efcff */
[----:B------:R-:W-:Y:S01]  /*ba00*/  STL.64 [R1+0x60], R122 ;  /* 0x0000607a01007387 */ /* 0x000fe20000100a00 */
[----:B------:R-:W-:Y:S01]  /*ba10*/  ISETP.NE.U32.AND P4, PT, R5, RZ, PT ;  /* 0x000000ff0500720c */ /* 0x000fe20003f85070 */
[----:B-1----:R-:W-:Y:S02]  /*ba20*/  IMAD.WIDE R66, R7, 0x4, R192 ;  /* 0x0000000407427825 */ /* 0x002fe400078e02c0 */
[----:B------:R-:W-:Y:S01]  /*ba30*/  LDGSTS.E [R10+0x10008], desc[UR22][R122.64], P6 ;  /* 0x100080007a0a7fae */ /* 0x000fe2000b1a1016 */
[----:B------:R-:W-:Y:S02]  /*ba40*/  SEL R5, R23, RZ, P2 ;  /* 0x000000ff17057207 */ /* 0x000fe40001000000 */
[----:B------:R-:W-:Y:S01]  /*ba50*/  ISETP.GE.AND P6, PT, R191, UR4, PT ;  /* 0x00000004bf007c0c */ /* 0x000fe2000bfc6270 */
[----:B------:R2:W-:Y:S01]  /*ba60*/  STL.64 [R1+0x8], R66 ;  /* 0x0000084201007387 */ /* 0x0005e20000100a00 */
[----:B------:R-:W-:-:S03]  /*ba70*/  LOP3.LUT R191, R2, 0x6a, RZ, 0xfc, !PT ;  /* 0x0000006a02bf7812 */ /* 0x000fc600078efcff */
[----:B------:R2:W-:Y:S01]  /*ba80*/  LDGSTS.E [R10+0x12000], desc[UR22][R66.64], P3 ;  /* 0x12000000420a7fae */ /* 0x0005e200099a1016 */
[----:B------:R-:W-:-:S03]  /*ba90*/  ISETP.NE.U32.AND P3, PT, R5, RZ, PT ;  /* 0x000000ff0500720c */ /* 0x000fc60003f65070 */
[----:B------:R-:W3:Y:S01]  /*baa0*/  LDL.LU.64 R172, [R1+0xd8] ;  /* 0x0000d80001ac7983 */ /* 0x000ee20000300a00 */
[----:B------:R-:W-:Y:S02]  /*bab0*/  SEL R5, RZ, 0x4, P6 ;  /* 0x00000004ff057807 */ /* 0x000fe40003000000 */
[----:B------:R-:W-:Y:S01]  /*bac0*/  ISETP.GE.AND P6, PT, R191, UR4, PT ;  /* 0x00000004bf007c0c */ /* 0x000fe2000bfc6270 */
[----:B--2---:R-:W-:-:S05]  /*bad0*/  IMAD.WIDE R66, R7, 0x4, R188 ;  /* 0x0000000407427825 */ /* 0x004fca00078e02bc */
[----:B------:R3:W-:Y:S04]  /*bae0*/  STL.64 [R1], R66 ;  /* 0x0000004201007387 */ /* 0x0007e80000100a00 */
[----:B------:R-:W2:Y:S04]  /*baf0*/  LDL.LU.64 R190, [R1+0xd0] ;  /* 0x0000d00001be7983 */ /* 0x000ea80000300a00 */
[----:B------:R-:W4:Y:S01]  /*bb00*/  LDL.LU.64 R168, [R1+0x88] ;  /* 0x0000880001a87983 */ /* 0x000f220000300a00 */
[----:B------:R-:W-:Y:S02]  /*bb10*/  SEL R5, R5, RZ, P2 ;  /* 0x000000ff05057207 */ /* 0x000fe40001000000 */
[----:B------:R-:W-:Y:S01]  /*bb20*/  SEL R23, RZ, 0x4, P6 ;  /* 0x00000004ff177807 */ /* 0x000fe20003000000 */
[----:B------:R-:W-:Y:S01]  /*bb30*/  IMAD.WIDE R198, R7, 0x4, R150 ;  /* 0x0000000407c67825 */ /* 0x000fe200078e0296 */
[----:B------:R-:W-:Y:S01]  /*bb40*/  LOP3.LUT R189, R2, 0xc, RZ, 0xfc, !PT ;  /* 0x0000000c02bd7812 */ /* 0x000fe200078efcff */
[----:B------:R3:W-:Y:S01]  /*bb50*/  LDGSTS.E [R10+0x12008], desc[UR22][R66.64], P1 ;  /* 0x12008000420a7fae */ /* 0x0007e200089a1016 */
[----:B------:R-:W-:-:S02]  /*bb60*/  ISETP.NE.U32.AND P6, PT, R5, RZ, PT ;  /* 0x000000ff0500720c */ /* 0x000fc40003fc5070 */
[----:B------:R-:W-:Y:S01]  /*bb70*/  SEL R5, R23, RZ, P2 ;  /* 0x000000ff17057207 */ /* 0x000fe20001000000 */
[----:B------:R-:W-:Y:S01]  /*bb80*/  LDGSTS.E [R10+0x14000], desc[UR22][R198.64], P4 ;  /* 0x14000000c60a7fae */ /* 0x000fe2000a1a1016 */
[----:B------:R-:W-:Y:S02]  /*bb90*/  ISETP.GE.AND P1, PT, R189, UR4, PT ;  /* 0x00000004bd007c0c */ /* 0x000fe4000bf26270 */
[----:B------:R-:W-:Y:S02]  /*bba0*/  LOP3.LUT R189, R2, 0xe, RZ, 0xfc, !PT ;  /* 0x0000000e02bd7812 */ /* 0x000fe400078efcff */
[----:B------:R-:W-:Y:S01]  /*bbb0*/  ISETP.NE.U32.AND P4, PT, R5, RZ, PT ;  /* 0x000000ff0500720c */ /* 0x000fe20003f85070 */
[----:B------:R-:W-:Y:S01]  /*bbc0*/  IMAD.WIDE R196, R7, 0x4, R152 ;  /* 0x0000000407c47825 */ /* 0x000fe200078e0298 */
[----:B------:R-:W-:Y:S02]  /*bbd0*/  SEL R5, RZ, 0x4, P1 ;  /* 0x00000004ff057807 */ /* 0x000fe40000800000 */
[----:B------:R-:W-:-:S02]  /*bbe0*/  ISETP.GE.AND P1, PT, R189, UR4, PT ;  /* 0x00000004bd007c0c */ /* 0x000fc4000bf26270 */
[----:B------:R-:W-:Y:S01]  /*bbf0*/  LOP3.LUT R189, R2, 0x2c, RZ, 0xfc, !PT ;  /* 0x0000002c02bd7812 */ /* 0x000fe200078efcff */
[----:B------:R-:W-:Y:S03]  /*bc00*/  LDGSTS.E [R10+0x14008], desc[UR22][R196.64], P3 ;  /* 0x14008000c40a7fae */ /* 0x000fe600099a1016 */
[----:B------:R-:W-:Y:S02]  /*bc10*/  ISETP.GE.AND P3, PT, R189, UR4, PT ;  /* 0x00000004bd007c0c */ /* 0x000fe4000bf66270 */
[----:B------:R-:W4:Y:S01]  /*bc20*/  LDL.LU.64 R188, [R1+0x80] ;  /* 0x0000800001bc7983 */ /* 0x000f220000300a00 */
[----:B------:R-:W-:Y:S02]  /*bc30*/  SEL R5, R5, RZ, P2 ;  /* 0x000000ff05057207 */ /* 0x000fe40001000000 */
[----:B------:R-:W-:Y:S01]  /*bc40*/  SEL R23, RZ, 0x4, P1 ;  /* 0x00000004ff177807 */ /* 0x000fe20000800000 */
[----:B------:R-:W-:Y:S01]  /*bc50*/  IMAD.WIDE R194, R7, 0x4, R182 ;  /* 0x0000000407c27825 */ /* 0x000fe200078e02b6 */
[----:B------:R-:W-:-:S02]  /*bc60*/  ISETP.NE.U32.AND P1, PT, R5, RZ, PT ;  /* 0x000000ff0500720c */ /* 0x000fc40003f25070 */
[----:B------:R-:W-:Y:S02]  /*bc70*/  SEL R5, R23, RZ, P2 ;  /* 0x000000ff17057207 */ /* 0x000fe40001000000 */
[----:B------:R-:W-:Y:S01]  /*bc80*/  LOP3.LUT R193, R2, 0x2e, RZ, 0xfc, !PT ;  /* 0x0000002e02c17812 */ /* 0x000fe200078efcff */
[----:B------:R-:W-:Y:S01]  /*bc90*/  LDGSTS.E [R10+0x16000], desc[UR22][R194.64], P6 ;  /* 0x16000000c20a7fae */ /* 0x000fe2000b1a1016 */
[----:B------:R-:W-:Y:S02]  /*bca0*/  ISETP.NE.U32.AND P6, PT, R5, RZ, PT ;  /* 0x000000ff0500720c */ /* 0x000fe40003fc5070 */
[----:B------:R-:W-:Y:S02]  /*bcb0*/  SEL R5, RZ, 0x4, P3 ;  /* 0x00000004ff057807 */ /* 0x000fe40001800000 */
[----:B------:R-:W-:Y:S01]  /*bcc0*/  ISETP.GE.AND P3, PT, R193, UR4, PT ;  /* 0x00000004c1007c0c */ /* 0x000fe2000bf66270 */
[----:B------:R-:W-:-:S05]  /*bcd0*/  IMAD.WIDE R192, R7, 0x4, R118 ;  /* 0x0000000407c07825 */ /* 0x000fca00078e0276 */
[----:B------:R-:W-:Y:S01]  /*bce0*/  LDGSTS.E [R10+0x16008], desc[UR22][R192.64], P4 ;  /* 0x16008000c00a7fae */ /* 0x000fe2000a1a1016 */
[----:B------:R-:W-:Y:S02]  /*bcf0*/  SEL R5, R5, RZ, P2 ;  /* 0x000000ff05057207 */ /* 0x000fe40001000000 */
[----:B------:R-:W-:Y:S02]  /*bd00*/  SEL R23, RZ, 0x4, P3 ;  /* 0x00000004ff177807 */ /* 0x000fe40001800000 */
[----:B------:R-:W-:Y:S02]  /*bd10*/  LOP3.LUT R171, R2, 0x4c, RZ, 0xfc, !PT ;  /* 0x0000004c02ab7812 */ /* 0x000fe400078efcff */
[----:B------:R-:W-:Y:S02]  /*bd20*/  ISETP.NE.U32.AND P3, PT, R5, RZ, PT ;  /* 0x000000ff0500720c */ /* 0x000fe40003f65070 */
[----:B------:R-:W-:Y:S02]  /*bd30*/  SEL R5, R23, RZ, P2 ;  /* 0x000000ff17057207 */ /* 0x000fe40001000000 */
[----:B------:R-:W-:Y:S01]  /*bd40*/  ISETP.GE.AND P4, PT, R171, UR4, PT ;  /* 0x00000004ab007c0c */ /* 0x000fe2000bf86270 */
[----:B---3--:R-:W-:-:S05]  /*bd50*/  IMAD.WIDE R66, R7, 0x4, R172 ;  /* 0x0000000407427825 */ /* 0x008fca00078e02ac */
[----:B------:R2:W-:Y:S04]  /*bd60*/  STL.64 [R1+0x58], R66 ;  /* 0x0000584201007387 */ /* 0x0005e80000100a00 */
[----:B------:R2:W-:Y:S01]  /*bd70*/  LDGSTS.E [R11+0x10000], desc[UR22][R66.64], P1 ;  /* 0x10000000420b7fae */ /* 0x0005e200089a1016 */
[----:B------:R-:W-:Y:S02]  /*bd80*/  LOP3.LUT R171, R2, 0x4e, RZ, 0xfc, !PT ;  /* 0x0000004e02ab7812 */ /* 0x000fe400078efcff */
[----:B------:R-:W-:Y:S02]  /*bd90*/  ISETP.NE.U32.AND P1, PT, R5, RZ, PT ;  /* 0x000000ff0500720c */ /* 0x000fe40003f25070 */
[----:B------:R-:W-:Y:S02]  /*bda0*/  SEL R5, RZ, 0x4, P4 ;  /* 0x00000004ff057807 */ /* 0x000fe40002000000 */
[----:B------:R-:W-:Y:S01]  /*bdb0*/  ISETP.GE.AND P4, PT, R171, UR4, PT ;  /* 0x00000004ab007c0c */ /* 0x000fe2000bf86270 */
[----:B--2---:R-:W-:-:S05]  /*bdc0*/  IMAD.WIDE R66, R7, 0x4, R190 ;  /* 0x0000000407427825 */ /* 0x004fca00078e02be */
[----:B------:R1:W-:Y:S04]  /*bdd0*/  STL.64 [R1+0x50], R66 ;  /* 0x0000504201007387 */ /* 0x0003e80000100a00 */
[----:B------:R-:W1:Y:S01]  /*bde0*/  LDL.LU.64 R246, [R1+0xc8] ;  /* 0x0000c80001f67983 */ /* 0x000e620000300a00 */
[----:B----4-:R-:W-:-:S03]  /*bdf0*/  IMAD.WIDE R250, R7, 0x4, R168 ;  /* 0x0000000407fa7825 */ /* 0x010fc600078e02a8 */
[----:B------:R-:W2:Y:S04]  /*be00*/  LDL.LU.64 R168, [R1+0xc0] ;  /* 0x0000c00001a87983 */ /* 0x000ea80000300a00 */
[----:B------:R-:W3:Y:S01]  /*be10*/  LDL.LU.64 R170, [R1+0x78] ;  /* 0x0000780001aa7983 */ /* 0x000ee20000300a00 */
[----:B------:R-:W-:Y:S02]  /*be20*/  SEL R5, R5, RZ, P2 ;  /* 0x000000ff05057207 */ /* 0x000fe40001000000 */
[----:B------:R-:W-:Y:S01]  /*be30*/  SEL R23, RZ, 0x4, P4 ;  /* 0x00000004ff177807 */ /* 0x000fe20002000000 */
[----:B------:R1:W-:Y:S01]  /*be40*/  LDGSTS.E [R11+0x10008], desc[UR22][R66.64], P6 ;  /* 0x10008000420b7fae */ /* 0x0003e2000b1a1016 */
[----:B------:R-:W-:Y:S02]  /*be50*/  LOP3.LUT R191, R2, 0x6c, RZ, 0xfc, !PT ;  /* 0x0000006c02bf7812 */ /* 0x000fe400078efcff */
[----:B------:R-:W-:Y:S01]  /*be60*/  ISETP.NE.U32.AND P4, PT, R5, RZ, PT ;  /* 0x000000ff0500720c */ /* 0x000fe20003f85070 */
[----:B------:R-:W-:Y:S01]  /*be70*/  LDGSTS.E [R11+0x12000], desc[UR22][R250.64], P3 ;  /* 0x12000000fa0b7fae */ /* 0x000fe200099a1016 */
[----:B------:R-:W-:-:S02]  /*be80*/  SEL R5, R23, RZ, P2 ;  /* 0x000000ff17057207 */ /* 0x000fc40001000000 */
        /* <DEDUP_REMOVED lines=42> */
[----:B------:R-:W-:-:S04]  /*c130*/  IMAD.WIDE R244, R7, 0x4, R128 ;  /* 0x0000000407f47825 */ /* 0x000fc800078e0280 */
[----:B-1----:R-:W-:-:S05]  /*c140*/  IMAD.WIDE R66, R7, 0x4, R246 ;  /* 0x0000000407427825 */ /* 0x002fca00078e02f6 */
[----:B------:R2:W-:Y:S01]  /*c150*/  LDGSTS.E [R12+0x10000], desc[UR22][R66.64], P1 ;  /* 0x10000000420c7fae */ /* 0x0005e200089a1016 */
[----:B------:R-:W-:Y:S02]  /*c160*/  ISETP.NE.U32.AND P1, PT, R5, RZ, PT ;  /* 0x000000ff0500720c */ /* 0x000fe40003f25070 */
[----:B------:R-:W-:Y:S02]  /*c170*/  SEL R5, RZ, 0x4, P4 ;  /* 0x00000004ff057807 */ /* 0x000fe40002000000 */
[----:B------:R-:W-:Y:S01]  /*c180*/  ISETP.GE.AND P4, PT, R173, UR4, PT ;  /* 0x00000004ad007c0c */ /* 0x000fe2000bf86270 */
[----:B------:R2:W-:Y:S01]  /*c190*/  STL.64 [R1+0x48], R66 ;  /* 0x0000484201007387 */ /* 0x0005e20000100a00 */
[----:B------:R-:W-:Y:S02]  /*c1a0*/  SEL R5, R5, RZ, P2 ;  /* 0x000000ff05057207 */ /* 0x000fe40001000000 */
[----:B------:R-:W-:Y:S01]  /*c1b0*/  SEL R23, RZ, 0x4, P4 ;  /* 0x00000004ff177807 */ /* 0x000fe20002000000 */
[----:B---3--:R-:W-:Y:S01]  /*c1c0*/  IMAD.WIDE R246, R7, 0x4, R170 ;  /* 0x0000000407f67825 */ /* 0x008fe200078e02aa */
[----:B------:R-:W-:-:S02]  /*c1d0*/  ISETP.NE.U32.AND P4, PT, R5, RZ, PT ;  /* 0x000000ff0500720c */ /* 0x000fc40003f85070 */
[----:B------:R-:W-:Y:S01]  /*c1e0*/  SEL R5, R23, RZ, P2 ;  /* 0x000000ff17057207 */ /* 0x000fe20001000000 */
[----:B--2---:R-:W-:Y:S01]  /*c1f0*/  IMAD.WIDE R66, R7, 0x4, R168 ;  /* 0x0000000407427825 */ /* 0x004fe200078e02a8 */
[----:B------:R-:W-:-:S04]  /*c200*/  LOP3.LUT R169, R2, 0x70, RZ, 0xfc, !PT ;  /* 0x0000007002a97812 */ /* 0x000fc800078efcff */
[----:B------:R1:W-:Y:S01]  /*c210*/  LDGSTS.E [R12+0x10008], desc[UR22][R66.64], P6 ;  /* 0x10008000420c7fae */ /* 0x0003e2000b1a1016 */
[----:B------:R-:W-:Y:S02]  /*c220*/  ISETP.GE.AND P6, PT, R169, UR4, PT ;  /* 0x00000004a9007c0c */ /* 0x000fe4000bfc6270 */
[----:B------:R-:W-:Y:S01]  /*c230*/  LOP3.LUT R169, R2, 0x72, RZ, 0xfc, !PT ;  /* 0x0000007202a97812 */ /* 0x000fe200078efcff */
[----:B------:R1:W-:Y:S04]  /*c240*/  STL.64 [R1+0x40], R66 ;  /* 0x0000404201007387 */ /* 0x0003e80000100a00 */
[----:B------:R-:W1:Y:S04]  /*c250*/  LDL.LU.64 R172, [R1+0xb8] ;  /* 0x0000b80001ac7983 */ /* 0x000e680000300a00 */
[----:B------:R-:W-:Y:S01]  /*c260*/  LDGSTS.E [R12+0x12000], desc[UR22][R246.64], P3 ;  /* 0x12000000f60c7fae */ /* 0x000fe200099a1016 */
[----:B------:R-:W-:-:S02]  /*c270*/  ISETP.NE.U32.AND P3, PT, R5, RZ, PT ;  /* 0x000000ff0500720c */ /* 0x000fc40003f65070 */
[----:B------:R-:W-:Y:S01]  /*c280*/  SEL R5, RZ, 0x4, P6 ;  /* 0x00000004ff057807 */ /* 0x000fe20003000000 */
[----:B------:R-:W-:Y:S01]  /*c290*/  LDGSTS.E [R12+0x12008], desc[UR22][R244.64], P1 ;  /* 0x12008000f40c7fae */ /* 0x000fe200089a1016 */
        /* <DEDUP_REMOVED lines=38> */
[----:B------:R-:W-:-:S04]  /*c500*/  IMAD.WIDE R240, R7, 0x4, R120 ;  /* 0x0000000407f07825 */ /* 0x000fc800078e0278 */
[C---:B------:R-:W-:Y:S01]  /*c510*/  IMAD.WIDE R174, R7.reuse, 0x4, R112 ;  /* 0x0000000407ae7825 */ /* 0x040fe200078e0270 */
[C---:B------:R-:W-:Y:S02]  /*c520*/  LOP3.LUT R239, R2.reuse, 0x58, RZ, 0xfc, !PT ;  /* 0x0000005802ef7812 */ /* 0x040fe400078efcff */
[C---:B------:R-:W-:Y:S01]  /*c530*/  LOP3.LUT R237, R2.reuse, 0x78, RZ, 0xfc, !PT ;  /* 0x0000007802ed7812 */ /* 0x040fe200078efcff */
[----:B------:R-:W-:Y:S01]  /*c540*/  IMAD.WIDE R166, R7, 0x4, R166 ;  /* 0x0000000407a67825 */ /* 0x000fe200078e02a6 */
[----:B------:R-:W-:-:S03]  /*c550*/  LOP3.LUT R235, R2, 0x1c, RZ, 0xfc, !PT ;  /* 0x0000001c02eb7812 */ /* 0x000fc600078efcff */
[----:B------:R-:W-:-:S04]  /*c560*/  IMAD.WIDE R164, R7, 0x4, R164 ;  /* 0x0000000407a47825 */ /* 0x000fc800078e02a4 */
[----:B------:R-:W-:-:S04]  /*c570*/  IMAD.WIDE R162, R7, 0x4, R162 ;  /* 0x0000000407a27825 */ /* 0x000fc800078e02a2 */
[----:B------:R-:W-:Y:S01]  /*c580*/  IMAD.WIDE R160, R7, 0x4, R160 ;  /* 0x0000000407a07825 */ /* 0x000fe200078e02a0 */
[----:B------:R-:W-:-:S03]  /*c590*/  LOP3.LUT R234, R2, 0x5e, RZ, 0xfc, !PT ;  /* 0x0000005e02ea7812 */ /* 0x000fc600078efcff */
[----:B-1----:R-:W-:-:S05]  /*c5a0*/  IMAD.WIDE R66, R7, 0x4, R172 ;  /* 0x0000000407427825 */ /* 0x002fca00078e02ac */
[----:B------:R2:W-:Y:S01]  /*c5b0*/  LDGSTS.E [R13+0x10000], desc[UR22][R66.64], P1 ;  /* 0x10000000420d7fae */ /* 0x0005e200089a1016 */
[----:B------:R-:W-:Y:S02]  /*c5c0*/  ISETP.NE.U32.AND P1, PT, R5, RZ, PT ;  /* 0x000000ff0500720c */ /* 0x000fe40003f25070 */
[----:B------:R-:W-:Y:S02]  /*c5d0*/  SEL R5, RZ, 0x4, P4 ;  /* 0x00000004ff057807 */ /* 0x000fe40002000000 */
[----:B------:R-:W-:Y:S01]  /*c5e0*/  ISETP.GE.AND P4, PT, R171, UR4, PT ;  /* 0x00000004ab007c0c */ /* 0x000fe2000bf86270 */
[----:B------:R2:W-:Y:S01]  /*c5f0*/  STL.64 [R1+0x38], R66 ;  /* 0x0000384201007387 */ /* 0x0005e20000100a00 */
[----:B------:R-:W-:Y:S02]  /*c600*/  SEL R5, R5, RZ, P2 ;  /* 0x000000ff05057207 */ /* 0x000fe40001000000 */
[----:B------:R-:W-:Y:S02]  /*c610*/  SEL R23, RZ, 0x4, P4 ;  /* 0x00000004ff177807 */ /* 0x000fe40002000000 */
[----:B------:R-:W-:-:S02]  /*c620*/  ISETP.NE.U32.AND P4, PT, R5, RZ, PT ;  /* 0x000000ff0500720c */ /* 0x000fc40003f85070 */
[----:B------:R-:W-:Y:S01]  /*c630*/  SEL R5, R23, RZ, P2 ;  /* 0x000000ff17057207 */ /* 0x000fe20001000000 */
[----:B--2---:R-:W-:Y:S01]  /*c640*/  IMAD.WIDE R66, R7, 0x4, R168 ;  /* 0x0000000407427825 */ /* 0x004fe200078e02a8 */
[----:B------:R-:W-:-:S04]  /*c650*/  LOP3.LUT R169, R2, 0x74, RZ, 0xfc, !PT ;  /* 0x0000007402a97812 */ /* 0x000fc800078efcff */
[----:B------:R1:W-:Y:S01]  /*c660*/  LDGSTS.E [R13+0x10008], desc[UR22][R66.64], P6 ;  /* 0x10008000420d7fae */ /* 0x0003e2000b1a1016 */
[----:B------:R-:W-:Y:S02]  /*c670*/  ISETP.GE.AND P6, PT, R169, UR4, PT ;  /* 0x00000004a9007c0c */ /* 0x000fe4000bfc6270 */
[----:B------:R-:W-:Y:S01]  /*c680*/  LOP3.LUT R169, R2, 0x76, RZ, 0xfc, !PT ;  /* 0x0000007602a97812 */ /* 0x000fe200078efcff */
[----:B------:R-:W-:Y:S01]  /*c690*/  LDGSTS.E [R13+0x12000], desc[UR22][R242.64], P3 ;  /* 0x12000000f20d7fae */ /* 0x000fe200099a1016 */
[----:B------:R-:W-:Y:S02]  /*c6a0*/  ISETP.NE.U32.AND P3, PT, R5, RZ, PT ;  /* 0x000000ff0500720c */ /* 0x000fe40003f65070 */
[----:B------:R-:W-:Y:S01]  /*c6b0*/  SEL R5, RZ, 0x4, P6 ;  /* 0x00000004ff057807 */ /* 0x000fe20003000000 */
[----:B------:R-:W-:Y:S01]  /*c6c0*/  LDGSTS.E [R13+0x12008], desc[UR22][R240.64], P1 ;  /* 0x12008000f00d7fae */ /* 0x000fe200089a1016 */
[----:B------:R-:W-:Y:S02]  /*c6d0*/  ISETP.GE.AND P6, PT, R169, UR4, PT ;  /* 0x00000004a9007c0c */ /* 0x000fe4000bfc6270 */
[----:B------:R-:W-:Y:S01]  /*c6e0*/  SEL R5, R5, RZ, P2 ;  /* 0x000000ff05057207 */ /* 0x000fe20001000000 */
[----:B------:R-:W-:Y:S01]  /*c6f0*/  LDGSTS.E [R13+0x14000], desc[UR22][R174.64], P4 ;  /* 0x14000000ae0d7fae */ /* 0x000fe2000a1a1016 */
[----:B------:R-:W-:-:S02]  /*c700*/  SEL R23, RZ, 0x4, P6 ;  /* 0x00000004ff177807 */ /* 0x000fc40003000000 */
[C---:B------:R-:W-:Y:S02]  /*c710*/  LOP3.LUT R169, R2.reuse, 0x18, RZ, 0xfc, !PT ;  /* 0x0000001802a97812 */ /* 0x040fe400078efcff */
[----:B------:R-:W-:Y:S02]  /*c720*/  ISETP.NE.U32.AND P6, PT, R5, RZ, PT ;  /* 0x000000ff0500720c */ /* 0x000fe40003fc5070 */
[----:B------:R-:W-:Y:S02]  /*c730*/  SEL R5, R23, RZ, P2 ;  /* 0x000000ff17057207 */ /* 0x000fe40001000000 */
[----:B------:R-:W-:Y:S02]  /*c740*/  ISETP.GE.AND P1, PT, R169, UR4, PT ;  /* 0x00000004a9007c0c */ /* 0x000fe4000bf26270 */
[----:B------:R-:W-:Y:S02]  /*c750*/  LOP3.LUT R169, R2, 0x1a, RZ, 0xfc, !PT ;  /* 0x0000001a02a97812 */ /* 0x000fe400078efcff */
        /* <DEDUP_REMOVED lines=18> */
[----:B------:R-:W-:Y:S01]  /*c880*/  SEL R5, R5, RZ, P2 ;  /* 0x000000ff05057207 */ /* 0x000fe20001000000 */
[----:B------:R1:W-:Y:S01]  /*c890*/  STL.64 [R1+0x30], R66 ;  /* 0x0000304201007387 */ /* 0x0003e20000100a00 */
[----:B------:R-:W-:-:S02]  /*c8a0*/  SEL R23, RZ, 0x4, P3 ;  /* 0x00000004ff177807 */ /* 0x000fc40001800000 */
[----:B------:R-:W-:Y:S01]  /*c8b0*/  ISETP.NE.U32.AND P3, PT, R5, RZ, PT ;  /* 0x000000ff0500720c */ /* 0x000fe20003f65070 */
[----:B------:R-:W-:Y:S01]  /*c8c0*/  LDGSTS.E [R13+0x16008], desc[UR22][R168.64], P4 ;  /* 0x16008000a80d7fae */ /* 0x000fe2000a1a1016 */
[----:B------:R-:W-:Y:S02]  /*c8d0*/  SEL R5, R23, RZ, P2 ;  /* 0x000000ff17057207 */ /* 0x000fe40001000000 */
[----:B------:R-:W-:Y:S01]  /*c8e0*/  ISETP.GE.AND P4, PT, R239, UR4, PT ;  /* 0x00000004ef007c0c */ /* 0x000fe2000bf86270 */
[----:B-1----:R-:W-:Y:S01]  /*c8f0*/  IMAD.WIDE R66, R7, 0x4, R136 ;  /* 0x0000000407427825 */ /* 0x002fe200078e0288 */
[----:B------:R-:W-:-:S04]  /*c900*/  LOP3.LUT R239, R2, 0x5a, RZ, 0xfc, !PT ;  /* 0x0000005a02ef7812 */ /* 0x000fc800078efcff */
[----:B------:R1:W-:Y:S01]  /*c910*/  LDGSTS.E [R14+0x10000], desc[UR22][R66.64], P1 ;  /* 0x10000000420e7fae */ /* 0x0003e200089a1016 */
[----:B------:R-:W-:Y:S02]  /*c920*/  ISETP.NE.U32.AND P1, PT, R5, RZ, PT ;  /* 0x000000ff0500720c */ /* 0x000fe40003f25070 */
[----:B------:R-:W-:Y:S02]  /*c930*/  SEL R5, RZ, 0x4, P4 ;  /* 0x00000004ff057807 */ /* 0x000fe40002000000 */
[----:B------:R-:W-:Y:S01]  /*c940*/  ISETP.GE.AND P4, PT, R239, UR4, PT ;  /* 0x00000004ef007c0c */ /* 0x000fe2000bf86270 */
[----:B------:R1:W-:Y:S01]  /*c950*/  STL.64 [R1+0x28], R66 ;  /* 0x0000284201007387 */ /* 0x0003e20000100a00 */
[----:B------:R-:W-:Y:S02]  /*c960*/  SEL R5, R5, RZ, P2 ;  /* 0x000000ff05057207 */ /* 0x000fe40001000000 */
[----:B------:R-:W-:Y:S01]  /*c970*/  SEL R23, RZ, 0x4, P4 ;  /* 0x00000004ff177807 */ /* 0x000fe20002000000 */
[----:B------:R-:W-:Y:S01]  /*c980*/  IMAD.WIDE R238, R7, 0x4, R104 ;  /* 0x0000000407ee7825 */ /* 0x000fe200078e0268 */
[----:B------:R-:W-:-:S02]  /*c990*/  ISETP.NE.U32.AND P4, PT, R5, RZ, PT ;  /* 0x000000ff0500720c */ /* 0x000fc40003f85070 */
[----:B------:R-:W-:Y:S01]  /*c9a0*/  SEL R5, R23, RZ, P2 ;  /* 0x000000ff17057207 */ /* 0x000fe20001000000 */
[----:B-1----:R-:W-:-:S05]  /*c9b0*/  IMAD.WIDE R66, R7, 0x4, R134 ;  /* 0x0000000407427825 */ /* 0x002fca00078e0286 */
[----:B------:R1:W-:Y:S01]  /*c9c0*/  LDGSTS.E [R14+0x10008], desc[UR22][R66.64], P6 ;  /* 0x10008000420e7fae */ /* 0x0003e2000b1a1016 */
[----:B------:R-:W-:Y:S02]  /*c9d0*/  ISETP.GE.AND P6, PT, R237, UR4, PT ;  /* 0x00000004ed007c0c */ /* 0x000fe4000bfc6270 */
[----:B------:R-:W-:Y:S01]  /*c9e0*/  LOP3.LUT R237, R2, 0x7a, RZ, 0xfc, !PT ;  /* 0x0000007a02ed7812 */ /* 0x000fe200078efcff */
[----:B------:R-:W-:Y:S01]  /*c9f0*/  LDGSTS.E [R14+0x12000], desc[UR22][R238.64], P3 ;  /* 0x12000000ee0e7fae */ /* 0x000fe200099a1016 */
[----:B------:R-:W-:Y:S02]  /*ca00*/  ISETP.NE.U32.AND P3, PT, R5, RZ, PT ;  /* 0x000000ff0500720c */ /* 0x000fe40003f65070 */
[----:B------:R-:W-:Y:S02]  /*ca10*/  SEL R5, RZ, 0x4, P6 ;  /* 0x00000004ff057807 */ /* 0x000fe40003000000 */
[----:B------:R-:W-:Y:S01]  /*ca20*/  ISETP.GE.AND P6, PT, R237, UR4, PT ;  /* 0x00000004ed007c0c */ /* 0x000fe2000bfc6270 */
[----:B------:R-:W-:Y:S01]  /*ca30*/  IMAD.WIDE R236, R7, 0x4, R102 ;  /* 0x0000000407ec7825 */ /* 0x000fe200078e0266 */
[----:B------:R-:W-:-:S02]  /*ca40*/  SEL R5, R5, RZ, P2 ;  /* 0x000000ff05057207 */ /* 0x000fc40001000000 */
[----:B------:R-:W-:Y:S02]  /*ca50*/  SEL R23, RZ, 0x4, P6 ;  /* 0x00000004ff177807 */ /* 0x000fe40003000000 */
[----:B------:R-:W-:Y:S01]  /*ca60*/  ISETP.NE.U32.AND P6, PT, R5, RZ, PT ;  /* 0x000000ff0500720c */ /* 0x000fe20003fc5070 */
[----:B------:R-:W-:Y:S01]  /*ca70*/  LDGSTS.E [R14+0x12008], desc[UR22][R236.64], P1 ;  /* 0x12008000ec0e7fae */ /* 0x000fe200089a1016 */
[----:B------:R-:W-:Y:S02]  /*ca80*/  SEL R5, R23, RZ, P2 ;  /* 0x000000ff17057207 */ /* 0x000fe40001000000 */
[----:B------:R-:W-:Y:S01]  /*ca90*/  ISETP.GE.AND P1, PT, R235, UR4, PT ;  /* 0x00000004eb007c0c */ /* 0x000fe2000bf26270 */
[----:B------:R-:W-:Y:S01]  /*caa0*/  LDGSTS.E [R14+0x14000], desc[UR22][R166.64], P4 ;  /* 0x14000000a60e7fae */ /* 0x000fe2000a1a1016 */
[----:B------:R-:W-:Y:S02]  /*cab0*/  LOP3.LUT R235, R2, 0x1e, RZ, 0xfc, !PT ;  /* 0x0000001e02eb7812 */ /* 0x000fe400078efcff */
[----:B------:R-:W-:Y:S01]  /*cac0*/  ISETP.NE.U32.AND P4, PT, R5, RZ, PT ;  /* 0x000000ff0500720c */ /* 0x000fe20003f85070 */
[----:B------:R-:W-:Y:S01]  /*cad0*/  LDGSTS.E [R14+0x14008], desc[UR22][R164.64], P3 ;  /* 0x14008000a40e7fae */ /* 0x000fe200099a1016 */
[----:B------:R-:W-:-:S02]  /*cae0*/  SEL R5, RZ, 0x4, P1 ;  /* 0x00000004ff057807 */ /* 0x000fc40000800000 */
[----:B------:R-:W-:Y:S01]  /*caf0*/  ISETP.GE.AND P1, PT, R235, UR4, PT ;  /* 0x00000004eb007c0c */ /* 0x000fe2000bf26270 */
[----:B------:R-:W-:Y:S01]  /*cb00*/  LDGSTS.E [R14+0x16000], desc[UR22][R162.64], P6 ;  /* 0x16000000a20e7fae */ /* 0x000fe2000b1a1016 */
[----:B------:R-:W-:Y:S02]  /*cb10*/  SEL R5, R5, RZ, P2 ;  /* 0x000000ff05057207 */ /* 0x000fe40001000000 */
[----:B------:R-:W-:Y:S02]  /*cb20*/  SEL R23, RZ, 0x4, P1 ;  /* 0x00000004ff177807 */ /* 0x000fe40000800000 */
[----:B------:R-:W-:Y:S02]  /*cb30*/  LOP3.LUT R235, R2, 0x3c, RZ, 0xfc, !PT ;  /* 0x0000003c02eb7812 */ /* 0x000fe400078efcff */
[----:B------:R-:W-:Y:S01]  /*cb40*/  ISETP.NE.U32.AND P1, PT, R5, RZ, PT ;  /* 0x000000ff0500720c */ /* 0x000fe20003f25070 */
[----:B------:R1:W-:Y:S01]  /*cb50*/  STL.64 [R1+0x20], R66 ;  /* 0x0000204201007387 */ /* 0x0003e20000100a00 */
[----:B------:R-:W-:-:S02]  /*cb60*/  SEL R5, R23, RZ, P2 ;  /* 0x000000ff17057207 */ /* 0x000fc40001000000 */
[----:B------:R-:W-:Y:S01]  /*cb70*/  ISETP.GE.AND P3, PT, R235, UR4, PT ;  /* 0x00000004eb007c0c */ /* 0x000fe2000bf66270 */
[----:B------:R-:W-:Y:S01]  /*cb80*/  LDGSTS.E [R14+0x16008], desc[UR22][R160.64], P4 ;  /* 0x16008000a00e7fae */ /* 0x000fe2000a1a1016 */
[----:B------:R-:W-:Y:S02]  /*cb90*/  LOP3.LUT R235, R2, 0x3e, RZ, 0xfc, !PT ;  /* 0x0000003e02eb7812 */ /* 0x000fe400078efcff */
[----:B------:R-:W-:Y:S02]  /*cba0*/  ISETP.NE.U32.AND P6, PT, R5, RZ, PT ;  /* 0x000000ff0500720c */ /* 0x000fe40003fc5070 */
[----:B------:R-:W-:Y:S02]  /*cbb0*/  SEL R5, RZ, 0x4, P3 ;  /* 0x00000004ff057807 */ /* 0x000fe40001800000 */
[----:B------:R-:W-:Y:S01]  /*cbc0*/  ISETP.GE.AND P3, PT, R235, UR4, PT ;  /* 0x00000004eb007c0c */ /* 0x000fe2000bf66270 */
[----:B-1----:R-:W-:Y:S01]  /*cbd0*/  IMAD.WIDE R66, R7, 0x4, R132 ;  /* 0x0000000407427825 */ /* 0x002fe200078e0284 */
[----:B------:R-:W-:-:S02]  /*cbe0*/  SEL R5, R5, RZ, P2 ;  /* 0x000000ff05057207 */ /* 0x000fc40001000000 */
[----:B------:R-:W-:Y:S02]  /*cbf0*/  SEL R23, RZ, 0x4, P3 ;  /* 0x00000004ff177807 */ /* 0x000fe40001800000 */
[----:B------:R-:W-:Y:S01]  /*cc00*/  LOP3.LUT R235, R2, 0x5c, RZ, 0xfc, !PT ;  /* 0x0000005c02eb7812 */ /* 0x000fe200078efcff */
[----:B------:R1:W-:Y:S01]  /*cc10*/  LDGSTS.E [R15+0x10000], desc[UR22][R66.64], P1 ;  /* 0x10000000420f7fae */ /* 0x0003e200089a1016 */
[----:B------:R-:W-:Y:S02]  /*cc20*/  ISETP.NE.U32.AND P3, PT, R5, RZ, PT ;  /* 0x000000ff0500720c */ /* 0x000fe40003f65070 */
[----:B------:R-:W-:Y:S02]  /*cc30*/  SEL R5, R23, RZ, P2 ;  /* 0x000000ff17057207 */ /* 0x000fe40001000000 */
[----:B------:R-:W-:Y:S01]  /*cc40*/  ISETP.GE.AND P1, PT, R235, UR4, PT ;  /* 0x00000004eb007c0c */ /* 0x000fe2000bf26270 */
[----:B------:R1:W-:Y:S01]  /*cc50*/  STL.64 [R1+0x18], R66 ;  /* 0x0000184201007387 */ /* 0x0003e20000100a00 */
[----:B------:R-:W-:-:S02]  /*cc60*/  ISETP.NE.U32.AND P4, PT, R5, RZ, PT ;  /* 0x000000ff0500720c */ /* 0x000fc40003f85070 */
[----:B------:R-:W-:Y:S02]  /*cc70*/  SEL R5, RZ, 0x4, P1 ;  /* 0x00000004ff057807 */ /* 0x000fe40000800000 */
[----:B------:R-:W-:Y:S02]  /*cc80*/  LOP3.LUT R235, R2, 0x7c, RZ, 0xfc, !PT ;  /* 0x0000007c02eb7812 */ /* 0x000fe400078efcff */
[----:B------:R-:W-:Y:S01]  /*cc90*/  ISETP.GE.AND P1, PT, R234, UR4, PT ;  /* 0x00000004ea007c0c */ /* 0x000fe2000bf26270 */
[----:B-1----:R-:W-:Y:S01]  /*cca0*/  IMAD.WIDE R66, R7, 0x4, R130 ;  /* 0x0000000407427825 */ /* 0x002fe200078e0282 */
[----:B------:R-:W-:-:S04]  /*ccb0*/  SEL R23, R5, RZ, P2 ;  /* 0x000000ff05177207 */ /* 0x000fc80001000000 */
[----:B------:R1:W-:Y:S01]  /*ccc0*/  LDGSTS.E [R15+0x10008], desc[UR22][R66.64], P6 ;  /* 0x10008000420f7fae */ /* 0x0003e2000b1a1016 */
[----:B------:R-:W-:Y:S02]  /*ccd0*/  ISETP.GE.AND P6, PT, R235, UR4, PT ;  /* 0x00000004eb007c0c */ /* 0x000fe4000bfc6270 */
[----:B------:R-:W-:Y:S02]  /*cce0*/  LOP3.LUT R235, R2, 0x7e, RZ, 0xfc, !PT ;  /* 0x0000007e02eb7812 */ /* 0x000fe400078efcff */
[----:B------:R-:W-:Y:S02]  /*ccf0*/  SEL R5, RZ, 0x4, P1 ;  /* 0x00000004ff057807 */ /* 0x000fe40000800000 */
[----:B------:R-:W-:Y:S02]  /*cd00*/  ISETP.NE.U32.AND P1, PT, R23, RZ, PT ;  /* 0x000000ff1700720c */ /* 0x000fe40003f25070 */
[----:B------:R-:W-:Y:S02]  /*cd10*/  SEL R23, RZ, 0x4, P6 ;  /* 0x00000004ff177807 */ /* 0x000fe40003000000 */
[----:B------:R-:W-:Y:S01]  /*cd20*/  ISETP.GE.AND P6, PT, R235, UR4, PT ;  /* 0x00000004eb007c0c */ /* 0x000fe2000bfc6270 */
[----:B------:R1:W-:Y:S01]  /*cd30*/  STL.64 [R1+0x10], R66 ;  /* 0x0000104201007387 */ /* 0x0003e20000100a00 */
[----:B------:R-:W-:-:S02]  /*cd40*/  SEL R5, R5, RZ, P2 ;  /* 0x000000ff05057207 */ /* 0x000fc40001000000 */
[----:B------:R-:W-:Y:S01]  /*cd50*/  SEL R23, R23, RZ, P2 ;  /* 0x000000ff17177207 */ /* 0x000fe20001000000 */
[----:B------:R-:W2:Y:S01]  /*cd60*/  LDL.LU.64 R156, [R1+0x270] ;  /* 0x00027000019c7983 */ /* 0x000ea20000300a00 */
[----:B-1----:R-:W-:Y:S02]  /*cd70*/  SEL R66, RZ, 0x4, P6 ;  /* 0x00000004ff427807 */ /* 0x002fe40003000000 */
[----:B------:R-:W-:Y:S02]  /*cd80*/  ISETP.NE.U32.AND P6, PT, R5, RZ, PT ;  /* 0x000000ff0500720c */ /* 0x000fe40003fc5070 */
[----:B------:R-:W-:Y:S02]  /*cd90*/  SEL R5, R66, RZ, P2 ;  /* 0x000000ff42057207 */ /* 0x000fe40001000000 */
[----:B------:R-:W-:Y:S01]  /*cda0*/  ISETP.NE.U32.AND P2, PT, R23, RZ, PT ;  /* 0x000000ff1700720c */ /* 0x000fe20003f45070 */
[----:B------:R-:W-:Y:S01]  /*cdb0*/  IMAD.SHL.U32 R67, R7, 0x4, RZ ;  /* 0x0000000407437824 */ /* 0x000fe200078e00ff */
[----:B------:R-:W-:-:S04]  /*cdc0*/  SHF.R.S32.HI R23, RZ, 0x1f, R7 ;  /* 0x0000001fff177819 */ /* 0x000fc80000011407 */
[C---:B------:R-:W-:Y:S01]  /*cdd0*/  SHF.L.U64.HI R130, R7.reuse, 0x2, R23 ;  /* 0x0000000207827819 */ /* 0x040fe20000010217 */
[----:B------:R1:W-:Y:S04]  /*cde0*/  STL [R1+0x74], R67 ;  /* 0x0000744301007387 */ /* 0x0003e80000100800 */
[----:B------:R-:W3:Y:S04]  /*cdf0*/  LDL.LU.64 R154, [R1+0x250] ;  /* 0x00025000019a7983 */ /* 0x000ee80000300a00 */
[----:B------:R-:W4:Y:S04]  /*ce00*/  LDL.LU.64 R152, [R1+0x248] ;  /* 0x0002480001987983 */ /* 0x000f280000300a00 */
[----:B------:R1:W-:Y:S04]  /*ce10*/  STL [R1+0x70], R130 ;  /* 0x0000708201007387 */ /* 0x0003e80000100800 */
[----:B------:R-:W2:Y:S04]  /*ce20*/  LDL.LU.64 R150, [R1+0x240] ;  /* 0x0002400001967983 */ /* 0x000ea80000300a00 */
[----:B------:R-:W2:Y:S04]  /*ce30*/  LDL.LU.64 R148, [R1+0x238] ;  /* 0x0002380001947983 */ /* 0x000ea80000300a00 */
[----:B------:R-:W2:Y:S04]  /*ce40*/  LDL.LU.64 R146, [R1+0x230] ;  /* 0x0002300001927983 */ /* 0x000ea80000300a00 */
[----:B------:R-:W2:Y:S04]  /*ce50*/  LDL.LU.64 R144, [R1+0x228] ;  /* 0x0002280001907983 */ /* 0x000ea80000300a00 */
[----:B------:R-:W2:Y:S04]  /*ce60*/  LDL.LU.64 R142, [R1+0x220] ;  /* 0x00022000018e7983 */ /* 0x000ea80000300a00 */
[----:B------:R-:W2:Y:S04]  /*ce70*/  LDL.LU.64 R132, [R1+0x218] ;  /* 0x0002180001847983 */ /* 0x000ea80000300a00 */
[----:B------:R-:W2:Y:S04]  /*ce80*/  LDL.LU.64 R102, [R1+0x210] ;  /* 0x0002100001667983 */ /* 0x000ea80000300a00 */
[----:B------:R-:W3:Y:S04]  /*ce90*/  LDL.LU.64 R136, [R1+0x208] ;  /* 0x0002080001887983 */ /* 0x000ee80000300a00 */
[----:B------:R-:W3:Y:S04]  /*cea0*/  LDL.LU.64 R134, [R1+0x200] ;  /* 0x0002000001867983 */ /* 0x000ee80000300a00 */
[----:B------:R-:W3:Y:S04]  /*ceb0*/  LDL.LU.64 R104, [R1+0x1f8] ;  /* 0x0001f80001687983 */ /* 0x000ee80000300a00 */
[----:B------:R-:W3:Y:S01]  /*cec0*/  LDL.LU.64 R106, [R1+0x1f0] ;  /* 0x0001f000016a7983 */ /* 0x000ee20000300a00 */
[----:B------:R-:W-:-:S03]  /*ced0*/  IMAD.WIDE R234, R7, 0x4, R138 ;  /* 0x0000000407ea7825 */ /* 0x000fc600078e028a */
[----:B------:R-:W4:Y:S01]  /*cee0*/  LDL.LU.64 R128, [R1+0x1e8] ;  /* 0x0001e80001807983 */ /* 0x000f220000300a00 */
[----:B------:R-:W-:-:S03]  /*cef0*/  IMAD.WIDE R232, R7, 0x4, R140 ;  /* 0x0000000407e87825 */ /* 0x000fc600078e028c */
[----:B------:R1:W-:Y:S04]  /*cf00*/  LDGSTS.E [R15+0x12000], desc[UR22][R234.64], P3 ;  /* 0x12000000ea0f7fae */ /* 0x0003e800099a1016 */
[----:B------:R2:W-:Y:S01]  /*cf10*/  LDGSTS.E [R15+0x12008], desc[UR22][R232.64], P4 ;  /* 0x12008000e80f7fae */ /* 0x0005e2000a1a1016 */
[----:B------:R-:W-:-:S03]  /*cf20*/  IADD3 R66, P4, PT, R24, R67, RZ ;  /* 0x0000004318427210 */ /* 0x000fc60007f9e0ff */
[----:B------:R-:W4:Y:S04]  /*cf30*/  LDL.LU.64 R126, [R1+0x1e0] ;  /* 0x0001e000017e7983 */ /* 0x000f280000300a00 */
[----:B------:R-:W4:Y:S01]  /*cf40*/  LDL.LU.64 R124, [R1+0x1d8] ;  /* 0x0001d800017c7983 */ /* 0x000f220000300a00 */
[----:B-1----:R-:W-:-:S03]  /*cf50*/  IMAD.X R67, R25, 0x1, R130, P4 ;  /* 0x0000000119437824 */ /* 0x002fc600020e0682 */
[----:B------:R-:W4:Y:S04]  /*cf60*/  LDL.LU.64 R122, [R1+0x1d0] ;  /* 0x0001d000017a7983 */ /* 0x000f280000300a00 */
[----:B------:R-:W4:Y:S04]  /*cf70*/  LDL.LU.64 R120, [R1+0x1c8] ;  /* 0x0001c80001787983 */ /* 0x000f280000300a00 */
[----:B------:R-:W4:Y:S04]  /*cf80*/  LDL.LU.64 R118, [R1+0x1c0] ;  /* 0x0001c00001767983 */ /* 0x000f280000300a00 */
[----:B------:R-:W4:Y:S04]  /*cf90*/  LDL.LU.64 R116, [R1+0x1b8] ;  /* 0x0001b80001747983 */ /* 0x000f280000300a00 */
[----:B------:R-:W4:Y:S04]  /*cfa0*/  LDL.LU.64 R114, [R1+0x1b0] ;  /* 0x0001b00001727983 */ /* 0x000f280000300a00 */
[----:B------:R-:W4:Y:S04]  /*cfb0*/  LDL.LU.64 R112, [R1+0x1a8] ;  /* 0x0001a80001707983 */ /* 0x000f280000300a00 */
[----:B------:R-:W4:Y:S04]  /*cfc0*/  LDL.LU.64 R110, [R1+0x1a0] ;  /* 0x0001a000016e7983 */ /* 0x000f280000300a00 */
[----:B------:R-:W4:Y:S04]  /*cfd0*/  LDL.LU.64 R108, [R1+0x198] ;  /* 0x00019800016c7983 */ /* 0x000f280000300a00 */
[----:B------:R1:W-:Y:S04]  /*cfe0*/  STL.64 [R1+0x78], R66 ;  /* 0x0000784201007387 */ /* 0x0003e80000100a00 */
[----:B------:R-:W4:Y:S01]  /*cff0*/  LDL.LU.64 R24, [R1+0x258] ;  /* 0x0002580001187983 */ /* 0x000f220000300a00 */
[----:B--2---:R-:W-:-:S04]  /*d000*/  IMAD.WIDE R138, R203, 0x4, R102 ;  /* 0x00000004cb8a7825 */ /* 0x004fc800078e0266 */
        /* <DEDUP_REMOVED lines=8> */
[----:B------:R-:W-:-:S04]  /*d090*/  IMAD.WIDE R84, R203, 0x4, R78 ;  /* 0x00000004cb547825 */ /* 0x000fc800078e024e */
[----:B------:R-:W-:-:S04]  /*d0a0*/  IMAD.WIDE R82, R203, 0x4, R76 ;  /* 0x00000004cb527825 */ /* 0x000fc800078e024c */
[----:B------:R-:W-:-:S04]  /*d0b0*/  IMAD.WIDE R78, R203, 0x4, R72 ;  /* 0x00000004cb4e7825 */ /* 0x000fc800078e0248 */
[----:B------:R-:W-:-:S04]  /*d0c0*/  IMAD.WIDE R76, R203, 0x4, R70 ;  /* 0x00000004cb4c7825 */ /* 0x000fc800078e0246 */
[C---:B------:R-:W-:Y:S02]  /*d0d0*/  IMAD.WIDE R72, R203.reuse, 0x4, R32 ;  /* 0x00000004cb487825 */ /* 0x040fe400078e0220 */
[----:B------:R-:W2:Y:S02]  /*d0e0*/  LDL.LU.64 R32, [R1+0x280] ;  /* 0x0002800001207983 */ /* 0x000ea40000300a00 */
[C---:B------:R-:W-:Y:S02]  /*d0f0*/  IMAD.WIDE R70, R203.reuse, 0x4, R30 ;  /* 0x00000004cb467825 */ /* 0x040fe400078e021e */
[----:B------:R-:W3:Y:S02]  /*d100*/  LDL.LU.64 R30, [R1+0x278] ;  /* 0x00027800011e7983 */ /* 0x000ee40000300a00 */
        /* <DEDUP_REMOVED lines=9> */
[----:B------:R-:W3:Y:S02]  /*d1a0*/  LDL.LU.64 R28, [R1+0x268] ;  /* 0x00026800011c7983 */ /* 0x000ee40000300a00 */
[----:B-1----:R-:W-:Y:S02]  /*d1b0*/  IMAD.WIDE R66, R203, 0x4, R26 ;  /* 0x00000004cb427825 */ /* 0x002fe400078e021a */
[----:B------:R-:W3:Y:S01]  /*d1c0*/  LDL.LU.64 R26, [R1+0x260] ;  /* 0x00026000011a7983 */ /* 0x000ee20000300a00 */
[----:B------:R-:W-:Y:S01]  /*d1d0*/  ISETP.NE.U32.AND P3, PT, R5, RZ, PT ;  /* 0x000000ff0500720c */ /* 0x000fe20003f65070 */
[----:B------:R-:W-:-:S04]  /*d1e0*/  IMAD.WIDE R158, R7, 0x4, R158 ;  /* 0x00000004079e7825 */ /* 0x000fc800078e029e */
[----:B------:R-:W-:Y:S01]  /*d1f0*/  IMAD.WIDE R156, R7, 0x4, R156 ;  /* 0x00000004079c7825 */ /* 0x000fe200078e029c */
[----:B------:R1:W-:Y:S01]  /*d200*/  LDGSTS.E [R15+0x14000], desc[UR22][R158.64], P1 ;  /* 0x140000009e0f7fae */ /* 0x0003e200089a1016 */
[----:B------:R-:W-:Y:S02]  /*d210*/  UIADD3 UR4, UPT, UPT, UR10, -0x180, URZ ;  /* 0xfffffe800a047890 */ /* 0x000fe4000fffe0ff */
[C---:B------:R-:W-:Y:S01]  /*d220*/  IMAD.WIDE R154, R203.reuse, 0x4, R154 ;  /* 0x00000004cb9a7825 */ /* 0x040fe200078e029a */
[----:B------:R1:W-:Y:S03]  /*d230*/  LDGSTS.E [R15+0x14008], desc[UR22][R156.64], P6 ;  /* 0x140080009c0f7fae */ /* 0x0003e6000b1a1016 */
[----:B----4-:R-:W-:Y:S01]  /*d240*/  IMAD.WIDE R122, R203, 0x4, R122 ;  /* 0x00000004cb7a7825 */ /* 0x010fe200078e027a */
[----:B------:R-:W-:-:S03]  /*d250*/  ISETP.GE.AND P1, PT, R2, UR4, PT ;  /* 0x0000000402007c0c */ /* 0x000fc6000bf26270 */
[----:B------:R-:W-:-:S04]  /*d260*/  IMAD.WIDE R58, R203, 0x4, R58 ;  /* 0x00000004cb3a7825 */ /* 0x000fc800078e023a */
[C---:B------:R-:W-:Y:S01]  /*d270*/  IMAD.WIDE R42, R203.reuse, 0x4, R42 ;  /* 0x00000004cb2a7825 */ /* 0x040fe200078e022a */
[----:B------:R-:W-:Y:S02]  /*d280*/  SEL R5, RZ, 0x4, P1 ;  /* 0x00000004ff057807 */ /* 0x000fe40000800000 */
[----:B------:R-:W-:Y:S01]  /*d290*/  ISETP.GE.AND P1, PT, R0, UR4, PT ;  /* 0x0000000400007c0c */ /* 0x000fe2000bf26270 */
[----:B------:R-:W-:-:S04]  /*d2a0*/  IMAD.WIDE R152, R203, 0x4, R152 ;  /* 0x00000004cb987825 */ /* 0x000fc800078e0298 */
[----:B------:R-:W-:-:S04]  /*d2b0*/  IMAD.WIDE R136, R203, 0x4, R136 ;  /* 0x00000004cb887825 */ /* 0x000fc800078e0288 */
[----:B--2---:R-:W-:-:S04]  /*d2c0*/  IMAD.WIDE R32, R7, 0x4, R32 ;  /* 0x0000000407207825 */ /* 0x004fc800078e0220 */
[----:B---3--:R-:W-:Y:S01]  /*d2d0*/  IMAD.WIDE R30, R7, 0x4, R30 ;  /* 0x00000004071e7825 */ /* 0x008fe200078e021e */
[----:B------:R1:W-:Y:S04]  /*d2e0*/  LDGSTS.E [R15+0x16000], desc[UR22][R32.64], P2 ;  /* 0x16000000200f7fae */ /* 0x0003e800091a1016 */
[----:B------:R1:W-:Y:S04]  /*d2f0*/  LDGSTS.E [R15+0x16008], desc[UR22][R30.64], P3 ;  /* 0x160080001e0f7fae */ /* 0x0003e800099a1016 */
[----:B------:R-:W0:Y:S04]  /*d300*/  LDGDEPBAR ;  /* 0x00000000000079af */ /* 0x000e280000000000 */
[----:B------:R1:W-:Y:S04]  /*d310*/  LDGSTS.E [R6+0x30000], desc[UR22][R154.64], P5 ;  /* 0x300000009a067fae */ /* 0x0003e8000a9a1016 */
[----:B------:R1:W-:Y:S04]  /*d320*/  LDGSTS.E [R6+0x30400], desc[UR22][R138.64], P5 ;  /* 0x304000008a067fae */ /* 0x0003e8000a9a1016 */
[----:B------:R1:W-:Y:S04]  /*d330*/  LDGSTS.E [R6+0x30800], desc[UR22][R122.64], P5 ;  /* 0x308000007a067fae */ /* 0x0003e8000a9a1016 */
[----:B------:R1:W-:Y:S04]  /*d340*/  LDGSTS.E [R6+0x30c00], desc[UR22][R106.64], P5 ;  /* 0x30c000006a067fae */ /* 0x0003e8000a9a1016 */
[----:B------:R1:W-:Y:S04]  /*d350*/  LDGSTS.E [R6+0x31000], desc[UR22][R90.64], P5 ;  /* 0x310000005a067fae */ /* 0x0003e8000a9a1016 */
[----:B------:R1:W-:Y:S04]  /*d360*/  LDGSTS.E [R6+0x31400], desc[UR22][R74.64], P5 ;  /* 0x314000004a067fae */ /* 0x0003e8000a9a1016 */
[----:B------:R1:W-:Y:S04]  /*d370*/  LDGSTS.E [R6+0x31800], desc[UR22][R58.64], P5 ;  /* 0x318000003a067fae */ /* 0x0003e8000a9a1016 */
[----:B------:R1:W-:Y:S01]  /*d380*/  LDGSTS.E [R6+0x31c00], desc[UR22][R42.64], P5 ;  /* 0x31c000002a067fae */ /* 0x0003e2000a9a1016 */
[----:B------:R-:W-:-:S03]  /*d390*/  IMAD.WIDE R120, R203, 0x4, R120 ;  /* 0x00000004cb787825 */ /* 0x000fc600078e0278 */
[----:B------:R1:W-:Y:S01]  /*d3a0*/  LDGSTS.E [R16+0x30080], desc[UR22][R152.64], P5 ;  /* 0x3008000098107fae */ /* 0x0003e2000a9a1016 */
[----:B------:R-:W-:-:S03]  /*d3b0*/  IMAD.WIDE R56, R203, 0x4, R56 ;  /* 0x00000004cb387825 */ /* 0x000fc600078e0238 */
[----:B------:R1:W-:Y:S04]  /*d3c0*/  LDGSTS.E [R16+0x30480], desc[UR22][R136.64], P5 ;  /* 0x3048000088107fae */ /* 0x0003e8000a9a1016 */
[----:B------:R1:W5:Y:S04]  /*d3d0*/  LDL.LU R6, [R1+0x4c0] ;  /* 0x0004c00001067983 */ /* 0x0003680000300800 */
[----:B------:R1:W5:Y:S01]  /*d3e0*/  LDL.LU R0, [R1+0x4bc] ;  /* 0x0004bc0001007983 */ /* 0x0003620000300800 */
[----:B------:R-:W-:-:S03]  /*d3f0*/  IMAD.WIDE R40, R203, 0x4, R40 ;  /* 0x00000004cb287825 */ /* 0x000fc600078e0228 */
[----:B------:R1:W-:Y:S01]  /*d400*/  LDGSTS.E [R16+0x30880], desc[UR22][R120.64], P5 ;  /* 0x3088000078107fae */ /* 0x0003e2000a9a1016 */
        /* <DEDUP_REMOVED lines=11> */
[----:B------:R1:W-:Y:S04]  /*d4c0*/  LDGSTS.E [R17+0x30100], desc[UR22][R150.64], P5 ;  /* 0x3010000096117fae */ /* 0x0003e8000a9a1016 */
[----:B------:R1:W-:Y:S01]  /*d4d0*/  LDGSTS.E [R17+0x30500], desc[UR22][R134.64], P5 ;  /* 0x3050000086117fae */ /* 0x0003e2000a9a1016 */
[----:B------:R-:W-:-:S03]  /*d4e0*/  IMAD.WIDE R116, R203, 0x4, R116 ;  /* 0x00000004cb747825 */ /* 0x000fc600078e0274 */
[----:B------:R1:W-:Y:S04]  /*d4f0*/  LDGSTS.E [R17+0x30900], desc[UR22][R118.64], P5 ;  /* 0x3090000076117fae */ /* 0x0003e8000a9a1016 */
[----:B------:R1:W-:Y:S04]  /*d500*/  LDGSTS.E [R17+0x30d00], desc[UR22][R102.64], P5 ;  /* 0x30d0000066117fae */ /* 0x0003e8000a9a1016 */
[----:B------:R1:W-:Y:S04]  /*d510*/  LDGSTS.E [R17+0x31100], desc[UR22][R86.64], P5 ;  /* 0x3110000056117fae */ /* 0x0003e8000a9a1016 */
        /* <DEDUP_REMOVED lines=45> */
[----:B------:R-:W-:-:S03]  /*d7f0*/  IMAD.SHL.U32 R2, R7, 0x4, RZ ;  /* 0x0000000407027824 */ /* 0x000fc600078e00ff */
[----:B------:R1:W-:Y:S01]  /*d800*/  LDGSTS.E [R21+0x30300], desc[UR22][R142.64], P5 ;  /* 0x303000008e157fae */ /* 0x0003e2000a9a1016 */
[----:B------:R-:W-:-:S03]  /*d810*/  IMAD.WIDE R124, R203, 0x4, R124 ;  /* 0x00000004cb7c7825 */ /* 0x000fc600078e027c */
[----:B------:R1:W-:Y:S01]  /*d820*/  LDGSTS.E [R21+0x30700], desc[UR22][R126.64], P5 ;  /* 0x307000007e157fae */ /* 0x0003e2000a9a1016 */
[----:B------:R-:W-:-:S03]  /*d830*/  IMAD.WIDE R108, R203, 0x4, R108 ;  /* 0x00000004cb6c7825 */ /* 0x000fc600078e026c */
[----:B------:R1:W-:Y:S04]  /*d840*/  LDGSTS.E [R21+0x30b00], desc[UR22][R110.64], P5 ;  /* 0x30b000006e157fae */ /* 0x0003e8000a9a1016 */
[----:B------:R1:W-:Y:S01]  /*d850*/  LDGSTS.E [R21+0x30f00], desc[UR22][R94.64], P5 ;  /* 0x30f000005e157fae */ /* 0x0003e2000a9a1016 */
[----:B------:R-:W-:-:S03]  /*d860*/  IADD3 R230, P2, PT, R230, R2, RZ ;  /* 0x00000002e6e67210 */ /* 0x000fc60007f5e0ff */
[----:B------:R1:W-:Y:S01]  /*d870*/  LDGSTS.E [R21+0x31300], desc[UR22][R78.64], P5 ;  /* 0x313000004e157fae */ /* 0x0003e2000a9a1016 */
[----:B------:R-:W-:-:S03]  /*d880*/  IMAD.WIDE R60, R203, 0x4, R60 ;  /* 0x00000004cb3c7825 */ /* 0x000fc600078e023c */
[----:B------:R1:W-:Y:S01]  /*d890*/  LDGSTS.E [R21+0x31700], desc[UR22][R62.64], P5 ;  /* 0x317000003e157fae */ /* 0x0003e2000a9a1016 */
[----:B------:R-:W-:-:S03]  /*d8a0*/  ISETP.GT.AND P4, PT, R252, 0x1ff, PT ;  /* 0x000001fffc00780c */ /* 0x000fc60003f84270 */
[----:B------:R1:W-:Y:S01]  /*d8b0*/  LDGSTS.E [R21+0x31b00], desc[UR22][R46.64], P5 ;  /* 0x31b000002e157fae */ /* 0x0003e2000a9a1016 */
[----:B------:R-:W-:-:S03]  /*d8c0*/  IMAD.WIDE R44, R203, 0x4, R44 ;  /* 0x00000004cb2c7825 */ /* 0x000fc600078e022c */
[----:B------:R1:W-:Y:S01]  /*d8d0*/  LDGSTS.E [R21+0x31f00], desc[UR22][R26.64], P5 ;  /* 0x31f000001a157fae */ /* 0x0003e2000a9a1016 */
[----:B------:R-:W-:-:S03]  /*d8e0*/  IMAD.WIDE R24, R203, 0x4, R24 ;  /* 0x00000004cb187825 */ /* 0x000fc600078e0218 */
[----:B------:R1:W-:Y:S01]  /*d8f0*/  LDGSTS.E [R22+0x30380], desc[UR22][R140.64], P5 ;  /* 0x303800008c167fae */ /* 0x0003e2000a9a1016 */
[----:B------:R-:W2:Y:S03]  /*d900*/  S2R R2, SR_TID.X ;  /* 0x0000000000027919 */ /* 0x000ea60000002100 */
[----:B------:R1:W-:Y:S01]  /*d910*/  LDGSTS.E [R22+0x30780], desc[UR22][R124.64], P5 ;  /* 0x307800007c167fae */ /* 0x0003e2000a9a1016 */
[----:B------:R-:W-:-:S03]  /*d920*/  SEL R5, R5, RZ, P4 ;  /* 0x000000ff05057207 */ /* 0x000fc60002000000 */
[----:B------:R1:W-:Y:S04]  /*d930*/  LDGSTS.E [R22+0x30b80], desc[UR22][R108.64], P5 ;  /* 0x30b800006c167fae */ /* 0x0003e8000a9a1016 */
[----:B------:R1:W-:Y:S04]  /*d940*/  LDGSTS.E [R22+0x30f80], desc[UR22][R92.64], P5 ;  /* 0x30f800005c167fae */ /* 0x0003e8000a9a1016 */
[----:B------:R1:W-:Y:S04]  /*d950*/  LDGSTS.E [R22+0x31380], desc[UR22][R76.64], P5 ;  /* 0x313800004c167fae */ /* 0x0003e8000a9a1016 */
[----:B------:R1:W-:Y:S01]  /*d960*/  LDGSTS.E [R22+0x31780], desc[UR22][R60.64], P5 ;  /* 0x317800003c167fae */ /* 0x0003e2000a9a1016 */
[----:B------:R-:W-:-:S03]  /*d970*/  ISETP.NE.U32.AND P6, PT, R5, RZ, PT ;  /* 0x000000ff0500720c */ /* 0x000fc60003fc5070 */
[----:B------:R1:W-:Y:S01]  /*d980*/  LDGSTS.E [R22+0x31b80], desc[UR22][R44.64], P5 ;  /* 0x31b800002c167fae */ /* 0x0003e2000a9a1016 */
[----:B------:R-:W-:-:S03]  /*d990*/  SHF.L.U64.HI R5, R7, 0x2, R23 ;  /* 0x0000000207057819 */ /* 0x000fc60000010217 */
[----:B------:R1:W-:Y:S04]  /*d9a0*/  LDGSTS.E [R22+0x31f80], desc[UR22][R24.64], P5 ;  /* 0x31f8000018167fae */ /* 0x0003e8000a9a1016 */
[----:B------:R-:W0:Y:S01]  /*d9b0*/  LDGDEPBAR ;  /* 0x00000000000079af */ /* 0x000e220000000000 */
[----:B------:R-:W-:Y:S01]  /*d9c0*/  IMAD.X R231, R231, 0x1, R5, P2 ;  /* 0x00000001e7e77824 */ /* 0x000fe200010e0605 */
[----:B------:R-:W-:Y:S02]  /*d9d0*/  SEL R5, RZ, 0x4, P1 ;  /* 0x00000004ff057807 */ /* 0x000fe40000800000 */
[----:B------:R-:W-:-:S04]  /*d9e0*/  ISETP.NE.U32.AND P1, PT, RZ, UR6, PT ;  /* 0x00000006ff007c0c */ /* 0x000fc8000bf25070 */
[----:B------:R-:W-:Y:S02]  /*d9f0*/  ISETP.LT.OR P2, PT, R252, 0x80, P1 ;  /* 0x00000080fc00780c */ /* 0x000fe40000f41670 */
[----:B--2---:R-:W-:Y:S02]  /*da00*/  SHF.R.U32.HI R2, RZ, 0x6, R2 ;  /* 0x00000006ff027819 */ /* 0x004fe40000011602 */
[----:B------:R-:W-:Y:S02]  /*da10*/  SEL R5, R5, RZ, P4 ;  /* 0x000000ff05057207 */ /* 0x000fe40002000000 */
[----:B------:R-:W-:Y:S02]  /*da20*/  SGXT.U32 R2, R2, 0x1 ;  /* 0x000000010202781a */ /* 0x000fe40000000000 */
[----:B------:R-:W-:Y:S01]  /*da30*/  ISETP.NE.U32.AND P3, PT, R5, RZ, PT ;  /* 0x000000ff0500720c */ /* 0x000fe20003f65070 */
[----:B------:R-:W-:-:S04]  /*da40*/  DEPBAR.LE SB0, 0x4 ;  /* 0x000081000000791a */ /* 0x000fc80000000000 */
[----:B------:R-:W-:Y:S06]  /*da50*/  BAR.SYNC.DEFER_BLOCKING 0x0 ;  /* 0x0000000000007b1d */ /* 0x000fec0000010000 */
[----:B-1----:R-:W-:Y:S05]  /*da60*/  @P2 BRA `(.L_x_6) ;  /* 0x0000000400842947 */ /* 0x002fea0003800000 */
[----:B------:R-:W-:Y:S01]  /*da70*/  USHF.R.U32.HI UR74, URZ, 0x4, UR7 ;  /* 0x00000004ff4a7899 */ /* 0x000fe20008011607 */
[----:B------:R-:W-:Y:S01]  /*da80*/  MOV.SPILL R252, UR23 ;  /* 0x0000001700fc7c02 */ /* 0x000fe20009000f00 */
[----:B------:R-:W-:Y:S01]  /*da90*/  UIADD3 UR12, UPT, UPT, UR7, 0x20000, URZ ;  /* 0x00020000070c7890 */ /* 0x000fe2000fffe0ff */
[----:B------:R-:W-:Y:S01]  /*daa0*/  MOV.SPILL R5, UR22 ;  /* 0x0000001600057c02 */ /* 0x000fe20009000f00 */
[----:B------:R-:W-:Y:S02]  /*dab0*/  USGXT.U32 UR74, UR74, 0xe ;  /* 0x0000000e4a4a789a */ /* 0x000fe40008000000 */
[----:B------:R-:W-:Y:S02]  /*dac0*/  USHF.R.U32.HI UR76, URZ, 0x4, UR12 ;  /* 0x00000004ff4c7899 */ /* 0x000fe4000801160c */
[----:B------:R-:W-:Y:S02]  /*dad0*/  UIADD3 UR12, UP1, UPT, UR74, 0x2, URZ ;  /* 0x000000024a0c7890 */ /* 0x000fe4000ff3e0ff */
[----:B------:R-:W-:Y:S01]  /*dae0*/  USGXT.U32 UR76, UR76, 0xe ;  /* 0x0000000e4c4c789a */ /* 0x000fe20008000000 */
[----:B------:R-:W-:Y:S01]  /*daf0*/  UMOV UR5, URZ ;  /* 0x000000ff00057c82 */ /* 0x000fe20008000000 */
[----:B------:R-:W-:Y:S01]  /*db00*/  UMOV UR6, URZ ;  /* 0x000000ff00067c82 */ /* 0x000fe20008000000 */
[----:B------:R-:W-:-:S02]  /*db10*/  UIADD3.X UR13, UPT, UPT, UR5, 0x40004040, URZ, UP1, !UPT ;  /* 0x40004040050d7890 */ /* 0x000fc40008ffe4ff */
[----:B------:R-:W-:Y:S02]  /*db20*/  UIADD3 UR18, UP1, UPT, UR76, 0x2, URZ ;  /* 0x000000024c127890 */ /* 0x000fe4000ff3e0ff */
[----:B------:R-:W-:Y:S02]  /*db30*/  UIADD3.64 UR46, UPT, UPT, UR12, 0x2, URZ ;  /* 0x000000020c2e7897 */ /* 0x000fe4000fffe0ff */
[----:B------:R-:W-:Y:S01]  /*db40*/  UIADD3.X UR19, UPT, UPT, UR6, 0x40004040, URZ, UP1, !UPT ;  /* 0x4000404006137890 */ /* 0x000fe20008ffe4ff */
[----:B------:R-:W-:Y:S01]  /*db50*/  UMOV UR72, 0x0 ;  /* 0x0000000000487882 */ /* 0x000fe20000000000 */
[----:B------:R-:W-:Y:S02]  /*db60*/  UMOV UR73, 0x4100910 ;  /* 0x0410091000497882 */ /* 0x000fe40000000000 */
[----:B------:R-:W-:Y:S01]  /*db70*/  UIADD3.64 UR60, UPT, UPT, UR18, 0x2, URZ ;  /* 0x00000002123c7897 */ /* 0x000fe2000fffe0ff */
[----:B------:R-:W-:Y:S01]  /*db80*/  UMOV UR75, 0x40004040 ;  /* 0x40004040004b7882 */ /* 0x000fe20000000000 */
[----:B------:R-:W-:Y:S01]  /*db90*/  UMOV UR77, 0x40004040 ;  /* 0x40004040004d7882 */ /* 0x000fe20000000000 */
[----:B------:R-:W-:Y:S01]  /*dba0*/  UMOV UR24, 0x0 ;  /* 0x0000000000187882 */ /* 0x000fe20000000000 */
[----:B------:R-:W-:Y:S01]  /*dbb0*/  UMOV UR25, 0x4100910 ;  /* 0x0410091000197882 */ /* 0x000fe20000000000 */
[----:B------:R-:W-:Y:S01]  /*dbc0*/  UMOV UR16, 0x0 ;  /* 0x0000000000107882 */ /* 0x000fe20000000000 */
[----:B------:R-:W-:Y:S01]  /*dbd0*/  UMOV UR17, 0x4100910 ;  /* 0x0410091000117882 */ /* 0x000fe20000000000 */
[----:B------:R-:W-:Y:S01]  /*dbe0*/  UTCHMMA gdesc[UR74], gdesc[UR76], tmem[UR8], tmem[UR72], idesc[UR73], !UPT ;  /* 0x00ff484c4a0075ea */ /* 0x000fe2000f800008 */
[----:B------:R-:W-:Y:S01]  /*dbf0*/  UTCHMMA gdesc[UR12], gdesc[UR18], tmem[UR8], tmem[UR24], idesc[UR25], UPT ;  /* 0x00ff18120c0075ea */ /* 0x000fe2000b800008 */
[----:B------:R-:W-:Y:S01]  /*dc00*/  UIADD3.64 UR66, UPT, UPT, UR12, 0x4, URZ ;  /* 0x000000040c427897 */ /* 0x000fe2000fffe0ff */
[----:B------:R1:W-:Y:S01]  /*dc10*/  UTCHMMA gdesc[UR46], gdesc[UR60], tmem[UR8], tmem[UR16], idesc[UR17], UPT ;  /* 0x00ff103c2e0075ea */ /* 0x0003e2000b800008 */
[----:B------:R-:W-:-:S02]  /*dc20*/  UIADD3.64 UR68, UPT, UPT, UR18, 0x4, URZ ;  /* 0x0000000412447897 */ /* 0x000fc4000fffe0ff */
[----:B------:R-:W-:Y:S02]  /*dc30*/  UIADD3.64 UR62, UPT, UPT, UR12, 0x1fe, URZ ;  /* 0x000001fe0c3e7897 */ /* 0x000fe4000fffe0ff */
[----:B------:R-:W-:Y:S01]  /*dc40*/  UIADD3.64 UR52, UPT, UPT, UR12, 0x200, URZ ;  /* 0x000002000c347897 */ /* 0x000fe2000fffe0ff */
[----:B------:R-:W-:Y:S01]  /*dc50*/  UMOV UR64, 0x0 ;  /* 0x0000000000407882 */ /* 0x000fe20000000000 */
[----:B------:R-:W-:Y:S01]  /*dc60*/  UMOV UR65, 0x4100910 ;  /* 0x0410091000417882 */ /* 0x000fe20000000000 */
[----:B------:R-:W-:Y:S01]  /*dc70*/  UMOV UR56, 0x0 ;  /* 0x0000000000387882 */ /* 0x000fe20000000000 */
[----:B-1----:R-:W-:Y:S01]  /*dc80*/  UIADD3.64 UR60, UPT, UPT, UR18, 0x1fe, URZ ;  /* 0x000001fe123c7897 */ /* 0x002fe2000fffe0ff */
[----:B------:R-:W-:Y:S01]  /*dc90*/  UTCHMMA gdesc[UR66], gdesc[UR68], tmem[UR8], tmem[UR64], idesc[UR65], UPT ;  /* 0x00ff4044420075ea */ /* 0x000fe2000b800008 */
[----:B------:R-:W-:Y:S01]  /*dca0*/  UIADD3.64 UR46, UPT, UPT, UR18, 0x200, URZ ;  /* 0x00000200122e7897 */ /* 0x000fe2000fffe0ff */
[----:B------:R-:W-:Y:S01]  /*dcb0*/  UMOV UR57, 0x4100910 ;  /* 0x0410091000397882 */ /* 0x000fe20000000000 */
[----:B------:R-:W-:-:S02]  /*dcc0*/  UIADD3.64 UR30, UPT, UPT, UR12, 0x202, URZ ;  /* 0x000002020c1e7897 */ /* 0x000fc4000fffe0ff */
[----:B------:R-:W-:Y:S02]  /*dcd0*/  UIADD3.64 UR72, UPT, UPT, UR18, 0x202, URZ ;  /* 0x0000020212487897 */ /* 0x000fe4000fffe0ff */
[----:B------:R-:W-:Y:S01]  /*dce0*/  UIADD3.64 UR58, UPT, UPT, UR12, 0x204, URZ ;  /* 0x000002040c3a7897 */ /* 0x000fe2000fffe0ff */
[----:B------:R1:W-:Y:S01]  /*dcf0*/  UTCHMMA gdesc[UR62], gdesc[UR60], tmem[UR8], tmem[UR56], idesc[UR57], UPT ;  /* 0x00ff383c3e0075ea */ /* 0x0003e2000b800008 */
[----:B------:R-:W-:Y:S02]  /*dd00*/  UIADD3.64 UR76, UPT, UPT, UR18, 0x204, URZ ;  /* 0x00000204124c7897 */ /* 0x000fe4000fffe0ff */
[----:B------:R-:W-:Y:S02]  /*dd10*/  UIADD3.64 UR54, UPT, UPT, UR12, 0x3fe, URZ ;  /* 0x000003fe0c367897 */ /* 0x000fe4000fffe0ff */
[----:B------:R-:W-:Y:S01]  /*dd20*/  UIADD3.64 UR74, UPT, UPT, UR18, 0x3fe, URZ ;  /* 0x000003fe124a7897 */ /* 0x000fe2000fffe0ff */
[----:B------:R-:W-:Y:S01]  /*dd30*/  UMOV UR40, 0x0 ;  /* 0x0000000000287882 */ /* 0x000fe20000000000 */
[----:B------:R-:W-:Y:S01]  /*dd40*/  UMOV UR41, 0x4100910 ;  /* 0x0410091000297882 */ /* 0x000fe20000000000 */
[----:B------:R-:W-:Y:S01]  /*dd50*/  UMOV UR28, UR11 ;  /* 0x0000000b001c7c82 */ /* 0x000fe20008000000 */
[----:B------:R-:W-:Y:S01]  /*dd60*/  UMOV UR29, URZ ;  /* 0x000000ff001d7c82 */ /* 0x000fe20008000000 */
[----:B------:R-:W-:Y:S01]  /*dd70*/  UIADD3.64 UR50, UPT, UPT, UR12, 0x400, URZ ;  /* 0x000004000c327897 */ /* 0x000fe2000fffe0ff */
[----:B------:R2:W-:Y:S01]  /*dd80*/  UTCHMMA gdesc[UR52], gdesc[UR46], tmem[UR8], tmem[UR40], idesc[UR41], UPT ;  /* 0x00ff282e340075ea */ /* 0x0005e2000b800008 */
[----:B-1----:R-:W-:-:S02]  /*dd90*/  UIADD3.64 UR62, UPT, UPT, UR18, 0x400, URZ ;  /* 0x00000400123e7897 */ /* 0x002fc4000fffe0ff */
[----:B------:R-:W-:Y:S02]  /*dda0*/  UIADD3.64 UR44, UPT, UPT, UR12, 0x402, URZ ;  /* 0x000004020c2c7897 */ /* 0x000fe4000fffe0ff */
[----:B------:R-:W-:Y:S01]  /*ddb0*/  UIADD3.64 UR60, UPT, UPT, UR18, 0x402, URZ ;  /* 0x00000402123c7897 */ /* 0x000fe2000fffe0ff */
[----:B------:R-:W-:Y:S01]  /*ddc0*/  UMOV UR5, UR28 ;  /* 0x0000001c00057c82 */ /* 0x000fe20008000000 */
[----:B------:R-:W-:Y:S02]  /*ddd0*/  UIADD3.64 UR38, UPT, UPT, UR12, 0x404, URZ ;  /* 0x000004040c267897 */ /* 0x000fe4000fffe0ff */
[----:B------:R-:W-:Y:S02]  /*dde0*/  UIADD3.64 UR56, UPT, UPT, UR18, 0x404, URZ ;  /* 0x0000040412387897 */ /* 0x000fe4000fffe0ff */
[----:B------:R-:W-:Y:S02]  /*ddf0*/  UIADD3.64 UR28, UPT, UPT, UR12, 0x5fe, URZ ;  /* 0x000005fe0c1c7897 */ /* 0x000fe4000fffe0ff */
[----:B--2---:R-:W-:Y:S01]  /*de00*/  UIADD3.64 UR46, UPT, UPT, UR18, 0x5fe, URZ ;  /* 0x000005fe122e7897 */ /* 0x004fe2000fffe0ff */
[----:B------:R-:W-:Y:S01]  /*de10*/  UMOV UR22, 0x0 ;  /* 0x0000000000167882 */ /* 0x000fe20000000000 */
[----:B------:R-:W-:Y:S01]  /*de20*/  UMOV UR23, 0x4100910 ;  /* 0x0410091000177882 */ /* 0x000fe20000000000 */
[----:B------:R-:W-:Y:S01]  /*de30*/  UIADD3.64 UR24, UPT, UPT, UR12, 0x600, URZ ;  /* 0x000006000c187897 */ /* 0x000fe2000fffe0ff */
[----:B------:R1:W-:Y:S01]  /*de40*/  UTCHMMA gdesc[UR30], gdesc[UR72], tmem[UR8], tmem[UR22], idesc[UR23], UPT ;  /* 0x00ff16481e0075ea */ /* 0x0003e2000b800008 */
[----:B------:R-:W-:-:S02]  /*de50*/  UIADD3.64 UR40, UPT, UPT, UR18, 0x600, URZ ;  /* 0x0000060012287897 */ /* 0x000fc4000fffe0ff */
[----:B------:R-:W-:Y:S02]  /*de60*/  UIADD3.64 UR16, UPT, UPT, UR12, 0x602, URZ ;  /* 0x000006020c107897 */ /* 0x000fe4000fffe0ff */
[----:B------:R-:W-:Y:S01]  /*de70*/  UIADD3.64 UR64, UPT, UPT, UR18, 0x602, URZ ;  /* 0x0000060212407897 */ /* 0x000fe2000fffe0ff */
[----:B------:R-:W-:Y:S01]  /*de80*/  UMOV UR52, 0x0 ;  /* 0x0000000000347882 */ /* 0x000fe20000000000 */
[----:B------:R-:W-:Y:S01]  /*de90*/  UMOV UR53, 0x4100910 ;  /* 0x0410091000357882 */ /* 0x000fe20000000000 */
[----:B------:R-:W-:Y:S01]  /*dea0*/  UIADD3.64 UR12, UPT, UPT, UR12, 0x604, URZ ;  /* 0x000006040c0c7897 */ /* 0x000fe2000fffe0ff */
[----:B------:R2:W-:Y:S01]  /*deb0*/  UTCHMMA gdesc[UR58], gdesc[UR76], tmem[UR8], tmem[UR52], idesc[UR53], UPT ;  /* 0x00ff344c3a0075ea */ /* 0x0005e2000b800008 */
[----:B------:R-:W-:Y:S01]  /*dec0*/  UIADD3.64 UR18, UPT, UPT, UR18, 0x604, URZ ;  /* 0x0000060412127897 */ /* 0x000fe2000fffe0ff */
[----:B-1----:R-:W-:Y:S01]  /*ded0*/  R2UR.FILL UR23, R252 ;  /* 0x00000000fc1772ca */ /* 0x002fe200004e0000 */
[----:B------:R-:W-:Y:S01]  /*dee0*/  UMOV UR66, 0x0 ;  /* 0x0000000000427882 */ /* 0x000fe20000000000 */
[----:B------:R-:W-:Y:S01]  /*def0*/  UMOV UR67, 0x4100910 ;  /* 0x0410091000437882 */ /* 0x000fe20000000000 */
[----:B------:R-:W-:Y:S01]  /*df00*/  UMOV UR68, 0x0 ;  /* 0x0000000000447882 */ /* 0x000fe20000000000 */
[----:B------:R-:W-:Y:S01]  /*df10*/  UMOV UR69, 0x4100910 ;  /* 0x0410091000457882 */ /* 0x000fe20000000000 */
[----:B------:R-:W-:Y:S01]  /*df20*/  UMOV UR48, 0x0 ;  /* 0x0000000000307882 */ /* 0x000fe20000000000 */
[----:B------:R-:W-:Y:S01]  /*df30*/  UMOV UR49, 0x4100910 ;  /* 0x0410091000317882 */ /* 0x000fe20000000000 */
[----:B------:R2:W-:Y:S01]  /*df40*/  UTCHMMA gdesc[UR54], gdesc[UR74], tmem[UR8], tmem[UR66], idesc[UR67], UPT ;  /* 0x00ff424a360075ea */ /* 0x0005e2000b800008 */
        /* <DEDUP_REMOVED lines=15> */
[----:B------:R2:W-:Y:S01]  /*e040*/  UTCHMMA gdesc[UR16], gdesc[UR64], tmem[UR8], tmem[UR20], idesc[UR21], UPT ;  /* 0x00ff1440100075ea */ /* 0x0005e2000b800008 */
[----:B------:R2:W-:Y:S01]  /*e050*/  UTCHMMA gdesc[UR12], gdesc[UR18], tmem[UR8], tmem[UR14], idesc[UR15], UPT ;  /* 0x00ff0e120c0075ea */ /* 0x0005e2000b800008 */
[----:B------:R2:W-:Y:S01]  /*e060*/  UTCBAR [UR5], URZ ;  /* 0x000000ff050073e9 */ /* 0x0005e200080000ff */
[----:B------:R-:W-:-:S15]  /*e070*/  R2UR.FILL UR22, R5 ;  /* 0x00000000051672ca */ /* 0x000fde00004e0000 */
.L_x_6:
[----:B------:R-:W3:Y:S04]  /*e080*/  LDL R252, [R1+0x70] ;  /* 0x0000700001fc7983 */ /* 0x000ee80000100800 */
[----:B-----5:R-:W-:Y:S04]  /*e090*/  STL [R1+0x4f8], R0 ;  /* 0x0004f80001007387 */ /* 0x020fe80000100800 */
[----:B------:R1:W-:Y:S04]  /*e0a0*/  STL.64 [R1+0x4f0], R16 ;  /* 0x0004f01001007387 */ /* 0x0003e80000100a00 */
[----:B-1----:R-:W4:Y:S04]  /*e0b0*/  LDL.LU R17, [R1+0x3b0] ;  /* 0x0003b00001117983 */ /* 0x002f280000300800 */
[----:B------:R1:W-:Y:S04]  /*e0c0*/  STL.64 [R1+0x4e0], R18 ;  /* 0x0004e01201007387 */ /* 0x0003e80000100a00 */
[----:B-1----:R-:W4:Y:S01]  /*e0d0*/  LDL.LU.64 R18, [R1+0x78] ;  /* 0x0000780001127983 */ /* 0x002f220000300a00 */
[----:B------:R-:W-:Y:S01]  /*e0e0*/  IMAD.SHL.U32 R16, R202, 0x80, RZ ;  /* 0x00000080ca107824 */ /* 0x000fe200078e00ff */
[----:B------:R-:W1:Y:S03]  /*e0f0*/  S2R R0, SR_TID.X ;  /* 0x0000000000007919 */ /* 0x000e660000002100 */
[----:B------:R-:W-:Y:S01]  /*e100*/  IMAD.SHL.U32 R16, R16, 0x4, RZ ;  /* 0x0000000410107824 */ /* 0x000fe200078e00ff */
[----:B------:R-:W-:Y:S06]  /*e110*/  BAR.SYNC.DEFER_BLOCKING 0x0 ;  /* 0x0000000000007b1d */ /* 0x000fec0000010000 */
[----:B------:R-:W-:Y:S04]  /*e120*/  STL.64 [R1+0x4d8], R20 ;  /* 0x0004d81401007387 */ /* 0x000fe80000100a00 */
[----:B------:R-:W-:Y:S04]  /*e130*/  STL.64 [R1+0x4d0], R22 ;  /* 0x0004d01601007387 */ /* 0x000fe80000100a00 */
[----:B------:R-:W-:Y:S04]  /*e140*/  STL.64 [R1+0x4c8], R6 ;  /* 0x0004c80601007387 */ /* 0x000fe80000100a00 */
[----:B------:R2:W-:Y:S04]  /*e150*/  STL.64 [R1+0x4c0], R2 ;  /* 0x0004c00201007387 */ /* 0x0005e80000100a00 */
[----:B------:R2:W-:Y:S01]  /*e160*/  STL.64 [R1+0x4e8], R202 ;  /* 0x0004e8ca01007387 */ /* 0x0005e20000100a00 */
[----:B-1----:R-:W-:-:S02]  /*e170*/  SHF.R.U32.HI R5, RZ, 0x6, R0 ;  /* 0x00000006ff057819 */ /* 0x002fc40000011600 */
[----:B------:R-:W-:Y:S02]  /*e180*/  SHF.R.U32.HI R0, RZ, 0x6, R0 ;  /* 0x00000006ff007819 */ /* 0x000fe40000011600 */
[----:B------:R-:W-:Y:S02]  /*e190*/  SGXT.U32 R5, R5, 0x1 ;  /* 0x000000010505781a */ /* 0x000fe40000000000 */
[----:B------:R-:W-:Y:S02]  /*e1a0*/  SGXT.U32 R0, R0, 0x1 ;  /* 0x000000010000781a */ /* 0x000fe40000000000 */
[----:B------:R-:W-:Y:S02]  /*e1b0*/  LOP3.LUT R5, R5, 0x22, RZ, 0xfc, !PT ;  /* 0x0000002205057812 */ /* 0x000fe400078efcff */
[----:B------:R-:W-:Y:S02]  /*e1c0*/  LOP3.LUT R0, R0, 0x20, RZ, 0xfc, !PT ;  /* 0x0000002000007812 */ /* 0x000fe400078efcff */
[----:B--2---:R-:W-:-:S02]  /*e1d0*/  SHF.R.S32.HI R2, RZ, 0x1f, R203 ;  /* 0x0000001fff027819 */ /* 0x004fc400000114cb */
[----:B------:R-:W-:Y:S01]  /*e1e0*/  ISETP.GE.AND P2, PT, R0, UR4, PT ;  /* 0x0000000400007c0c */ /* 0x000fe2000bf46270 */
[----:B------:R-:W-:Y:S01]  /*e1f0*/  @!PT LDS RZ, [RZ] ;  /* 0x00000000fffff984 */ /* 0x000fe20000000800 */
[----:B------:R-:W-:Y:S01]  /*e200*/  @!PT LDS RZ, [RZ] ;  /* 0x00000000fffff984 */ /* 0x000fe20000000800 */
[----:B------:R-:W-:Y:S01]  /*e210*/  @!PT LDS RZ, [RZ] ;  /* 0x00000000fffff984 */ /* 0x000fe20000000800 */
[----:B----4-:R1:W-:Y:S04]  /*e220*/  LDGSTS.E [R17+0x18000], desc[UR22][R18.64], P6 ;  /* 0x1800000012117fae */ /* 0x0103e8000b1a1016 */
[----:B------:R2:W-:Y:S01]  /*e230*/  LDGSTS.E [R17+0x18008], desc[UR22][R230.64], P3 ;  /* 0x18008000e6117fae */ /* 0x0005e200099a1016 */
[----:B------:R-:W-:-:S04]  /*e240*/  ISETP.GE.AND P3, PT, R5, UR4, PT ;  /* 0x0000000405007c0c */ /* 0x000fc8000bf66270 */
[----:B------:R-:W-:Y:S01]  /*e250*/  SEL R5, RZ, 0x4, P3 ;  /* 0x00000004ff057807 */ /* 0x000fe20001800000 */
[----:B-1----:R-:W1:Y:S03]  /*e260*/  S2R R19, SR_TID.X ;  /* 0x0000000000137919 */ /* 0x002e660000002100 */
[----:B------:R-:W-:Y:S02]  /*e270*/  SEL R5, R5, RZ, P4 ;  /* 0x000000ff05057207 */ /* 0x000fe40002000000 */
[----:B--2---:R-:W-:Y:S02]  /*e280*/  SEL R230, RZ, 0x4, P2 ;  /* 0x00000004ffe67807 */ /* 0x004fe40001000000 */
[----:B------:R-:W-:Y:S02]  /*e290*/  ISETP.NE.U32.AND P3, PT, R5, RZ, PT ;  /* 0x000000ff0500720c */ /* 0x000fe40003f65070 */
[----:B------:R-:W-:-:S04]  /*e2a0*/  SEL R230, R230, RZ, P4 ;  /* 0x000000ffe6e67207 */ /* 0x000fc80002000000 */
[----:B------:R-:W-:Y:S02]  /*e2b0*/  ISETP.NE.U32.AND P2, PT, R230, RZ, PT ;  /* 0x000000ffe600720c */ /* 0x000fe40003f45070 */
[----:B------:R-:W-:-:S05]  /*e2c0*/  IADD3 R230, P5, PT, R204, R16, RZ ;  /* 0x00000010cce67210 */ /* 0x000fca0007fbe0ff */
[----:B---3--:R-:W-:Y:S01]  /*e2d0*/  IMAD.X R231, R205, 0x1, R252, P5 ;  /* 0x00000001cde77824 */ /* 0x008fe200028e06fc */
[----:B------:R-:W-:-:S05]  /*e2e0*/  IADD3 R204, P5, PT, R206, R16, RZ ;  /* 0x00000010cecc7210 */ /* 0x000fca0007fbe0ff */
[----:B------:R-:W-:Y:S01]  /*e2f0*/  LDGSTS.E [R17+0x1a000], desc[UR22][R230.64], P2 ;  /* 0x1a000000e6117fae */ /* 0x000fe200091a1016 */
[----:B------:R-:W-:Y:S01]  /*e300*/  IMAD.X R205, R207, 0x1, R252, P5 ;  /* 0x00000001cfcd7824 */ /* 0x000fe200028e06fc */
[----:B------:R-:W-:-:S04]  /*e310*/  IADD3 R206, P5, PT, R208, R16, RZ ;  /* 0x00000010d0ce7210 */ /* 0x000fc80007fbe0ff */
[----:B------:R2:W-:Y:S01]  /*e320*/  LDGSTS.E [R17+0x1a008], desc[UR22][R204.64], P3 ;  /* 0x1a008000cc117fae */ /* 0x0005e200099a1016 */
[--C-:B-1----:R-:W-:Y:S01]  /*e330*/  SHF.R.U32.HI R0, RZ, 0x6, R19.reuse ;  /* 0x00000006ff007819 */ /* 0x102fe20000011613 */
[----:B------:R-:W-:Y:S01]  /*e340*/  IMAD.X R207, R209, 0x1, R252, P5 ;  /* 0x00000001d1cf7824 */ /* 0x000fe200028e06fc */
[----:B------:R-:W-:Y:S02]  /*e350*/  SHF.R.U32.HI R19, RZ, 0x6, R19 ;  /* 0x00000006ff137819 */ /* 0x000fe40000011613 */
[----:B------:R-:W-:Y:S02]  /*e360*/  SGXT.U32 R0, R0, 0x1 ;  /* 0x000000010000781a */ /* 0x000fe40000000000 */
[----:B------:R-:W-:Y:S02]  /*e370*/  SGXT.U32 R19, R19, 0x1 ;  /* 0x000000011313781a */ /* 0x000fe40000000000 */
[----:B------:R-:W-:Y:S02]  /*e380*/  LOP3.LUT R0, R0, 0x42, RZ, 0xfc, !PT ;  /* 0x0000004200007812 */ /* 0x000fe400078efcff */
[----:B------:R-:W-:-:S02]  /*e390*/  LOP3.LUT R19, R19, 0x40, RZ, 0xfc, !PT ;  /* 0x0000004013137812 */ /* 0x000fc400078efcff */
[----:B------:R-:W-:Y:S02]  /*e3a0*/  ISETP.GE.AND P3, PT, R0, UR4, PT ;  /* 0x0000000400007c0c */ /* 0x000fe4000bf66270 */
[----:B------:R-:W-:Y:S02]  /*e3b0*/  ISETP.GE.AND P2, PT, R19, UR4, PT ;  /* 0x0000000413007c0c */ /* 0x000fe4000bf46270 */
[----:B------:R-:W1:Y:S01]  /*e3c0*/  S2R R19, SR_TID.X ;  /* 0x0000000000137919 */ /* 0x000e620000002100 */
[----:B------:R-:W-:Y:S02]  /*e3d0*/  SEL R5, RZ, 0x4, P3 ;  /* 0x00000004ff057807 */ /* 0x000fe40001800000 */
[----:B--2---:R-:W-:Y:S02]  /*e3e0*/  SEL R204, RZ, 0x4, P2 ;  /* 0x00000004ffcc7807 */ /* 0x004fe40001000000 */
[----:B------:R-:W-:Y:S02]  /*e3f0*/  SEL R5, R5, RZ, P4 ;  /* 0x000000ff05057207 */ /* 0x000fe40002000000 */
[----:B------:R-:W-:-:S02]  /*e400*/  SEL R204, R204, RZ, P4 ;  /* 0x000000ffcccc7207 */ /* 0x000fc40002000000 */
[----:B------:R-:W-:Y:S02]  /*e410*/  ISETP.NE.U32.AND P3, PT, R5, RZ, PT ;  /* 0x000000ff0500720c */ /* 0x000fe40003f65070 */
[----:B------:R-:W-:Y:S02]  /*e420*/  ISETP.NE.U32.AND P2, PT, R204, RZ, PT ;  /* 0x000000ffcc00720c */ /* 0x000fe40003f45070 */
[----:B------:R-:W-:-:S05]  /*e430*/  IADD3 R204, P5, PT, R210, R16, RZ ;  /* 0x00000010d2cc7210 */ /* 0x000fca0007fbe0ff */
[----:B------:R-:W-:-:S06]  /*e440*/  IMAD.X R205, R211, 0x1, R252, P5 ;  /* 0x00000001d3cd7824 */ /* 0x000fcc00028e06fc */
[----:B------:R-:W-:Y:S04]  /*e450*/  LDGSTS.E [R17+0x1c000], desc[UR22][R206.64], P2 ;  /* 0x1c000000ce117fae */ /* 0x000fe800091a1016 */
[----:B------:R2:W-:Y:S01]  /*e460*/  LDGSTS.E [R17+0x1c008], desc[UR22][R204.64], P3 ;  /* 0x1c008000cc117fae */ /* 0x0005e200099a1016 */
[--C-:B-1----:R-:W-:Y:S02]  /*e470*/  SHF.R.U32.HI R0, RZ, 0x6, R19.reuse ;  /* 0x00000006ff007819 */ /* 0x102fe40000011613 */
[----:B------:R-:W-:Y:S02]  /*e480*/  SHF.R.U32.HI R19, RZ, 0x6, R19 ;  /* 0x00000006ff137819 */ /* 0x000fe40000011613 */
[----:B------:R-:W-:Y:S02]  /*e490*/  SGXT.U32 R0, R0, 0x1 ;  /* 0x000000010000781a */ /* 0x000fe40000000000 */
[----:B------:R-:W-:-:S02]  /*e4a0*/  SGXT.U32 R19, R19, 0x1 ;  /* 0x000000011313781a */ /* 0x000fc40000000000 */
[----:B------:R-:W-:Y:S02]  /*e4b0*/  LOP3.LUT R0, R0, 0x62, RZ, 0xfc, !PT ;  /* 0x0000006200007812 */ /* 0x000fe400078efcff */
[----:B------:R-:W-:Y:S02]  /*e4c0*/  LOP3.LUT R19, R19, 0x60, RZ, 0xfc, !PT ;  /* 0x0000006013137812 */ /* 0x000fe400078efcff */
[----:B------:R-:W-:Y:S02]  /*e4d0*/  ISETP.GE.AND P3, PT, R0, UR4, PT ;  /* 0x0000000400007c0c */ /* 0x000fe4000bf66270 */
[----:B------:R-:W-:Y:S01]  /*e4e0*/  ISETP.GE.AND P2, PT, R19, UR4, PT ;  /* 0x0000000413007c0c */ /* 0x000fe2000bf46270 */
[----:B------:R-:W1:Y:S01]  /*e4f0*/  S2R R0, SR_TID.X ;  /* 0x0000000000007919 */ /* 0x000e620000002100 */
[----:B------:R-:W-:Y:S02]  /*e500*/  SEL R5, RZ, 0x4, P3 ;  /* 0x00000004ff057807 */ /* 0x000fe40001800000 */
[----:B--2---:R-:W-:-:S02]  /*e510*/  SEL R204, RZ, 0x4, P2 ;  /* 0x00000004ffcc7807 */ /* 0x004fc40001000000 */
[----:B------:R-:W-:Y:S02]  /*e520*/  SEL R5, R5, RZ, P4 ;  /* 0x000000ff05057207 */ /* 0x000fe40002000000 */
[----:B------:R-:W-:Y:S02]  /*e530*/  SEL R204, R204, RZ, P4 ;  /* 0x000000ffcccc7207 */ /* 0x000fe40002000000 */
[-C--:B------:R-:W-:Y:S02]  /*e540*/  IADD3 R206, P5, PT, R212, R16.reuse, RZ ;  /* 0x00000010d4ce7210 */ /* 0x080fe40007fbe0ff */
[----:B------:R-:W-:Y:S02]  /*e550*/  ISETP.NE.U32.AND P2, PT, R204, RZ, PT ;  /* 0x000000ffcc00720c */ /* 0x000fe40003f45070 */
[----:B------:R-:W-:Y:S01]  /*e560*/  ISETP.NE.U32.AND P3, PT, R5, RZ, PT ;  /* 0x000000ff0500720c */ /* 0x000fe20003f65070 */
[----:B------:R-:W-:Y:S01]  /*e570*/  IMAD.X R207, R213, 0x1, R252, P5 ;  /* 0x00000001d5cf7824 */ /* 0x000fe200028e06fc */
[----:B------:R-:W-:-:S05]  /*e580*/  IADD3 R204, P5, PT, R214, R16, RZ ;  /* 0x00000010d6cc7210 */ /* 0x000fca0007fbe0ff */
[----:B------:R-:W-:-:S04]  /*e590*/  IMAD.X R205, R215, 0x1, R252, P5 ;  /* 0x00000001d7cd7824 */ /* 0x000fc800028e06fc */
[----:B------:R-:W-:Y:S04]  /*e5a0*/  LDGSTS.E [R17+0x1e000], desc[UR22][R206.64], P2 ;  /* 0x1e000000ce117fae */ /* 0x000fe800091a1016 */
[----:B------:R2:W-:Y:S01]  /*e5b0*/  LDGSTS.E [R17+0x1e008], desc[UR22][R204.64], P3 ;  /* 0x1e008000cc117fae */ /* 0x0005e200099a1016 */
[----:B-1----:R-:W-:-:S04]  /*e5c0*/  SHF.R.U32.HI R0, RZ, 0x6, R0 ;  /* 0x00000006ff007819 */ /* 0x002fc80000011600 */
[----:B------:R-:W-:Y:S01]  /*e5d0*/  SGXT.U32 R0, R0, 0x1 ;  /* 0x000000010000781a */ /* 0x000fe20000000000 */
[----:B--2---:R-:W1:Y:S03]  /*e5e0*/  S2R R17, SR_TID.X ;  /* 0x0000000000117919 */ /* 0x004e660000002100 */
[----:B------:R-:W-:Y:S02]  /*e5f0*/  LOP3.LUT R0, R0, 0x4, RZ, 0xfc, !PT ;  /* 0x0000000400007812 */ /* 0x000fe400078efcff */
[----:B------:R-:W-:Y:S02]  /*e600*/  IADD3 R204, P3, PT, R216, R16, RZ ;  /* 0x00000010d8cc7210 */ /* 0x000fe40007f7e0ff */
[----:B------:R-:W-:-:S03]  /*e610*/  ISETP.GE.AND P2, PT, R0, UR4, PT ;  /* 0x0000000400007c0c */ /* 0x000fc6000bf46270 */
[----:B------:R-:W-:Y:S01]  /*e620*/  IMAD.X R205, R217, 0x1, R252, P3 ;  /* 0x00000001d9cd7824 */ /* 0x000fe200018e06fc */
[----:B------:R-:W-:Y:S01]  /*e630*/  SEL R5, RZ, 0x4, P2 ;  /* 0x00000004ff057807 */ /* 0x000fe20001000000 */
[----:B------:R-:W-:-:S03]  /*e640*/  IMAD.MOV.U32 R217, RZ, RZ, R16 ;  /* 0x000000ffffd97224 */ /* 0x000fc600078e0010 */
[----:B------:R-:W-:Y:S02]  /*e650*/  SEL R5, R5, RZ, P4 ;  /* 0x000000ff05057207 */ /* 0x000fe40002000000 */
[----:B------:R-:W-:Y:S02]  /*e660*/  IADD3 R206, P5, PT, R218, R217, RZ ;  /* 0x000000d9dace7210 */ /* 0x000fe40007fbe0ff */
[----:B------:R-:W-:-:S03]  /*e670*/  ISETP.NE.U32.AND P2, PT, R5, RZ, PT ;  /* 0x000000ff0500720c */ /* 0x000fc60003f45070 */
[----:B------:R-:W-:-:S10]  /*e680*/  IMAD.X R207, R219, 0x1, R252, P5 ;  /* 0x00000001dbcf7824 */ /* 0x000fd400028e06fc */
[----:B------:R2:W-:Y:S01]  /*e690*/  LDGSTS.E [R9+0x18000], desc[UR22][R204.64], P2 ;  /* 0x18000000cc097fae */ /* 0x0005e200091a1016 */
[--C-:B-1----:R-:W-:Y:S02]  /*e6a0*/  SHF.R.U32.HI R0, RZ, 0x6, R17.reuse ;  /* 0x00000006ff007819 */ /* 0x102fe40000011611 */
        /* <DEDUP_REMOVED lines=25> */
[----:B------:R-:W-:Y:S02]  /*e840*/  ISETP.GE.AND P2, PT, R17, UR4, PT ;  /* 0x0000000411007c0c */ /* 0x000fe4000bf46270 */
        /* <DEDUP_REMOVED lines=20> */
[----:B------:R-:W1:Y:S01]  /*e990*/  S2R R0, SR_TID.X ;  /* 0x0000000000007919 */ /* 0x000e620000002100 */
[----:B------:R-:W-:Y:S02]  /*e9a0*/  ISETP.GE.AND P2, PT, R17, UR4, PT ;  /* 0x0000000411007c0c */ /* 0x000fe4000bf46270 */
[----:B------:R-:W-:Y:S02]  /*e9b0*/  SEL R5, RZ, 0x4, P3 ;  /* 0x00000004ff057807 */ /* 0x000fe40001800000 */
[----:B--2---:R-:W-:-:S02]  /*e9c0*/  SEL R204, RZ, 0x4, P2 ;  /* 0x00000004ffcc7807 */ /* 0x004fc40001000000 */
[-C--:B------:R-:W-:Y:S02]  /*e9d0*/  IADD3 R206, P5, PT, R226, R217.reuse, RZ ;  /* 0x000000d9e2ce7210 */ /* 0x080fe40007fbe0ff */
[----:B------:R-:W-:Y:S02]  /*e9e0*/  SEL R204, R204, RZ, P4 ;  /* 0x000000ffcccc7207 */ /* 0x000fe40002000000 */
[----:B------:R-:W-:Y:S01]  /*e9f0*/  SEL R5, R5, RZ, P4 ;  /* 0x000000ff05057207 */ /* 0x000fe20002000000 */
[----:B------:R-:W-:Y:S01]  /*ea00*/  IMAD.X R207, R227, 0x1, R252, P5 ;  /* 0x00000001e3cf7824 */ /* 0x000fe200028e06fc */
[----:B------:R-:W-:Y:S02]  /*ea10*/  ISETP.NE.U32.AND P3, PT, R204, RZ, PT ;  /* 0x000000ffcc00720c */ /* 0x000fe40003f65070 */
[----:B------:R-:W-:Y:S02]  /*ea20*/  ISETP.NE.U32.AND P2, PT, R5, RZ, PT ;  /* 0x000000ff0500720c */ /* 0x000fe40003f45070 */
[----:B------:R-:W-:-:S05]  /*ea30*/  IADD3 R204, P5, PT, R228, R217, RZ ;  /* 0x000000d9e4cc7210 */ /* 0x000fca0007fbe0ff */
[----:B------:R-:W-:-:S04]  /*ea40*/  IMAD.X R205, R229, 0x1, R252, P5 ;  /* 0x00000001e5cd7824 */ /* 0x000fc800028e06fc */
[----:B------:R-:W-:Y:S04]  /*ea50*/  LDGSTS.E [R9+0x1c008], desc[UR22][R206.64], P3 ;  /* 0x1c008000ce097fae */ /* 0x000fe800099a1016 */
[----:B------:R2:W-:Y:S01]  /*ea60*/  LDGSTS.E [R9+0x1e000], desc[UR22][R204.64], P2 ;  /* 0x1e000000cc097fae */ /* 0x0005e200091a1016 */
[----:B-1----:R-:W-:-:S04]  /*ea70*/  SHF.R.U32.HI R0, RZ, 0x6, R0 ;  /* 0x00000006ff007819 */ /* 0x002fc80000011600 */
[----:B------:R-:W-:-:S04]  /*ea80*/  SGXT.U32 R0, R0, 0x1 ;  /* 0x000000010000781a */ /* 0x000fc80000000000 */
[----:B------:R-:W-:-:S04]  /*ea90*/  LOP3.LUT R0, R0, 0x66, RZ, 0xfc, !PT ;  /* 0x0000006600007812 */ /* 0x000fc800078efcff */
[----:B------:R-:W-:Y:S01]  /*eaa0*/  ISETP.GE.AND P5, PT, R0, UR4, PT ;  /* 0x0000000400007c0c */ /* 0x000fe2000bfa6270 */
[----:B------:R-:W-:-:S03]  /*eab0*/  IMAD.SHL.U32 R0, R203, 0x4, RZ ;  /* 0x00000004cb007824 */ /* 0x000fc600078e00ff */
[----:B------:R-:W-:Y:S02]  /*eac0*/  SEL R5, RZ, 0x4, P5 ;  /* 0x00000004ff057807 */ /* 0x000fe40002800000 */
[----:B------:R-:W-:Y:S01]  /*ead0*/  STL [R1+0x78], R0 ;  /* 0x0000780001007387 */ /* 0x000fe20000100800 */
[-C--:B------:R-:W-:Y:S02]  /*eae0*/  IADD3 R16, P5, PT, R138, R0.reuse, RZ ;  /* 0x000000008a107210 */ /* 0x080fe40007fbe0ff */
[----:B--2---:R-:W-:Y:S02]  /*eaf0*/  SEL R204, R5, RZ, P4 ;  /* 0x000000ff05cc7207 */ /* 0x004fe40002000000 */
[----:B------:R-:W-:Y:S02]  /*eb00*/  SHF.L.U64.HI R5, R203, 0x2, R2 ;  /* 0x00000002cb057819 */ /* 0x000fe40000010202 */
[----:B------:R-:W-:Y:S02]  /*eb10*/  IADD3 R2, P3, PT, R154, R0, RZ ;  /* 0x000000009a027210 */ /* 0x000fe40007f7e0ff */
[----:B------:R-:W-:Y:S01]  /*eb20*/  ISETP.NE.U32.AND P2, PT, R204, RZ, PT ;  /* 0x000000ffcc00720c */ /* 0x000fe20003f45070 */
[----:B------:R-:W-:-:S02]  /*eb30*/  IMAD.X R17, R139, 0x1, R5, P5 ;  /* 0x000000018b117824 */ /* 0x000fc400028e0605 */
[----:B------:R-:W-:Y:S01]  /*eb40*/  IMAD.X R3, R155, 0x1, R5, P3 ;  /* 0x000000019b037824 */ /* 0x000fe200018e0605 */
[----:B------:R-:W-:-:S04]  /*eb50*/  IADD3 R6, P3, PT, R122, R0, RZ ;  /* 0x000000007a067210 */ /* 0x000fc80007f7e0ff */
[----:B------:R1:W-:Y:S01]  /*eb60*/  STL.64 [R1+0xc8], R2 ;  /* 0x0000c80201007387 */ /* 0x0003e20000100a00 */
[----:B------:R-:W-:Y:S01]  /*eb70*/  IMAD.X R7, R123, 0x1, R5, P3 ;  /* 0x000000017b077824 */ /* 0x000fe200018e0605 */
[-C--:B------:R-:W-:Y:S02]  /*eb80*/  IADD3 R202, P3, PT, R90, R0.reuse, RZ ;  /* 0x000000005aca7210 */ /* 0x080fe40007f7e0ff */
[----:B------:R-:W2:Y:S04]  /*eb90*/  LDL.LU.64 R210, [R1+0x68] ;  /* 0x0000680001d27983 */ /* 0x000ea80000300a00 */
[----:B------:R-:W-:Y:S04]  /*eba0*/  STL.64 [R1+0xb8], R6 ;  /* 0x0000b80601007387 */ /* 0x000fe80000100a00 */
[----:B------:R-:W3:Y:S01]  /*ebb0*/  LDL.LU.64 R208, [R1+0x60] ;  /* 0x0000600001d07983 */ /* 0x000ee20000300a00 */
[----:B-1----:R-:W-:-:S03]  /*ebc0*/  IADD3 R2, P5, PT, R106, R0, RZ ;  /* 0x000000006a027210 */ /* 0x002fc60007fbe0ff */
[----:B------:R-:W4:Y:S02]  /*ebd0*/  LDL.LU.64 R206, [R1+0x8] ;  /* 0x0000080001ce7983 */ /* 0x000f240000300a00 */
[----:B------:R-:W-:Y:S01]  /*ebe0*/  IMAD.X R3, R107, 0x1, R5, P5 ;  /* 0x000000016b037824 */ /* 0x000fe200028e0605 */
[----:B------:R-:W-:-:S05]  /*ebf0*/  IADD3 R18, P5, PT, R74, R0, RZ ;  /* 0x000000004a127210 */ /* 0x000fca0007fbe0ff */
[--C-:B------:R-:W-:Y:S01]  /*ec00*/  IMAD.X R19, R75, 0x1, R5.reuse, P5 ;  /* 0x000000014b137824 */ /* 0x100fe200028e0605 */
[-C--:B------:R-:W-:Y:S01]  /*ec10*/  IADD3 R22, P5, PT, R42, R0.reuse, RZ ;  /* 0x000000002a167210 */ /* 0x080fe20007fbe0ff */
[----:B------:R1:W-:Y:S04]  /*ec20*/  STL.64 [R1+0xb0], R2 ;  /* 0x0000b00201007387 */ /* 0x0003e80000100a00 */
[--C-:B------:R-:W-:Y:S01]  /*ec30*/  IMAD.X R23, R43, 0x1, R5.reuse, P5 ;  /* 0x000000012b177824 */ /* 0x100fe200028e0605 */
[----:B------:R-:W4:Y:S01]  /*ec40*/  LDL.LU.64 R218, [R1] ;  /* 0x0000000001da7983 */ /* 0x000f220000300a00 */
[----:B------:R-:W-:Y:S01]  /*ec50*/  IMAD.X R203, R91, 0x1, R5, P3 ;  /* 0x000000015bcb7824 */ /* 0x000fe200018e0605 */
[-C--:B------:R-:W-:Y:S02]  /*ec60*/  IADD3 R20, P3, PT, R58, R0.reuse, RZ ;  /* 0x000000003a147210 */ /* 0x080fe40007f7e0ff */
[----:B------:R-:W4:Y:S01]  /*ec70*/  LDL.LU.64 R214, [R1+0x58] ;  /* 0x0000580001d67983 */ /* 0x000f220000300a00 */
[----:B-1----:R-:W-:-:S02]  /*ec80*/  IADD3 R2, P5, PT, R136, R0, RZ ;  /* 0x0000000088027210 */ /* 0x002fc40007fbe0ff */
[--C-:B------:R-:W-:Y:S01]  /*ec90*/  IMAD.X R21, R59, 0x1, R5.reuse, P3 ;  /* 0x000000013b157824 */ /* 0x100fe200018e0605 */
[----:B------:R-:W4:Y:S02]  /*eca0*/  LDL.LU.64 R212, [R1+0x50] ;  /* 0x0000500001d47983 */ /* 0x000f240000300a00 */
[----:B------:R-:W-:Y:S01]  /*ecb0*/  IMAD.X R3, R137, 0x1, R5, P5 ;  /* 0x0000000189037824 */ /* 0x000fe200028e0605 */
[-C--:B------:R-:W-:Y:S02]  /*ecc0*/  IADD3 R228, P5, PT, R104, R0.reuse, RZ ;  /* 0x0000000068e47210 */ /* 0x080fe40007fbe0ff */
[----:B------:R-:W-:-:S03]  /*ecd0*/  IADD3 R6, P3, PT, R152, R0, RZ ;  /* 0x0000000098067210 */ /* 0x000fc60007f7e0ff */
[--C-:B------:R-:W-:Y:S01]  /*ece0*/  IMAD.X R229, R105, 0x1, R5.reuse, P5 ;  /* 0x0000000169e57824 */ /* 0x100fe200028e0605 */
[-C--:B------:R-:W-:Y:S01]  /*ecf0*/  IADD3 R224, P5, PT, R72, R0.reuse, RZ ;  /* 0x0000000048e07210 */ /* 0x080fe20007fbe0ff */
[----:B------:R-:W-:Y:S01]  /*ed00*/  IMAD.X R7, R153, 0x1, R5, P3 ;  /* 0x0000000199077824 */ /* 0x000fe200018e0605 */
        /* <DEDUP_REMOVED lines=22> */
[----:B------:R-:W-:Y:S01]  /*ee70*/  IADD3 R86, P5, PT, R200, R217, RZ ;  /* 0x000000d9c8567210 */ /* 0x000fe20007fbe0ff */
[----:B------:R-:W-:Y:S01]  /*ee80*/  IMAD.X R73, R87, 0x1, R5, P3 ;  /* 0x0000000157497824 */ /* 0x000fe200018e0605 */
[----:B------:R-:W-:-:S03]  /*ee90*/  IADD3 R54, P3, PT, R54, R0, RZ ;  /* 0x0000000036367210 */ /* 0x000fc60007f7e0ff */
[----:B------:R-:W-:Y:S02]  /*eea0*/  IMAD.X R87, R201, 0x1, R252, P5 ;  /* 0x00000001c9577824 */ /* 0x000fe400028e06fc */
[--C-:B------:R-:W-:Y:S01]  /*eeb0*/  IMAD.X R55, R55, 0x1, R5.reuse, P3 ;  /* 0x0000000137377824 */ /* 0x100fe200018e0605 */
[----:B------:R-:W-:Y:S02]  /*eec0*/  IADD3 R74, P3, PT, R148, R0, RZ ;  /* 0x00000000944a7210 */ /* 0x000fe40007f7e0ff */
[----:B------:R1:W-:Y:S03]  /*eed0*/  LDGSTS.E [R9+0x1e008], desc[UR22][R86.64], P2 ;  /* 0x1e00800056097fae */ /* 0x0003e600091a1016 */
[----:B------:R-:W-:Y:S01]  /*eee0*/  IMAD.X R75, R149, 0x1, R5, P3 ;  /* 0x00000001954b7824 */ /* 0x000fe200018e0605 */
[----:B---3--:R-:W-:-:S05]  /*eef0*/  IADD3 R90, P5, PT, R208, R217, RZ ;  /* 0x000000d9d05a7210 */ /* 0x008fca0007fbe0ff */
[----:B------:R-:W-:Y:S02]  /*ef00*/  IMAD.X R91, R209, 0x1, R252, P5 ;  /* 0x00000001d15b7824 */ /* 0x000fe400028e06fc */
[----:B------:R-:W3:Y:S01]  /*ef10*/  LDL.LU.64 R208, [R1+0x48] ;  /* 0x0000480001d07983 */ /* 0x000ee20000300a00 */
[----:B--2---:R-:W-:-:S05]  /*ef20*/  IADD3 R88, P3, PT, R210, R217, RZ ;  /* 0x000000d9d2587210 */ /* 0x004fca0007f7e0ff */
[----:B------:R-:W-:Y:S02]  /*ef30*/  IMAD.X R89, R211, 0x1, R252, P3 ;  /* 0x00000001d3597824 */ /* 0x000fe400018e06fc */
[----:B------:R-:W2:Y:S01]  /*ef40*/  LDL.LU.64 R210, [R1+0x40] ;  /* 0x0000400001d27983 */ /* 0x000ea20000300a00 */
[----:B----4-:R-:W-:-:S05]  /*ef50*/  IADD3 R102, P3, PT, R206, R217, RZ ;  /* 0x000000d9ce667210 */ /* 0x010fca0007f7e0ff */
[----:B------:R-:W-:Y:S01]  /*ef60*/  IMAD.X R103, R207, 0x1, R252, P3 ;  /* 0x00000001cf677824 */ /* 0x000fe200018e06fc */
[----:B------:R-:W-:-:S05]  /*ef70*/  IADD3 R106, P3, PT, R198, R217, RZ ;  /* 0x000000d9c66a7210 */ /* 0x000fca0007f7e0ff */
        /* <DEDUP_REMOVED lines=9> */
[--C-:B------:R-:W-:Y:S01]  /*f010*/  IMAD.X R119, R197, 0x1, R252.reuse, P5 ;  /* 0x00000001c5777824 */ /* 0x100fe200028e06fc */
[-C--:B------:R-:W-:Y:S01]  /*f020*/  IADD3 R122, P5, PT, R192, R217.reuse, RZ ;  /* 0x000000d9c07a7210 */ /* 0x080fe20007fbe0ff */
[----:B------:R-:W4:Y:S02]  /*f030*/  LDL.LU.64 R214, [R1+0x38] ;  /* 0x0000380001d67983 */ /* 0x000f240000300a00 */
[--C-:B------:R-:W-:Y:S02]  /*f040*/  IMAD.X R139, R251, 0x1, R252.reuse, P3 ;  /* 0x00000001fb8b7824 */ /* 0x100fe400018e06fc */
[----:B------:R-:W-:Y:S02]  /*f050*/  IMAD.MOV.U32 R251, RZ, RZ, R217 ;  /* 0x000000fffffb7224 */ /* 0x000fe400078e00d9 */
[----:B------:R-:W-:Y:S01]  /*f060*/  IMAD.X R123, R193, 0x1, R252, P5 ;  /* 0x00000001c17b7824 */ /* 0x000fe200028e06fc */
[----:B------:R-:W-:-:S02]  /*f070*/  IADD3 R136, P5, PT, R212, R217, RZ ;  /* 0x000000d9d4887210 */ /* 0x000fc40007fbe0ff */
[----:B------:R-:W-:-:S03]  /*f080*/  IADD3 R150, P3, PT, R190, R251, RZ ;  /* 0x000000fbbe967210 */ /* 0x000fc60007f7e0ff */
[--C-:B------:R-:W-:Y:S01]  /*f090*/  IMAD.X R137, R213, 0x1, R252.reuse, P5 ;  /* 0x00000001d5897824 */ /* 0x100fe200028e06fc */
[----:B------:R-:W-:Y:S01]  /*f0a0*/  IADD3 R148, P5, PT, R248, R217, RZ ;  /* 0x000000d9f8947210 */ /* 0x000fe20007fbe0ff */
[--C-:B------:R-:W-:Y:S01]  /*f0b0*/  IMAD.X R151, R191, 0x1, R252.reuse, P3 ;  /* 0x00000001bf977824 */ /* 0x100fe200018e06fc */
[----:B------:R-:W4:Y:S01]  /*f0c0*/  LDL.LU.64 R212, [R1+0x30] ;  /* 0x0000300001d47983 */ /* 0x000f220000300a00 */
[-C--:B------:R-:W-:Y:S02]  /*f0d0*/  IADD3 R154, P3, PT, R186, R251.reuse, RZ ;  /* 0x000000fbba9a7210 */ /* 0x080fe40007f7e0ff */
[--C-:B------:R-:W-:Y:S01]  /*f0e0*/  IMAD.X R149, R249, 0x1, R252.reuse, P5 ;  /* 0x00000001f9957824 */ /* 0x100fe200028e06fc */
[----:B------:R-:W-:Y:S02]  /*f0f0*/  IADD3 R152, P5, PT, R188, R251, RZ ;  /* 0x000000fbbc987210 */ /* 0x000fe40007fbe0ff */
[----:B------:R-:W-:-:S03]  /*f100*/  IMAD.X R155, R187, 0x1, R252, P3 ;  /* 0x00000001bb9b7824 */ /* 0x000fc600018e06fc */
[----:B------:R-:W-:Y:S01]  /*f110*/  IMAD.X R153, R189, 0x1, R252, P5 ;  /* 0x00000001bd997824 */ /* 0x000fe200028e06fc */
[----:B------:R-:W-:-:S05]  /*f120*/  IADD3 R184, P5, PT, R184, R251, RZ ;  /* 0x000000fbb8b87210 */ /* 0x000fca0007fbe0ff */
[----:B------:R-:W-:Y:S01]  /*f130*/  IMAD.X R185, R185, 0x1, R252, P5 ;  /* 0x00000001b9b97824 */ /* 0x000fe200028e06fc */
[----:B---3--:R-:W-:-:S05]  /*f140*/  IADD3 R186, P3, PT, R208, R251, RZ ;  /* 0x000000fbd0ba7210 */ /* 0x008fca0007f7e0ff */
[----:B------:R-:W-:Y:S02]  /*f150*/  IMAD.X R187, R209, 0x1, R252, P3 ;  /* 0x00000001d1bb7824 */ /* 0x000fe400018e06fc */
[----:B------:R-:W3:Y:S01]  /*f160*/  LDL.LU.64 R208, [R1+0x28] ;  /* 0x0000280001d07983 */ /* 0x000ee20000300a00 */
[----:B--2---:R-:W-:-:S05]  /*f170*/  IADD3 R188, P5, PT, R210, R251, RZ ;  /* 0x000000fbd2bc7210 */ /* 0x004fca0007fbe0ff */
[----:B------:R-:W-:Y:S02]  /*f180*/  IMAD.X R189, R211, 0x1, R252, P5 ;  /* 0x00000001d3bd7824 */ /* 0x000fe400028e06fc */
[----:B------:R-:W2:Y:S04]  /*f190*/  LDL.LU.64 R210, [R1+0x20] ;  /* 0x0000200001d27983 */ /* 0x000ea80000300a00 */
[----:B------:R-:W2:Y:S04]  /*f1a0*/  LDL.LU.64 R216, [R1+0x18] ;  /* 0x0000180001d87983 */ /* 0x000ea80000300a00 */
[----:B------:R-:W2:Y:S01]  /*f1b0*/  LDL.LU.64 R218, [R1+0x10] ;  /* 0x0000100001da7983 */ /* 0x000ea20000300a00 */
[----:B------:R-:W-:-:S05]  /*f1c0*/  IADD3 R190, P3, PT, R246, R251, RZ ;  /* 0x000000fbf6be7210 */ /* 0x000fca0007f7e0ff */
[----:B------:R-:W-:Y:S01]  /*f1d0*/  IMAD.X R191, R247, 0x1, R252, P3 ;  /* 0x00000001f7bf7824 */ /* 0x000fe200018e06fc */
[-C--:B------:R-:W-:Y:S01]  /*f1e0*/  IADD3 R182, P3, PT, R182, R251.reuse, RZ ;  /* 0x000000fbb6b67210 */ /* 0x080fe20007f7e0ff */
[----:B------:R-:W1:Y:S01]  /*f1f0*/  S2R R250, SR_TID.X ;  /* 0x0000000000fa7919 */ /* 0x000e620000002100 */
[----:B------:R-:W-:-:S03]  /*f200*/  IADD3 R192, P5, PT, R244, R251, RZ ;  /* 0x000000fbf4c07210 */ /* 0x000fc60007fbe0ff */
[--C-:B------:R-:W-:Y:S01]  /*f210*/  IMAD.X R183, R183, 0x1, R252.reuse, P3 ;  /* 0x00000001b7b77824 */ /* 0x100fe200018e06fc */
[-C--:B------:R-:W-:Y:S01]  /*f220*/  IADD3 R178, P3, PT, R178, R251.reuse, RZ ;  /* 0x000000fbb2b27210 */ /* 0x080fe20007f7e0ff */
[--C-:B------:R-:W-:Y:S01]  /*f230*/  IMAD.X R193, R245, 0x1, R252.reuse, P5 ;  /* 0x00000001f5c17824 */ /* 0x100fe200028e06fc */
[-C--:B------:R-:W-:Y:S01]  /*f240*/  IADD3 R180, P5, PT, R180, R251.reuse, RZ ;  /* 0x000000fbb4b47210 */ /* 0x080fe20007fbe0ff */
[----:B------:R-:W2:Y:S02]  /*f250*/  LDL.LU.64 R246, [R1+0xc8] ;  /* 0x0000c80001f67983 */ /* 0x000ea40000300a00 */
[--C-:B------:R-:W-:Y:S01]  /*f260*/  IMAD.X R179, R179, 0x1, R252.reuse, P3 ;  /* 0x00000001b3b37824 */ /* 0x100fe200018e06fc */
[-C--:B----4-:R-:W-:Y:S01]  /*f270*/  IADD3 R194, P3, PT, R214, R251.reuse, RZ ;  /* 0x000000fbd6c27210 */ /* 0x090fe20007f7e0ff */
        /* <DEDUP_REMOVED lines=14> */
[--C-:B------:R-:W-:Y:S02]  /*f360*/  IMAD.X R171, R171, 0x1, R252.reuse, P3 ;  /* 0x00000001abab7824 */ /* 0x100fe400018e06fc */
[----:B------:R-:W-:Y:S01]  /*f370*/  IMAD.X R173, R173, 0x1, R252, P5 ;  /* 0x00000001adad7824 */ /* 0x000fe200028e06fc */
[----:B------:R-:W-:-:S05]  /*f380*/  IADD3 R168, P5, PT, R168, R251, RZ ;  /* 0x000000fba8a87210 */ /* 0x000fca0007fbe0ff */
[----:B------:R-:W-:Y:S01]  /*f390*/  IMAD.X R169, R169, 0x1, R252, P5 ;  /* 0x00000001a9a97824 */ /* 0x000fe200028e06fc */
[--C-:B-1----:R-:W-:Y:S02]  /*f3a0*/  SHF.R.U32.HI R249, RZ, 0x6, R250.reuse ;  /* 0x00000006fff97819 */ /* 0x102fe400000116fa */
[----:B------:R-:W-:Y:S02]  /*f3b0*/  SHF.R.U32.HI R250, RZ, 0x6, R250 ;  /* 0x00000006fffa7819 */ /* 0x000fe400000116fa */
[----:B------:R-:W-:Y:S02]  /*f3c0*/  SGXT.U32 R249, R249, 0x1 ;  /* 0x00000001f9f9781a */ /* 0x000fe40000000000 */
[----:B------:R-:W-:Y:S02]  /*f3d0*/  SGXT.U32 R250, R250, 0x1 ;  /* 0x00000001fafa781a */ /* 0x000fe40000000000 */
[----:B------:R-:W-:Y:S02]  /*f3e0*/  LOP3.LUT R249, R249, 0x8, RZ, 0xfc, !PT ;  /* 0x00000008f9f97812 */ /* 0x000fe400078efcff */
[----:B------:R-:W-:-:S02]  /*f3f0*/  LOP3.LUT R250, R250, 0xa, RZ, 0xfc, !PT ;  /* 0x0000000afafa7812 */ /* 0x000fc400078efcff */
[----:B------:R-:W-:-:S05]  /*f400*/  IADD3 R158, P6, PT, R158, R251, RZ ;  /* 0x000000fb9e9e7210 */ /* 0x000fca0007fde0ff */
[----:B------:R-:W-:Y:S01]  /*f410*/  IMAD.X R159, R159, 0x1, R252, P6 ;  /* 0x000000019f9f7824 */ /* 0x000fe200030e06fc */
[----:B------:R-:W-:-:S05]  /*f420*/  IADD3 R116, P6, PT, R116, R0, RZ ;  /* 0x0000000074747210 */ /* 0x000fca0007fde0ff */
[----:B------:R-:W-:Y:S01]  /*f430*/  IMAD.X R117, R117, 0x1, R5, P6 ;  /* 0x0000000175757824 */ /* 0x000fe200030e0605 */
[----:B------:R-:W-:Y:S02]  /*f440*/  IADD3 R86, P6, PT, R100, R0, RZ ;  /* 0x0000000064567210 */ /* 0x000fe40007fde0ff */
[----:B---3--:R-:W-:-:S05]  /*f450*/  IADD3 R204, P3, PT, R208, R251, RZ ;  /* 0x000000fbd0cc7210 */ /* 0x008fca0007f7e0ff */
[----:B------:R-:W-:Y:S01]  /*f460*/  IMAD.X R205, R209, 0x1, R252, P3 ;  /* 0x00000001d1cd7824 */ /* 0x000fe200018e06fc */
[-C--:B------:R-:W-:Y:S02]  /*f470*/  IADD3 R208, P3, PT, R238, R251.reuse, RZ ;  /* 0x000000fbeed07210 */ /* 0x080fe40007f7e0ff */
[----:B--2---:R-:W-:-:S03]  /*f480*/  IADD3 R206, P5, PT, R210, R251, RZ ;  /* 0x000000fbd2ce7210 */ /* 0x004fc60007fbe0ff */
        /* <DEDUP_REMOVED lines=20> */
[--C-:B------:R-:W-:Y:S01]  /*f5d0*/  IMAD.X R133, R133, 0x1, R5.reuse, P3 ;  /* 0x0000000185857824 */ /* 0x100fe200018e0605 */
[----:B------:R-:W-:Y:S01]  /*f5e0*/  IADD3 R156, P3, PT, R156, R251, RZ ;  /* 0x000000fb9c9c7210 */ /* 0x000fe20007f7e0ff */
[--C-:B------:R-:W-:Y:S01]  /*f5f0*/  IMAD.X R219, R233, 0x1, R252.reuse, P5 ;  /* 0x00000001e9db7824 */ /* 0x100fe200028e06fc */
[----:B------:R-:W-:Y:S01]  /*f600*/  ISETP.GE.AND P5, PT, R249, UR4, PT ;  /* 0x00000004f9007c0c */ /* 0x000fe2000bfa6270 */
[----:B------:R-:W-:Y:S01]  /*f610*/  IMAD.X R87, R101, 0x1, R5, P6 ;  /* 0x0000000165577824 */ /* 0x000fe200030e0605 */
[----:B------:R-:W1:Y:S01]  /*f620*/  S2R R245, SR_TID.X ;  /* 0x0000000000f57919 */ /* 0x000e620000002100 */
[----:B------:R-:W-:Y:S01]  /*f630*/  IMAD.X R157, R157, 0x1, R252, P3 ;  /* 0x000000019d9d7824 */ /* 0x000fe200018e06fc */
[----:B------:R-:W-:Y:S02]  /*f640*/  ISETP.GE.AND P3, PT, R250, UR4, PT ;  /* 0x00000004fa007c0c */ /* 0x000fe4000bf66270 */
[----:B------:R-:W-:Y:S01]  /*f650*/  SEL R232, RZ, 0x4, P5 ;  /* 0x00000004ffe87807 */ /* 0x000fe20002800000 */
[----:B------:R-:W2:Y:S01]  /*f660*/  LDL.LU.64 R248, [R1+0xb8] ;  /* 0x0000b80001f87983 */ /* 0x000ea20000300a00 */
[----:B------:R-:W-:-:S02]  /*f670*/  SEL R9, RZ, 0x4, P3 ;  /* 0x00000004ff097807 */ /* 0x000fc40001800000 */
[-C--:B------:R-:W-:Y:S02]  /*f680*/  IADD3 R32, P3, PT, R32, R251.reuse, RZ ;  /* 0x000000fb20207210 */ /* 0x080fe40007f7e0ff */
[----:B------:R-:W-:-:S03]  /*f690*/  IADD3 R30, P5, PT, R30, R251, RZ ;  /* 0x000000fb1e1e7210 */ /* 0x000fc60007fbe0ff */
[--C-:B------:R-:W-:Y:S02]  /*f6a0*/  IMAD.X R33, R33, 0x1, R252.reuse, P3 ;  /* 0x0000000121217824 */ /* 0x100fe400018e06fc */
[----:B------:R-:W-:Y:S02]  /*f6b0*/  IMAD.X R31, R31, 0x1, R252, P5 ;  /* 0x000000011f1f7824 */ /* 0x000fe400028e06fc */
[----:B------:R-:W3:Y:S01]  /*f6c0*/  S2R R252, SR_TID.X ;  /* 0x0000000000fc7919 */ /* 0x000ee20000002100 */
[----:B------:R-:W-:-:S05]  /*f6d0*/  IADD3 R84, P5, PT, R84, R0, RZ ;  /* 0x0000000054547210 */ /* 0x000fca0007fbe0ff */
[----:B------:R-:W-:Y:S01]  /*f6e0*/  IMAD.X R85, R85, 0x1, R5, P5 ;  /* 0x0000000155557824 */ /* 0x000fe200028e0605 */
[----:B---3--:R-:W-:-:S04]  /*f6f0*/  SHF.R.U32.HI R251, RZ, 0x6, R252 ;  /* 0x00000006fffb7819 */ /* 0x008fc800000116fc */
[----:B------:R-:W-:-:S04]  /*f700*/  SGXT.U32 R251, R251, 0x1 ;  /* 0x00000001fbfb781a */ /* 0x000fc80000000000 */
[----:B------:R-:W-:-:S04]  /*f710*/  LOP3.LUT R251, R251, 0x28, RZ, 0xfc, !PT ;  /* 0x00000028fbfb7812 */ /* 0x000fc800078efcff */
[----:B------:R-:W-:Y:S02]  /*f720*/  ISETP.GE.AND P5, PT, R251, UR4, PT ;  /* 0x00000004fb007c0c */ /* 0x000fe4000bfa6270 */
[----:B------:R-:W3:Y:S01]  /*f730*/  S2R R251, SR_TID.X ;  /* 0x0000000000fb7919 */ /* 0x000ee20000002100 */
[----:B------:R-:W-:Y:S02]  /*f740*/  SEL R232, R232, RZ, P4 ;  /* 0x000000ffe8e87207 */ /* 0x000fe40002000000 */
[----:B------:R-:W-:Y:S02]  /*f750*/  SHF.R.U32.HI R252, RZ, 0x6, R252 ;  /* 0x00000006fffc7819 */ /* 0x000fe400000116fc */
[----:B------:R-:W-:Y:S02]  /*f760*/  ISETP.NE.U32.AND P2, PT, R232, RZ, PT ;  /* 0x000000ffe800720c */ /* 0x000fe40003f45070 */
[----:B------:R-:W-:Y:S02]  /*f770*/  SGXT.U32 R252, R252, 0x1 ;  /* 0x00000001fcfc781a */ /* 0x000fe40000000000 */
[----:B------:R-:W-:-:S02]  /*f780*/  SEL R9, R9, RZ, P4 ;  /* 0x000000ff09097207 */ /* 0x000fc40002000000 */
[----:B------:R-:W-:Y:S02]  /*f790*/  LOP3.LUT R252, R252, 0x2a, RZ, 0xfc, !PT ;  /* 0x0000002afcfc7812 */ /* 0x000fe400078efcff */
[----:B------:R-:W-:-:S05]  /*f7a0*/  ISETP.NE.U32.AND P3, PT, R9, RZ, PT ;  /* 0x000000ff0900720c */ /* 0x000fca0003f65070 */
[----:B------:R4:W-:Y:S01]  /*f7b0*/  LDGSTS.E [R10+0x18000], desc[UR22][R88.64], P2 ;  /* 0x18000000580a7fae */ /* 0x0009e200091a1016 */
[----:B------:R-:W-:-:S07]  /*f7c0*/  ISETP.GE.AND P2, PT, R252, UR4, PT ;  /* 0x00000004fc007c0c */ /* 0x000fce000bf46270 */
[----:B------:R1:W-:Y:S01]  /*f7d0*/  LDGSTS.E [R10+0x18008], desc[UR22][R90.64], P3 ;  /* 0x180080005a0a7fae */ /* 0x0003e200099a1016 */
[----:B---3--:R-:W-:-:S04]  /*f7e0*/  SHF.R.U32.HI R252, RZ, 0x6, R251 ;  /* 0x00000006fffc7819 */ /* 0x008fc800000116fb */
[----:B------:R-:W-:-:S04]  /*f7f0*/  SGXT.U32 R252, R252, 0x1 ;  /* 0x00000001fcfc781a */ /* 0x000fc80000000000 */
[----:B------:R-:W-:-:S04]  /*f800*/  LOP3.LUT R252, R252, 0x4a, RZ, 0xfc, !PT ;  /* 0x0000004afcfc7812 */ /* 0x000fc800078efcff */
[----:B------:R-:W-:Y:S02]  /*f810*/  ISETP.GE.AND P3, PT, R252, UR4, PT ;  /* 0x00000004fc007c0c */ /* 0x000fe4000bf66270 */
[----:B------:R-:W3:Y:S01]  /*f820*/  S2R R252, SR_TID.X ;  /* 0x0000000000fc7919 */ /* 0x000ee20000002100 */
[----:B------:R-:W-:Y:S02]  /*f830*/  SHF.R.U32.HI R251, RZ, 0x6, R251 ;  /* 0x00000006fffb7819 */ /* 0x000fe400000116fb */
[----:B------:R-:W-:Y:S02]  /*f840*/  SEL R9, RZ, 0x4, P5 ;  /* 0x00000004ff097807 */ /* 0x000fe40002800000 */
[----:B------:R-:W-:Y:S02]  /*f850*/  SGXT.U32 R251, R251, 0x1 ;  /* 0x00000001fbfb781a */ /* 0x000fe40000000000 */
[----:B------:R-:W-:Y:S02]  /*f860*/  SEL R9, R9, RZ, P4 ;  /* 0x000000ff09097207 */ /* 0x000fe40002000000 */
[----:B------:R-:W-:-:S02]  /*f870*/  LOP3.LUT R251, R251, 0x48, RZ, 0xfc, !PT ;  /* 0x00000048fbfb7812 */ /* 0x000fc400078efcff */
[----:B----4-:R-:W-:Y:S02]  /*f880*/  SEL R88, RZ, 0x4, P2 ;  /* 0x00000004ff587807 */ /* 0x010fe40001000000 */
[----:B------:R-:W-:Y:S02]  /*f890*/  ISETP.NE.U32.AND P5, PT, R9, RZ, PT ;  /* 0x000000ff0900720c */ /* 0x000fe40003fa5070 */
[----:B------:R-:W-:-:S11]  /*f8a0*/  ISETP.GE.AND P2, PT, R251, UR4, PT ;  /* 0x00000004fb007c0c */ /* 0x000fd6000bf46270 */
[----:B------:R4:W-:Y:S01]  /*f8b0*/  LDGSTS.E [R10+0x1a000], desc[UR22][R102.64], P5 ;  /* 0x1a000000660a7fae */ /* 0x0009e2000a9a1016 */
[----:B---3--:R-:W-:-:S04]  /*f8c0*/  SHF.R.U32.HI R251, RZ, 0x6, R252 ;  /* 0x00000006fffb7819 */ /* 0x008fc800000116fc */
[----:B------:R-:W-:-:S04]  /*f8d0*/  SGXT.U32 R251, R251, 0x1 ;  /* 0x00000001fbfb781a */ /* 0x000fc80000000000 */
[----:B------:R-:W-:-:S04]  /*f8e0*/  LOP3.LUT R251, R251, 0x68, RZ, 0xfc, !PT ;  /* 0x00000068fbfb7812 */ /* 0x000fc800078efcff */
[----:B------:R-:W-:Y:S02]  /*f8f0*/  ISETP.GE.AND P5, PT, R251, UR4, PT ;  /* 0x00000004fb007c0c */ /* 0x000fe4000bfa6270 */
[----:B------:R-:W-:Y:S02]  /*f900*/  SHF.R.U32.HI R251, RZ, 0x6, R252 ;  /* 0x00000006fffb7819 */ /* 0x000fe400000116fc */
[----:B------:R-:W-:Y:S02]  /*f910*/  SEL R9, RZ, 0x4, P2 ;  /* 0x00000004ff097807 */ /* 0x000fe40001000000 */
[----:B------:R-:W-:Y:S02]  /*f920*/  IADD3 R36, P2, PT, R36, R0, RZ ;  /* 0x0000000024247210 */ /* 0x000fe40007f5e0ff */
[----:B------:R-:W-:Y:S02]  /*f930*/  SGXT.U32 R251, R251, 0x1 ;  /* 0x00000001fbfb781a */ /* 0x000fe40000000000 */
[----:B------:R-:W-:Y:S01]  /*f940*/  SEL R9, R9, RZ, P4 ;  /* 0x000000ff09097207 */ /* 0x000fe20002000000 */
[----:B------:R-:W-:Y:S01]  /*f950*/  IMAD.X R37, R37, 0x1, R5, P2 ;  /* 0x0000000125257824 */ /* 0x000fe200010e0605 */
[----:B------:R-:W-:-:S02]  /*f960*/  LOP3.LUT R251, R251, 0x6a, RZ, 0xfc, !PT ;  /* 0x0000006afbfb7812 */ /* 0x000fc400078efcff */
[----:B------:R-:W-:Y:S02]  /*f970*/  IADD3 R68, P6, PT, R68, R0, RZ ;  /* 0x0000000044447210 */ /* 0x000fe40007fde0ff */
[----:B------:R-:W-:Y:S02]  /*f980*/  ISETP.NE.U32.AND P2, PT, R9, RZ, PT ;  /* 0x000000ff0900720c */ /* 0x000fe40003f45070 */
[----:B------:R-:W-:Y:S02]  /*f990*/  SEL R9, RZ, 0x4, P5 ;  /* 0x00000004ff097807 */ /* 0x000fe40002800000 */
[----:B------:R-:W-:Y:S01]  /*f9a0*/  ISETP.GE.AND P5, PT, R251, UR4, PT ;  /* 0x00000004fb007c0c */ /* 0x000fe2000bfa6270 */
[----:B------:R-:W-:Y:S01]  /*f9b0*/  IMAD.X R69, R69, 0x1, R5, P6 ;  /* 0x0000000145457824 */ /* 0x000fe200030e0605 */
[--C-:B------:R-:W-:Y:S02]  /*f9c0*/  SHF.R.U32.HI R251, RZ, 0x6, R252.reuse ;  /* 0x00000006fffb7819 */ /* 0x100fe400000116fc */
[----:B------:R-:W-:-:S02]  /*f9d0*/  SHF.R.U32.HI R252, RZ, 0x6, R252 ;  /* 0x00000006fffc7819 */ /* 0x000fc400000116fc */
[-C--:B------:R-:W-:Y:S02]  /*f9e0*/  IADD3 R52, P6, PT, R52, R0.reuse, RZ ;  /* 0x0000000034347210 */ /* 0x080fe40007fde0ff */
[----:B------:R-:W-:Y:S02]  /*f9f0*/  SEL R88, R88, RZ, P4 ;  /* 0x000000ff58587207 */ /* 0x000fe40002000000 */
[----:B------:R-:W-:Y:S01]  /*fa00*/  SGXT.U32 R252, R252, 0x1 ;  /* 0x00000001fcfc781a */ /* 0x000fe20000000000 */
[----:B------:R-:W-:Y:S01]  /*fa10*/  IMAD.X R53, R53, 0x1, R5, P6 ;  /* 0x0000000135357824 */ /* 0x000fe200030e0605 */
[----:B-1----:R-:W-:Y:S02]  /*fa20*/  SEL R90, RZ, 0x4, P3 ;  /* 0x00000004ff5a7807 */ /* 0x002fe40001800000 */
[----:B------:R-:W-:Y:S02]  /*fa30*/  ISETP.NE.U32.AND P3, PT, R88, RZ, PT ;  /* 0x000000ff5800720c */ /* 0x000fe40003f65070 */
[----:B------:R-:W-:-:S02]  /*fa40*/  IADD3 R88, P6, PT, R146, R0, RZ ;  /* 0x0000000092587210 */ /* 0x000fc40007fde0ff */
[----:B------:R-:W-:-:S03]  /*fa50*/  LOP3.LUT R252, R252, 0xe, RZ, 0xfc, !PT ;  /* 0x0000000efcfc7812 */ /* 0x000fc600078efcff */
[----:B------:R-:W-:Y:S01]  /*fa60*/  IMAD.X R89, R147, 0x1, R5, P6 ;  /* 0x0000000193597824 */ /* 0x000fe200030e0605 */
[----:B------:R-:W-:Y:S02]  /*fa70*/  ISETP.GE.AND P6, PT, R252, UR4, PT ;  /* 0x00000004fc007c0c */ /* 0x000fe4000bfc6270 */
[----:B------:R-:W1:Y:S01]  /*fa80*/  S2R R252, SR_TID.X ;  /* 0x0000000000fc7919 */ /* 0x000e620000002100 */
[----:B------:R-:W-:Y:S02]  /*fa90*/  SGXT.U32 R251, R251, 0x1 ;  /* 0x00000001fbfb781a */ /* 0x000fe40000000000 */
[----:B------:R-:W-:Y:S02]  /*faa0*/  LDGSTS.E [R10+0x1a008], desc[UR22][R104.64], P3 ;  /* 0x1a008000680a7fae */ /* 0x000fe400099a1016 */
[----:B------:R-:W-:Y:S02]  /*fab0*/  LOP3.LUT R251, R251, 0xc, RZ, 0xfc, !PT ;  /* 0x0000000cfbfb7812 */ /* 0x000fe400078efcff */
[----:B------:R-:W-:Y:S02]  /*fac0*/  LDGSTS.E [R10+0x1c000], desc[UR22][R106.64], P2 ;  /* 0x1c0000006a0a7fae */ /* 0x000fe400091a1016 */
[----:B------:R-:W-:-:S02]  /*fad0*/  ISETP.GE.AND P2, PT, R251, UR4, PT ;  /* 0x00000004fb007c0c */ /* 0x000fc4000bf46270 */
[----:B------:R-:W3:Y:S01]  /*fae0*/  S2R R251, SR_TID.X ;  /* 0x0000000000fb7919 */ /* 0x000ee20000002100 */
[----:B------:R-:W-:Y:S02]  /*faf0*/  SEL R90, R90, RZ, P4 ;  /* 0x000000ff5a5a7207 */ /* 0x000fe40002000000 */
[----:B------:R-:W-:Y:S02]  /*fb00*/  SEL R91, RZ, 0x4, P5 ;  /* 0x00000004ff5b7807 */ /* 0x000fe40002800000 */
[----:B------:R-:W-:Y:S02]  /*fb10*/  ISETP.NE.U32.AND P3, PT, R90, RZ, PT ;  /* 0x000000ff5a00720c */ /* 0x000fe40003f65070 */
[----:B------:R-:W-:Y:S02]  /*fb20*/  SEL R90, R9, RZ, P4 ;  /* 0x000000ff095a7207 */ /* 0x000fe40002000000 */
[----:B------:R-:W-:Y:S02]  /*fb30*/  SEL R91, R91, RZ, P4 ;  /* 0x000000ff5b5b7207 */ /* 0x000fe40002000000 */
[----:B------:R-:W-:-:S02]  /*fb40*/  SEL R9, RZ, 0x4, P2 ;  /* 0x00000004ff097807 */ /* 0x000fc40001000000 */
[----:B------:R-:W-:Y:S02]  /*fb50*/  ISETP.NE.U32.AND P5, PT, R90, RZ, PT ;  /* 0x000000ff5a00720c */ /* 0x000fe40003fa5070 */
[----:B------:R-:W-:-:S03]  /*fb60*/  ISETP.NE.U32.AND P2, PT, R91, RZ, PT ;  /* 0x000000ff5b00720c */ /* 0x000fc60003f45070 */
[----:B------:R-:W-:Y:S01]  /*fb70*/  LDGSTS.E [R10+0x1c008], desc[UR22][R118.64], P3 ;  /* 0x1c008000760a7fae */ /* 0x000fe200099a1016 */
[----:B-1----:R-:W-:-:S04]  /*fb80*/  SHF.R.U32.HI R252, RZ, 0x6, R252 ;  /* 0x00000006fffc7819 */ /* 0x002fc800000116fc */
[----:B------:R-:W-:-:S03]  /*fb90*/  SGXT.U32 R252, R252, 0x1 ;  /* 0x00000001fcfc781a */ /* 0x000fc60000000000 */
[----:B------:R-:W-:Y:S01]  /*fba0*/  LDGSTS.E [R10+0x1e000], desc[UR22][R120.64], P5 ;  /* 0x1e000000780a7fae */ /* 0x000fe2000a9a1016 */
[----:B------:R-:W-:-:S03]  /*fbb0*/  LOP3.LUT R252, R252, 0x2c, RZ, 0xfc, !PT ;  /* 0x0000002cfcfc7812 */ /* 0x000fc600078efcff */
[----:B------:R1:W-:Y:S01]  /*fbc0*/  LDGSTS.E [R10+0x1e008], desc[UR22][R122.64], P2 ;  /* 0x1e0080007a0a7fae */ /* 0x0003e200091a1016 */
[----:B------:R-:W-:Y:S02]  /*fbd0*/  ISETP.GE.AND P2, PT, R252, UR4, PT ;  /* 0x00000004fc007c0c */ /* 0x000fe4000bf46270 */
[--C-:B---3--:R-:W-:Y:S02]  /*fbe0*/  SHF.R.U32.HI R252, RZ, 0x6, R251.reuse ;  /* 0x00000006fffc7819 */ /* 0x108fe400000116fb */
[----:B------:R-:W-:-:S04]  /*fbf0*/  SHF.R.U32.HI R251, RZ, 0x6, R251 ;  /* 0x00000006fffb7819 */ /* 0x000fc800000116fb */
[----:B------:R-:W-:Y:S02]  /*fc00*/  SGXT.U32 R251, R251, 0x1 ;  /* 0x00000001fbfb781a */ /* 0x000fe40000000000 */
[----:B------:R-:W-:Y:S02]  /*fc10*/  SEL R9, R9, RZ, P4 ;  /* 0x000000ff09097207 */ /* 0x000fe40002000000 */
[----:B------:R-:W-:Y:S02]  /*fc20*/  LOP3.LUT R251, R251, 0x2e, RZ, 0xfc, !PT ;  /* 0x0000002efbfb7812 */ /* 0x000fe400078efcff */
[----:B------:R-:W-:Y:S02]  /*fc30*/  ISETP.NE.U32.AND P3, PT, R9, RZ, PT ;  /* 0x000000ff0900720c */ /* 0x000fe40003f65070 */
[----:B------:R-:W-:Y:S02]  /*fc40*/  SEL R9, RZ, 0x4, P2 ;  /* 0x00000004ff097807 */ /* 0x000fe40001000000 */
[----:B------:R-:W-:-:S02]  /*fc50*/  ISETP.GE.AND P2, PT, R251, UR4, PT ;  /* 0x00000004fb007c0c */ /* 0x000fc4000bf46270 */
[----:B------:R-:W3:Y:S01]  /*fc60*/  S2R R251, SR_TID.X ;  /* 0x0000000000fb7919 */ /* 0x000ee20000002100 */
[----:B------:R-:W-:Y:S02]  /*fc70*/  SEL R100, RZ, 0x4, P6 ;  /* 0x00000004ff647807 */ /* 0x000fe40003000000 */
[----:B------:R-:W-:Y:S02]  /*fc80*/  SGXT.U32 R252, R252, 0x1 ;  /* 0x00000001fcfc781a */ /* 0x000fe40000000000 */
[----:B------:R-:W-:Y:S02]  /*fc90*/  SEL R100, R100, RZ, P4 ;  /* 0x000000ff64647207 */ /* 0x000fe40002000000 */
[----:B------:R-:W-:Y:S01]  /*fca0*/  LOP3.LUT R252, R252, 0x4c, RZ, 0xfc, !PT ;  /* 0x0000004cfcfc7812 */ /* 0x000fe200078efcff */
[----:B------:R-:W-:Y:S01]  /*fcb0*/  LDGSTS.E [R11+0x18000], desc[UR22][R134.64], P3 ;  /* 0x18000000860b7fae */ /* 0x000fe200099a1016 */
[----:B------:R-:W-:Y:S02]  /*fcc0*/  ISETP.NE.U32.AND P5, PT, R100, RZ, PT ;  /* 0x000000ff6400720c */ /* 0x000fe40003fa5070 */
[----:B------:R-:W-:-:S02]  /*fcd0*/  ISETP.GE.AND P3, PT, R252, UR4, PT ;  /* 0x00000004fc007c0c */ /* 0x000fc4000bf66270 */
[----:B------:R-:W-:-:S09]  /*fce0*/  SEL R9, R9, RZ, P4 ;  /* 0x000000ff09097207 */ /* 0x000fd20002000000 */
[----:B------:R-:W-:Y:S01]  /*fcf0*/  LDGSTS.E [R11+0x18008], desc[UR22][R136.64], P5 ;  /* 0x18008000880b7fae */ /* 0x000fe2000a9a1016 */
[----:B---3--:R-:W-:-:S04]  /*fd00*/  SHF.R.U32.HI R252, RZ, 0x6, R251 ;  /* 0x00000006fffc7819 */ /* 0x008fc800000116fb */
[----:B------:R-:W-:-:S04]  /*fd10*/  SGXT.U32 R252, R252, 0x1 ;  /* 0x00000001fcfc781a */ /* 0x000fc80000000000 */
[----:B------:R-:W-:Y:S02]  /*fd20*/  LOP3.LUT R252, R252, 0x6c, RZ, 0xfc, !PT ;  /* 0x0000006cfcfc7812 */ /* 0x000fe400078efcff */
[----:B------:R-:W-:Y:S02]  /*fd30*/  ISETP.NE.U32.AND P5, PT, R9, RZ, PT ;  /* 0x000000ff0900720c */ /* 0x000fe40003fa5070 */
[----:B------:R-:W-:Y:S02]  /*fd40*/  SEL R9, RZ, 0x4, P2 ;  /* 0x00000004ff097807 */ /* 0x000fe40001000000 */
[----:B------:R-:W-:Y:S02]  /*fd50*/  ISETP.GE.AND P2, PT, R252, UR4, PT ;  /* 0x00000004fc007c0c */ /* 0x000fe4000bf46270 */
[----:B------:R-:W3:Y:S07]  /*fd60*/  S2R R252, SR_TID.X ;  /* 0x0000000000fc7919 */ /* 0x000eee0000002100 */
[----:B------:R-:W-:Y:S01]  /*fd70*/  LDGSTS.E [R11+0x1a000], desc[UR22][R138.64], P5 ;  /* 0x1a0000008a0b7fae */ /* 0x000fe2000a9a1016 */
[----:B------:R-:W-:-:S02]  /*fd80*/  SHF.R.U32.HI R251, RZ, 0x6, R251 ;  /* 0x00000006fffb7819 */ /* 0x000fc400000116fb */
[----:B---3--:R-:W-:-:S04]  /*fd90*/  SHF.R.U32.HI R252, RZ, 0x6, R252 ;  /* 0x00000006fffc7819 */ /* 0x008fc800000116fc */
[----:B------:R-:W-:-:S04]  /*fda0*/  SGXT.U32 R252, R252, 0x1 ;  /* 0x00000001fcfc781a */ /* 0x000fc80000000000 */
[----:B------:R-:W-:-:S04]  /*fdb0*/  LOP3.LUT R252, R252, 0x6e, RZ, 0xfc, !PT ;  /* 0x0000006efcfc7812 */ /* 0x000fc800078efcff */
[----:B------:R-:W-:Y:S02]  /*fdc0*/  ISETP.GE.AND P5, PT, R252, UR4, PT ;  /* 0x00000004fc007c0c */ /* 0x000fe4000bfa6270 */
[----:B------:R-:W3:Y:S01]  /*fdd0*/  S2R R252, SR_TID.X ;  /* 0x0000000000fc7919 */ /* 0x000ee20000002100 */
[----:B------:R-:W-:-:S04]  /*fde0*/  SGXT.U32 R251, R251, 0x1 ;  /* 0x00000001fbfb781a */ /* 0x000fc80000000000 */
[----:B------:R-:W-:Y:S02]  /*fdf0*/  LOP3.LUT R251, R251, 0x4e, RZ, 0xfc, !PT ;  /* 0x0000004efbfb7812 */ /* 0x000fe400078efcff */
[----:B----4-:R-:W-:Y:S02]  /*fe00*/  SEL R102, RZ, 0x4, P3 ;  /* 0x00000004ff667807 */ /* 0x010fe40001800000 */
[----:B------:R-:W-:Y:S02]  /*fe10*/  ISETP.GE.AND P3, PT, R251, UR4, PT ;  /* 0x00000004fb007c0c */ /* 0x000fe4000bf66270 */
[----:B------:R-:W-:Y:S02]  /*fe20*/  SEL R9, R9, RZ, P4 ;  /* 0x000000ff09097207 */ /* 0x000fe40002000000 */
[----:B-1----:R-:W-:Y:S02]  /*fe30*/  SEL R10, RZ, 0x4, P3 ;  /* 0x00000004ff0a7807 */ /* 0x002fe40001800000 */
[----:B------:R-:W-:-:S02]  /*fe40*/  ISETP.NE.U32.AND P3, PT, R9, RZ, PT ;  /* 0x000000ff0900720c */ /* 0x000fc40003f65070 */
[----:B------:R-:W-:Y:S02]  /*fe50*/  SEL R9, RZ, 0x4, P2 ;  /* 0x00000004ff097807 */ /* 0x000fe40001000000 */
[----:B------:R-:W-:Y:S02]  /*fe60*/  IADD3 R82, P2, PT, R82, R0, RZ ;  /* 0x0000000052527210 */ /* 0x000fe40007f5e0ff */
[----:B------:R-:W-:-:S03]  /*fe70*/  SEL R102, R102, RZ, P4 ;  /* 0x000000ff66667207 */ /* 0x000fc60002000000 */
[----:B------:R-:W-:Y:S01]  /*fe80*/  IMAD.X R83, R83, 0x1, R5, P2 ;  /* 0x0000000153537824 */ /* 0x000fe200010e0605 */
[----:B------:R-:W-:-:S03]  /*fe90*/  ISETP.NE.U32.AND P2, PT, R102, RZ, PT ;  /* 0x000000ff6600720c */ /* 0x000fc60003f45070 */
[----:B------:R-:W-:Y:S01]  /*fea0*/  LDGSTS.E [R11+0x1a008], desc[UR22][R148.64], P3 ;  /* 0x1a008000940b7fae */ /* 0x000fe200099a1016 */
[----:B---3--:R-:W-:-:S04]  /*feb0*/  SHF.R.U32.HI R252, RZ, 0x6, R252 ;  /* 0x00000006fffc7819 */ /* 0x008fc800000116fc */
[----:B------:R-:W-:-:S05]  /*fec0*/  SGXT.U32 R252, R252, 0x1 ;  /* 0x00000001fcfc781a */ /* 0x000fca0000000000 */
[----:B------:R-:W-:Y:S01]  /*fed0*/  LDGSTS.E [R11+0x1c000], desc[UR22][R150.64], P2 ;  /* 0x1c000000960b7fae */ /* 0x000fe200091a1016 */
[----:B------:R-:W-:-:S04]  /*fee0*/  LOP3.LUT R252, R252, 0x10, RZ, 0xfc, !PT ;  /* 0x00000010fcfc7812 */ /* 0x000fc800078efcff */
[----:B------:R-:W-:Y:S02]  /*fef0*/  ISETP.GE.AND P2, PT, R252, UR4, PT ;  /* 0x00000004fc007c0c */ /* 0x000fe4000bf46270 */
[----:B------:R-:W1:Y:S01]  /*ff00*/  S2R R252, SR_TID.X ;  /* 0x0000000000fc7919 */ /* 0x000e620000002100 */
[----:B------:R-:W-:-:S05]  /*ff10*/  IADD3 R90, P6, PT, R130, R0, RZ ;  /* 0x00000000825a7210 */ /* 0x000fca0007fde0ff */
[----:B------:R-:W-:Y:S01]  /*ff20*/  IMAD.X R91, R131, 0x1, R5, P6 ;  /* 0x00000001835b7824 */ /* 0x000fe200030e0605 */
[----:B------:R-:W-:-:S05]  /*ff30*/  IADD3 R100, P6, PT, R114, R0, RZ ;  /* 0x0000000072647210 */ /* 0x000fca0007fde0ff */
[----:B------:R-:W-:Y:S01]  /*ff40*/  IMAD.X R101, R115, 0x1, R5, P6 ;  /* 0x0000000173657824 */ /* 0x000fe200030e0605 */
[----:B------:R-:W-:-:S05]  /*ff50*/  IADD3 R98, P6, PT, R98, R0, RZ ;  /* 0x0000000062627210 */ /* 0x000fca0007fde0ff */
[----:B------:R-:W-:Y:S01]  /*ff60*/  IMAD.X R99, R99, 0x1, R5, P6 ;  /* 0x0000000163637824 */ /* 0x000fe200030e0605 */
[----:B------:R-:W-:-:S05]  /*ff70*/  IADD3 R66, P6, PT, R66, R0, RZ ;  /* 0x0000000042427210 */ /* 0x000fca0007fde0ff */
[----:B------:R-:W-:Y:S01]  /*ff80*/  IMAD.X R67, R67, 0x1, R5, P6 ;  /* 0x0000000143437824 */ /* 0x000fe200030e0605 */
[----:B------:R-:W-:Y:S02]  /*ff90*/  IADD3 R50, P6, PT, R50, R0, RZ ;  /* 0x0000000032327210 */ /* 0x000fe40007fde0ff */
[----:B-1----:R-:W-:-:S03]  /*ffa0*/  SHF.R.U32.HI R252, RZ, 0x6, R252 ;  /* 0x00000006fffc7819 */ /* 0x002fc600000116fc */
[----:B------:R-:W-:Y:S01]  /*ffb0*/  IMAD.X R51, R51, 0x1, R5, P6 ;  /* 0x0000000133337824 */ /* 0x000fe200030e0605 */
[----:B------:R-:W-:Y:S02]  /*ffc0*/  SGXT.U32 R252, R252, 0x1 ;  /* 0x00000001fcfc781a */ /* 0x000fe40000000000 */
[----:B------:R-:W-:Y:S02]  /*ffd0*/  IADD3 R102, P6, PT, R144, R0, RZ ;  /* 0x0000000090667210 */ /* 0x000fe40007fde0ff */
[----:B------:R-:W-:-:S03]  /*ffe0*/  LOP3.LUT R252, R252, 0x12, RZ, 0xfc, !PT ;  /* 0x00000012fcfc7812 */ /* 0x000fc600078efcff */
[----:B------:R-:W-:Y:S01]  /*fff0*/  IMAD.X R103, R145, 0x1, R5, P6 ;  /* 0x0000000191677824 */ /* 0x000fe200030e0605 */
[----:B------:R-:W-:Y:S02]  /*10000*/  ISETP.GE.AND P6, PT, R252, UR4, PT ;  /* 0x00000004fc007c0c */ /* 0x000fe4000bfc6270 */
[----:B------:R-:W1:Y:S01]  /*10010*/  S2R R252, SR_TID.X ;  /* 0x0000000000fc7919 */ /* 0x000e620000002100 */
[----:B------:R-:W-:-:S04]  /*10020*/  SEL R10, R10, RZ, P4 ;  /* 0x000000ff0a0a7207 */ /* 0x000fc80002000000 */
[----:B------:R-:W-:-:S13]  /*10030*/  ISETP.NE.U32.AND P3, PT, R10, RZ, PT ;  /* 0x000000ff0a00720c */ /* 0x000fda0003f65070 */
[----:B------:R-:W-:Y:S01]  /*10040*/  LDGSTS.E [R11+0x1c008], desc[UR22][R152.64], P3 ;  /* 0x1c008000980b7fae */ /* 0x000fe200099a1016 */
[----:B------:R-:W-:-:S05]  /*10050*/  IADD3 R34, P3, PT, R34, R0, RZ ;  /* 0x0000000022227210 */ /* 0x000fca0007f7e0ff */
[----:B------:R-:W-:Y:S01]  /*10060*/  IMAD.X R35, R35, 0x1, R5, P3 ;  /* 0x0000000123237824 */ /* 0x000fe200018e0605 */
[----:B------:R-:W-:Y:S02]  /*10070*/  IADD3 R104, P3, PT, R128, R0, RZ ;  /* 0x0000000080687210 */ /* 0x000fe40007f7e0ff */
[----:B-1----:R-:W-:-:S04]  /*10080*/  SHF.R.U32.HI R252, RZ, 0x6, R252 ;  /* 0x00000006fffc7819 */ /* 0x002fc800000116fc */
[----:B------:R-:W-:-:S04]  /*10090*/  SGXT.U32 R252, R252, 0x1 ;  /* 0x00000001fcfc781a */ /* 0x000fc80000000000 */
[----:B------:R-:W-:Y:S01]  /*100a0*/  LOP3.LUT R252, R252, 0x50, RZ, 0xfc, !PT ;  /* 0x00000050fcfc7812 */ /* 0x000fe200078efcff */
[----:B------:R-:W-:Y:S01]  /*100b0*/  IMAD.X R105, R129, 0x1, R5, P3 ;  /* 0x0000000181697824 */ /* 0x000fe200018e0605 */
[----:B------:R-:W-:Y:S02]  /*100c0*/  SEL R9, R9, RZ, P4 ;  /* 0x000000ff09097207 */ /* 0x000fe40002000000 */
[----:B------:R-:W-:Y:S02]  /*100d0*/  ISETP.GE.AND P3, PT, R252, UR4, PT ;  /* 0x00000004fc007c0c */ /* 0x000fe4000bf66270 */
[----:B------:R-:W1:Y:S01]  /*100e0*/  S2R R252, SR_TID.X ;  /* 0x0000000000fc7919 */ /* 0x000e620000002100 */
[----:B------:R-:W-:Y:S02]  /*100f0*/  SEL R10, RZ, 0x4, P5 ;  /* 0x00000004ff0a7807 */ /* 0x000fe40002800000 */
[----:B------:R-:W-:Y:S02]  /*10100*/  ISETP.NE.U32.AND P5, PT, R9, RZ, PT ;  /* 0x000000ff0900720c */ /* 0x000fe40003fa5070 */
[----:B------:R-:W-:-:S02]  /*10110*/  SEL R9, RZ, 0x4, P2 ;  /* 0x00000004ff097807 */ /* 0x000fc40001000000 */
[----:B------:R-:W-:Y:S02]  /*10120*/  SEL R10, R10, RZ, P4 ;  /* 0x000000ff0a0a7207 */ /* 0x000fe40002000000 */
[----:B------:R-:W-:Y:S02]  /*10130*/  SEL R9, R9, RZ, P4 ;  /* 0x000000ff09097207 */ /* 0x000fe40002000000 */
[----:B------:R-:W-:Y:S02]  /*10140*/  ISETP.NE.U32.AND P2, PT, R10, RZ, PT ;  /* 0x000000ff0a00720c */ /* 0x000fe40003f45070 */
[----:B------:R-:W-:-:S03]  /*10150*/  SHF.R.U32.HI R123, RZ, 0x6, R245 ;  /* 0x00000006ff7b7819 */ /* 0x000fc600000116f5 */
[----:B------:R-:W-:Y:S01]  /*10160*/  LDGSTS.E [R11+0x1e000], desc[UR22][R154.64], P5 ;  /* 0x1e0000009a0b7fae */ /* 0x000fe2000a9a1016 */
[----:B------:R-:W-:Y:S02]  /*10170*/  ISETP.NE.U32.AND P5, PT, R9, RZ, PT ;  /* 0x000000ff0900720c */ /* 0x000fe40003fa5070 */
[----:B------:R-:W-:Y:S02]  /*10180*/  SGXT.U32 R123, R123, 0x1 ;  /* 0x000000017b7b781a */ /* 0x000fe40000000000 */
[----:B------:R-:W-:Y:S02]  /*10190*/  SEL R9, RZ, 0x4, P6 ;  /* 0x00000004ff097807 */ /* 0x000fe40003000000 */
[----:B------:R-:W-:Y:S01]  /*101a0*/  LOP3.LUT R123, R123, 0x30, RZ, 0xfc, !PT ;  /* 0x000000307b7b7812 */ /* 0x000fe200078efcff */
[----:B------:R3:W-:Y:S01]  /*101b0*/  LDGSTS.E [R11+0x1e008], desc[UR22][R184.64], P2 ;  /* 0x1e008000b80b7fae */ /* 0x0007e200091a1016 */
[----:B------:R-:W-:Y:S02]  /*101c0*/  SEL R9, R9, RZ, P4 ;  /* 0x000000ff09097207 */ /* 0x000fe40002000000 */
[----:B------:R-:W-:-:S03]  /*101d0*/  ISETP.GE.AND P2, PT, R123, UR4, PT ;  /* 0x000000047b007c0c */ /* 0x000fc6000bf46270 */
[----:B------:R-:W-:Y:S01]  /*101e0*/  LDGSTS.E [R12+0x18000], desc[UR22][R186.64], P5 ;  /* 0x18000000ba0c7fae */ /* 0x000fe2000a9a1016 */
[----:B------:R-:W-:Y:S02]  /*101f0*/  ISETP.NE.U32.AND P5, PT, R9, RZ, PT ;  /* 0x000000ff0900720c */ /* 0x000fe40003fa5070 */
[----:B-1----:R-:W-:Y:S02]  /*10200*/  SHF.R.U32.HI R251, RZ, 0x6, R252 ;  /* 0x00000006fffb7819 */ /* 0x002fe400000116fc */
[----:B------:R-:W-:Y:S02]  /*10210*/  SHF.R.U32.HI R122, RZ, 0x6, R245 ;  /* 0x00000006ff7a7819 */ /* 0x000fe400000116f5 */
[----:B---3--:R-:W-:Y:S02]  /*10220*/  SEL R11, RZ, 0x4, P2 ;  /* 0x00000004ff0b7807 */ /* 0x008fe40001000000 */
[----:B------:R-:W-:Y:S02]  /*10230*/  SGXT.U32 R251, R251, 0x1 ;  /* 0x00000001fbfb781a */ /* 0x000fe40000000000 */
[----:B------:R-:W-:-:S02]  /*10240*/  SEL R11, R11, RZ, P4 ;  /* 0x000000ff0b0b7207 */ /* 0x000fc40002000000 */
[----:B------:R-:W-:Y:S01]  /*10250*/  SGXT.U32 R122, R122, 0x1 ;  /* 0x000000017a7a781a */ /* 0x000fe20000000000 */
[----:B------:R-:W-:Y:S01]  /*10260*/  LDGSTS.E [R12+0x18008], desc[UR22][R188.64], P5 ;  /* 0x18008000bc0c7fae */ /* 0x000fe2000a9a1016 */
[----:B------:R-:W-:Y:S02]  /*10270*/  SEL R9, RZ, 0x4, P3 ;  /* 0x00000004ff097807 */ /* 0x000fe40001800000 */
[----:B------:R-:W-:Y:S02]  /*10280*/  LOP3.LUT R251, R251, 0x52, RZ, 0xfc, !PT ;  /* 0x00000052fbfb7812 */ /* 0x000fe400078efcff */
[----:B------:R-:W-:Y:S02]  /*10290*/  ISETP.NE.U32.AND P3, PT, R11, RZ, PT ;  /* 0x000000ff0b00720c */ /* 0x000fe40003f65070 */
[----:B------:R-:W-:Y:S02]  /*102a0*/  LOP3.LUT R122, R122, 0x32, RZ, 0xfc, !PT ;  /* 0x000000327a7a7812 */ /* 0x000fe400078efcff */
[----:B------:R-:W-:-:S02]  /*102b0*/  ISETP.GE.AND P5, PT, R251, UR4, PT ;  /* 0x00000004fb007c0c */ /* 0x000fc4000bfa6270 */
[----:B------:R-:W-:Y:S02]  /*102c0*/  SHF.R.U32.HI R251, RZ, 0x6, R252 ;  /* 0x00000006fffb7819 */ /* 0x000fe400000116fc */
[----:B------:R-:W-:Y:S02]  /*102d0*/  ISETP.GE.AND P2, PT, R122, UR4, PT ;  /* 0x000000047a007c0c */ /* 0x000fe4000bf46270 */
[----:B------:R-:W-:Y:S02]  /*102e0*/  SGXT.U32 R251, R251, 0x1 ;  /* 0x00000001fbfb781a */ /* 0x000fe40000000000 */
[----:B------:R-:W-:Y:S01]  /*102f0*/  SEL R106, RZ, 0x4, P2 ;  /* 0x00000004ff6a7807 */ /* 0x000fe20001000000 */
[----:B------:R-:W-:Y:S01]  /*10300*/  LDGSTS.E [R12+0x1a000], desc[UR22][R190.64], P3 ;  /* 0x1a000000be0c7fae */ /* 0x000fe200099a1016 */
[----:B------:R-:W-:Y:S02]  /*10310*/  SEL R9, R9, RZ, P4 ;  /* 0x000000ff09097207 */ /* 0x000fe40002000000 */
[----:B------:R-:W-:-:S02]  /*10320*/  IADD3 R96, P2, PT, R96, R0, RZ ;  /* 0x0000000060607210 */ /* 0x000fc40007f5e0ff */
[----:B------:R-:W-:Y:S02]  /*10330*/  LOP3.LUT R251, R251, 0x70, RZ, 0xfc, !PT ;  /* 0x00000070fbfb7812 */ /* 0x000fe400078efcff */
[----:B------:R-:W-:Y:S02]  /*10340*/  SEL R106, R106, RZ, P4 ;  /* 0x000000ff6a6a7207 */ /* 0x000fe40002000000 */
[----:B------:R-:W-:Y:S01]  /*10350*/  ISETP.NE.U32.AND P3, PT, R9, RZ, PT ;  /* 0x000000ff0900720c */ /* 0x000fe20003f65070 */
[----:B------:R-:W-:Y:S01]  /*10360*/  IMAD.X R97, R97, 0x1, R5, P2 ;  /* 0x0000000161617824 */ /* 0x000fe200010e0605 */
[----:B------:R-:W-:Y:S02]  /*10370*/  SEL R9, RZ, 0x4, P5 ;  /* 0x00000004ff097807 */ /* 0x000fe40002800000 */
[----:B------:R-:W-:Y:S02]  /*10380*/  ISETP.GE.AND P5, PT, R251, UR4, PT ;  /* 0x00000004fb007c0c */ /* 0x000fe4000bfa6270 */
[----:B------:R-:W-:-:S02]  /*10390*/  ISETP.NE.U32.AND P2, PT, R106, RZ, PT ;  /* 0x000000ff6a00720c */ /* 0x000fc40003f45070 */
[--C-:B------:R-:W-:Y:S02]  /*103a0*/  SHF.R.U32.HI R251, RZ, 0x6, R252.reuse ;  /* 0x00000006fffb7819 */ /* 0x100fe400000116fc */
[----:B------:R-:W-:-:S04]  /*103b0*/  SHF.R.U32.HI R252, RZ, 0x6, R252 ;  /* 0x00000006fffc7819 */ /* 0x000fc800000116fc */
[----:B------:R-:W-:-:S04]  /*103c0*/  SGXT.U32 R252, R252, 0x1 ;  /* 0x00000001fcfc781a */ /* 0x000fc80000000000 */
[----:B------:R-:W-:Y:S01]  /*103d0*/  LOP3.LUT R252, R252, 0x14, RZ, 0xfc, !PT ;  /* 0x00000014fcfc7812 */ /* 0x000fe200078efcff */
[----:B------:R-:W-:Y:S03]  /*103e0*/  LDGSTS.E [R12+0x1a008], desc[UR22][R192.64], P2 ;  /* 0x1a008000c00c7fae */ /* 0x000fe600091a1016 */
[----:B------:R-:W-:Y:S01]  /*103f0*/  ISETP.GE.AND P2, PT, R252, UR4, PT ;  /* 0x00000004fc007c0c */ /* 0x000fe2000bf46270 */
[----:B------:R-:W-:Y:S01]  /*10400*/  LDGSTS.E [R12+0x1c000], desc[UR22][R182.64], P3 ;  /* 0x1c000000b60c7fae */ /* 0x000fe200099a1016 */
[----:B------:R-:W-:Y:S01]  /*10410*/  IADD3 R10, P6, PT, R112, R0, RZ ;  /* 0x00000000700a7210 */ /* 0x000fe20007fde0ff */
[----:B------:R-:W1:Y:S01]  /*10420*/  S2R R252, SR_TID.X ;  /* 0x0000000000fc7919 */ /* 0x000e620000002100 */
[----:B------:R-:W-:-:S03]  /*10430*/  SGXT.U32 R251, R251, 0x1 ;  /* 0x00000001fbfb781a */ /* 0x000fc60000000000 */
[----:B------:R-:W-:Y:S01]  /*10440*/  IMAD.X R11, R113, 0x1, R5, P6 ;  /* 0x00000001710b7824 */ /* 0x000fe200030e0605 */
[----:B------:R-:W-:Y:S02]  /*10450*/  IADD3 R80, P6, PT, R80, R0, RZ ;  /* 0x0000000050507210 */ /* 0x000fe40007fde0ff */
[----:B------:R-:W-:-:S03]  /*10460*/  LOP3.LUT R251, R251, 0x72, RZ, 0xfc, !PT ;  /* 0x00000072fbfb7812 */ /* 0x000fc600078efcff */
[----:B------:R-:W-:Y:S01]  /*10470*/  IMAD.X R81, R81, 0x1, R5, P6 ;  /* 0x0000000151517824 */ /* 0x000fe200030e0605 */
[----:B------:R-:W-:Y:S02]  /*10480*/  ISETP.GE.AND P6, PT, R251, UR4, PT ;  /* 0x00000004fb007c0c */ /* 0x000fe4000bfc6270 */
[----:B------:R-:W3:Y:S01]  /*10490*/  S2R R251, SR_TID.X ;  /* 0x0000000000fb7919 */ /* 0x000ee20000002100 */
[----:B------:R-:W-:Y:S02]  /*104a0*/  SEL R106, RZ, 0x4, P5 ;  /* 0x00000004ff6a7807 */ /* 0x000fe40002800000 */
[----:B------:R-:W-:Y:S02]  /*104b0*/  SEL R107, R9, RZ, P4 ;  /* 0x000000ff096b7207 */ /* 0x000fe40002000000 */
[----:B------:R-:W-:Y:S02]  /*104c0*/  SEL R106, R106, RZ, P4 ;  /* 0x000000ff6a6a7207 */ /* 0x000fe40002000000 */
[----:B------:R-:W-:-:S02]  /*104d0*/  ISETP.NE.U32.AND P5, PT, R107, RZ, PT ;  /* 0x000000ff6b00720c */ /* 0x000fc40003fa5070 */
[----:B------:R-:W-:Y:S02]  /*104e0*/  SEL R107, RZ, 0x4, P2 ;  /* 0x00000004ff6b7807 */ /* 0x000fe40001000000 */
[----:B------:R-:W-:Y:S02]  /*104f0*/  ISETP.NE.U32.AND P2, PT, R106, RZ, PT ;  /* 0x000000ff6a00720c */ /* 0x000fe40003f45070 */
[----:B------:R-:W-:Y:S02]  /*10500*/  SEL R9, RZ, 0x4, P6 ;  /* 0x00000004ff097807 */ /* 0x000fe40003000000 */
[----:B-1----:R-:W-:-:S05]  /*10510*/  SHF.R.U32.HI R252, RZ, 0x6, R252 ;  /* 0x00000006fffc7819 */ /* 0x002fca00000116fc */
[----:B------:R-:W-:Y:S01]  /*10520*/  LDGSTS.E [R12+0x1c008], desc[UR22][R180.64], P5 ;  /* 0x1c008000b40c7fae */ /* 0x000fe2000a9a1016 */
[----:B------:R-:W-:Y:S02]  /*10530*/  SEL R9, R9, RZ, P4 ;  /* 0x000000ff09097207 */ /* 0x000fe40002000000 */
[----:B------:R-:W-:Y:S01]  /*10540*/  SGXT.U32 R252, R252, 0x1 ;  /* 0x00000001fcfc781a */ /* 0x000fe20000000000 */
[----:B------:R-:W-:Y:S01]  /*10550*/  LDGSTS.E [R12+0x1e000], desc[UR22][R178.64], P2 ;  /* 0x1e000000b20c7fae */ /* 0x000fe200091a1016 */
[----:B------:R-:W-:Y:S02]  /*10560*/  SHF.R.U32.HI R134, RZ, 0x6, R245 ;  /* 0x00000006ff867819 */ /* 0x000fe400000116f5 */
[----:B------:R-:W-:Y:S02]  /*10570*/  LOP3.LUT R252, R252, 0x16, RZ, 0xfc, !PT ;  /* 0x00000016fcfc7812 */ /* 0x000fe400078efcff */
[----:B------:R-:W-:Y:S02]  /*10580*/  SEL R107, R107, RZ, P4 ;  /* 0x000000ff6b6b7207 */ /* 0x000fe40002000000 */
[----:B------:R-:W-:-:S02]  /*10590*/  ISETP.NE.U32.AND P3, PT, R9, RZ, PT ;  /* 0x000000ff0900720c */ /* 0x000fc40003f65070 */
[----:B------:R-:W-:Y:S02]  /*105a0*/  ISETP.GE.AND P2, PT, R252, UR4, PT ;  /* 0x00000004fc007c0c */ /* 0x000fe4000bf46270 */
[----:B------:R-:W-:Y:S02]  /*105b0*/  SGXT.U32 R134, R134, 0x1 ;  /* 0x000000018686781a */ /* 0x000fe40000000000 */
[----:B------:R-:W-:Y:S02]  /*105c0*/  ISETP.NE.U32.AND P5, PT, R107, RZ, PT ;  /* 0x000000ff6b00720c */ /* 0x000fe40003fa5070 */
[--C-:B---3--:R-:W-:Y:S02]  /*105d0*/  SHF.R.U32.HI R252, RZ, 0x6, R251.reuse ;  /* 0x00000006fffc7819 */ /* 0x108fe400000116fb */
[----:B------:R-:W-:Y:S02]  /*105e0*/  SEL R9, RZ, 0x4, P2 ;  /* 0x00000004ff097807 */ /* 0x000fe40001000000 */
[----:B------:R-:W-:Y:S01]  /*105f0*/  SHF.R.U32.HI R251, RZ, 0x6, R251 ;  /* 0x00000006fffb7819 */ /* 0x000fe200000116fb */
[----:B------:R1:W-:Y:S01]  /*10600*/  LDGSTS.E [R12+0x1e008], desc[UR22][R176.64], P3 ;  /* 0x1e008000b00c7fae */ /* 0x0003e200099a1016 */
[----:B------:R-:W-:-:S02]  /*10610*/  IADD3 R64, P6, PT, R64, R0, RZ ;  /* 0x0000000040407210 */ /* 0x000fc40007fde0ff */
[----:B------:R-:W-:Y:S02]  /*10620*/  LOP3.LUT R134, R134, 0x34, RZ, 0xfc, !PT ;  /* 0x0000003486867812 */ /* 0x000fe400078efcff */
[----:B------:R-:W-:Y:S02]  /*10630*/  SHF.R.U32.HI R138, RZ, 0x6, R245 ;  /* 0x00000006ff8a7819 */ /* 0x000fe400000116f5 */
[----:B------:R-:W-:Y:S02]  /*10640*/  SEL R9, R9, RZ, P4 ;  /* 0x000000ff09097207 */ /* 0x000fe40002000000 */
[----:B------:R-:W-:Y:S01]  /*10650*/  SGXT.U32 R251, R251, 0x1 ;  /* 0x00000001fbfb781a */ /* 0x000fe20000000000 */
[----:B------:R-:W-:Y:S01]  /*10660*/  IMAD.X R65, R65, 0x1, R5, P6 ;  /* 0x0000000141417824 */ /* 0x000fe200030e0605 */
[----:B------:R-:W-:Y:S01]  /*10670*/  SGXT.U32 R138, R138, 0x1 ;  /* 0x000000018a8a781a */ /* 0x000fe20000000000 */
[----:B------:R-:W3:Y:S01]  /*10680*/  S2R R136, SR_TID.X ;  /* 0x0000000000887919 */ /* 0x000ee20000002100 */
[----:B------:R-:W-:-:S02]  /*10690*/  ISETP.GE.AND P2, PT, R134, UR4, PT ;  /* 0x0000000486007c0c */ /* 0x000fc4000bf46270 */
[----:B------:R-:W-:Y:S01]  /*106a0*/  SGXT.U32 R252, R252, 0x1 ;  /* 0x00000001fcfc781a */ /* 0x000fe20000000000 */
[----:B------:R-:W-:Y:S01]  /*106b0*/  LDGSTS.E [R13+0x18000], desc[UR22][R194.64], P5 ;  /* 0x18000000c20d7fae */ /* 0x000fe2000a9a1016 */
[----:B------:R-:W-:Y:S02]  /*106c0*/  IADD3 R48, P6, PT, R48, R0, RZ ;  /* 0x0000000030307210 */ /* 0x000fe40007fde0ff */
[----:B------:R-:W-:Y:S02]  /*106d0*/  ISETP.NE.U32.AND P3, PT, R9, RZ, PT ;  /* 0x000000ff0900720c */ /* 0x000fe40003f65070 */
[----:B------:R-:W-:Y:S02]  /*106e0*/  LOP3.LUT R251, R251, 0x54, RZ, 0xfc, !PT ;  /* 0x00000054fbfb7812 */ /* 0x000fe400078efcff */
[----:B------:R-:W-:Y:S02]  /*106f0*/  LOP3.LUT R138, R138, 0x36, RZ, 0xfc, !PT ;  /* 0x000000368a8a7812 */ /* 0x000fe400078efcff */
[----:B------:R-:W-:-:S02]  /*10700*/  SEL R9, RZ, 0x4, P2 ;  /* 0x00000004ff097807 */ /* 0x000fc40001000000 */
[----:B------:R-:W-:Y:S01]  /*10710*/  LOP3.LUT R252, R252, 0x56, RZ, 0xfc, !PT ;  /* 0x00000056fcfc7812 */ /* 0x000fe200078efcff */
[----:B------:R-:W-:Y:S01]  /*10720*/  IMAD.X R49, R49, 0x1, R5, P6 ;  /* 0x0000000131317824 */ /* 0x000fe200030e0605 */
[----:B------:R-:W-:Y:S02]  /*10730*/  ISETP.GE.AND P5, PT, R251, UR4, PT ;  /* 0x00000004fb007c0c */ /* 0x000fe4000bfa6270 */
[----:B------:R-:W-:Y:S01]  /*10740*/  ISETP.GE.AND P6, PT, R138, UR4, PT ;  /* 0x000000048a007c0c */ /* 0x000fe2000bfc6270 */
[----:B------:R-:W-:Y:S01]  /*10750*/  LDGSTS.E [R13+0x18008], desc[UR22][R196.64], P3 ;  /* 0x18008000c40d7fae */ /* 0x000fe200099a1016 */
[----:B------:R-:W-:Y:S02]  /*10760*/  SEL R9, R9, RZ, P4 ;  /* 0x000000ff09097207 */ /* 0x000fe40002000000 */
[----:B------:R-:W-:Y:S02]  /*10770*/  ISETP.GE.AND P2, PT, R252, UR4, PT ;  /* 0x00000004fc007c0c */ /* 0x000fe4000bf46270 */
[----:B-1----:R-:W-:-:S02]  /*10780*/  SEL R12, RZ, 0x4, P5 ;  /* 0x00000004ff0c7807 */ /* 0x002fc40002800000 */
[----:B------:R-:W-:Y:S02]  /*10790*/  SEL R107, RZ, 0x4, P6 ;  /* 0x00000004ff6b7807 */ /* 0x000fe40003000000 */
[----:B------:R-:W-:Y:S02]  /*107a0*/  ISETP.NE.U32.AND P5, PT, R9, RZ, PT ;  /* 0x000000ff0900720c */ /* 0x000fe40003fa5070 */
[----:B------:R-:W-:Y:S02]  /*107b0*/  SEL R9, RZ, 0x4, P2 ;  /* 0x00000004ff097807 */ /* 0x000fe40001000000 */
[-C--:B------:R-:W-:Y:S02]  /*107c0*/  IADD3 R106, P2, PT, R142, R0.reuse, RZ ;  /* 0x000000008e6a7210 */ /* 0x080fe40007f5e0ff */
[----:B------:R-:W-:Y:S02]  /*107d0*/  SEL R113, R107, RZ, P4 ;  /* 0x000000ff6b717207 */ /* 0x000fe40002000000 */
[----:B------:R-:W-:Y:S01]  /*107e0*/  IADD3 R28, P6, PT, R28, R0, RZ ;  /* 0x000000001c1c7210 */ /* 0x000fe20007fde0ff */
[----:B------:R-:W-:Y:S01]  /*107f0*/  IMAD.X R107, R143, 0x1, R5, P2 ;  /* 0x000000018f6b7824 */ /* 0x000fe200010e0605 */
[----:B------:R-:W-:-:S02]  /*10800*/  SHF.R.U32.HI R129, RZ, 0x6, R245 ;  /* 0x00000006ff817819 */ /* 0x000fc400000116f5 */
[----:B------:R-:W-:Y:S02]  /*10810*/  ISETP.NE.U32.AND P2, PT, R113, RZ, PT ;  /* 0x000000ff7100720c */ /* 0x000fe40003f45070 */
[----:B------:R-:W-:Y:S01]  /*10820*/  SHF.R.U32.HI R131, RZ, 0x6, R245 ;  /* 0x00000006ff837819 */ /* 0x000fe200000116f5 */
[----:B------:R-:W-:Y:S01]  /*10830*/  IMAD.X R29, R29, 0x1, R5, P6 ;  /* 0x000000011d1d7824 */ /* 0x000fe200030e0605 */
[----:B------:R-:W-:Y:S01]  /*10840*/  SGXT.U32 R129, R129, 0x1 ;  /* 0x000000018181781a */ /* 0x000fe20000000000 */
[----:B------:R-:W1:Y:S01]  /*10850*/  S2R R252, SR_TID.X ;  /* 0x0000000000fc7919 */ /* 0x000e620000002100 */
[----:B------:R-:W-:Y:S02]  /*10860*/  IADD3 R112, P6, PT, R126, R0, RZ ;  /* 0x000000007e707210 */ /* 0x000fe40007fde0ff */
[----:B------:R-:W-:Y:S01]  /*10870*/  SGXT.U32 R131, R131, 0x1 ;  /* 0x000000018383781a */ /* 0x000fe20000000000 */
[----:B------:R-:W-:Y:S01]  /*10880*/  LDGSTS.E [R13+0x1a000], desc[UR22][R198.64], P5 ;  /* 0x1a000000c60d7fae */ /* 0x000fe2000a9a1016 */
[----:B------:R-:W-:-:S02]  /*10890*/  LOP3.LUT R129, R129, 0x74, RZ, 0xfc, !PT ;  /* 0x0000007481817812 */ /* 0x000fc400078efcff */
[----:B------:R-:W-:Y:S02]  /*108a0*/  SEL R12, R12, RZ, P4 ;  /* 0x000000ff0c0c7207 */ /* 0x000fe40002000000 */
[----:B------:R-:W-:Y:S01]  /*108b0*/  SEL R9, R9, RZ, P4 ;  /* 0x000000ff09097207 */ /* 0x000fe20002000000 */
[----:B------:R-:W-:Y:S01]  /*108c0*/  IMAD.X R113, R127, 0x1, R5, P6 ;  /* 0x000000017f717824 */ /* 0x000fe200030e0605 */
[----:B------:R-:W-:Y:S01]  /*108d0*/  LOP3.LUT R131, R131, 0x76, RZ, 0xfc, !PT ;  /* 0x0000007683837812 */ /* 0x000fe200078efcff */
[----:B------:R-:W-:Y:S01]  /*108e0*/  LDGSTS.E [R13+0x1a008], desc[UR22][R200.64], P2 ;  /* 0x1a008000c80d7fae */ /* 0x000fe200091a1016 */
[----:B------:R-:W-:Y:S02]  /*108f0*/  ISETP.GE.AND P6, PT, R129, UR4, PT ;  /* 0x0000000481007c0c */ /* 0x000fe4000bfc6270 */
[----:B------:R-:W-:Y:S02]  /*10900*/  ISETP.NE.U32.AND P3, PT, R12, RZ, PT ;  /* 0x000000ff0c00720c */ /* 0x000fe40003f65070 */
[----:B------:R-:W-:-:S02]  /*10910*/  ISETP.NE.U32.AND P5, PT, R9, RZ, PT ;  /* 0x000000ff0900720c */ /* 0x000fc40003fa5070 */
[----:B------:R-:W-:Y:S02]  /*10920*/  ISETP.GE.AND P2, PT, R131, UR4, PT ;  /* 0x0000000483007c0c */ /* 0x000fe4000bf46270 */
[----:B------:R-:W-:Y:S02]  /*10930*/  SEL R12, RZ, 0x4, P6 ;  /* 0x00000004ff0c7807 */ /* 0x000fe40003000000 */
[----:B------:R-:W-:Y:S02]  /*10940*/  IADD3 R110, P6, PT, R110, R0, RZ ;  /* 0x000000006e6e7210 */ /* 0x000fe40007fde0ff */
[----:B---3--:R-:W-:Y:S02]  /*10950*/  SHF.R.U32.HI R130, RZ, 0x6, R136 ;  /* 0x00000006ff827819 */ /* 0x008fe40000011688 */
[----:B------:R-:W-:Y:S01]  /*10960*/  SEL R9, RZ, 0x4, P2 ;  /* 0x00000004ff097807 */ /* 0x000fe20001000000 */
[----:B------:R-:W-:Y:S01]  /*10970*/  IMAD.X R111, R111, 0x1, R5, P6 ;  /* 0x000000016f6f7824 */ /* 0x000fe200030e0605 */
[----:B------:R-:W-:Y:S01]  /*10980*/  SGXT.U32 R130, R130, 0x1 ;  /* 0x000000018282781a */ /* 0x000fe20000000000 */
[----:B------:R-:W-:Y:S01]  /*10990*/  LDGSTS.E [R13+0x1c000], desc[UR22][R174.64], P3 ;  /* 0x1c000000ae0d7fae */ /* 0x000fe200099a1016 */
[----:B------:R-:W-:-:S02]  /*109a0*/  SEL R12, R12, RZ, P4 ;  /* 0x000000ff0c0c7207 */ /* 0x000fc40002000000 */
[----:B------:R-:W-:Y:S01]  /*109b0*/  SEL R9, R9, RZ, P4 ;  /* 0x000000ff09097207 */ /* 0x000fe20002000000 */
[----:B------:R-:W-:Y:S01]  /*109c0*/  LDGSTS.E [R13+0x1c008], desc[UR22][R172.64], P5 ;  /* 0x1c008000ac0d7fae */ /* 0x000fe2000a9a1016 */
[----:B------:R-:W-:Y:S02]  /*109d0*/  IADD3 R78, P6, PT, R78, R0, RZ ;  /* 0x000000004e4e7210 */ /* 0x000fe40007fde0ff */
[----:B------:R-:W-:Y:S02]  /*109e0*/  LOP3.LUT R130, R130, 0x18, RZ, 0xfc, !PT ;  /* 0x0000001882827812 */ /* 0x000fe400078efcff */
[----:B------:R-:W-:Y:S01]  /*109f0*/  ISETP.NE.U32.AND P2, PT, R12, RZ, PT ;  /* 0x000000ff0c00720c */ /* 0x000fe20003f45070 */
[----:B------:R-:W-:Y:S01]  /*10a00*/  IMAD.X R79, R79, 0x1, R5, P6 ;  /* 0x000000014f4f7824 */ /* 0x000fe200030e0605 */
[----:B------:R-:W-:Y:S02]  /*10a10*/  ISETP.NE.U32.AND P5, PT, R9, RZ, PT ;  /* 0x000000ff0900720c */ /* 0x000fe40003fa5070 */
[----:B------:R-:W-:-:S02]  /*10a20*/  SHF.R.U32.HI R238, RZ, 0x6, R136 ;  /* 0x00000006ffee7819 */ /* 0x000fc40000011688 */
[----:B------:R-:W-:Y:S02]  /*10a30*/  ISETP.GE.AND P6, PT, R130, UR4, PT ;  /* 0x0000000482007c0c */ /* 0x000fe4000bfc6270 */
[----:B------:R-:W-:Y:S02]  /*10a40*/  SGXT.U32 R238, R238, 0x1 ;  /* 0x00000001eeee781a */ /* 0x000fe40000000000 */
[----:B------:R-:W-:Y:S02]  /*10a50*/  SEL R9, RZ, 0x4, P6 ;  /* 0x00000004ff097807 */ /* 0x000fe40003000000 */
[----:B------:R-:W-:Y:S01]  /*10a60*/  IADD3 R94, P3, PT, R94, R0, RZ ;  /* 0x000000005e5e7210 */ /* 0x000fe20007f7e0ff */
[----:B------:R-:W-:Y:S01]  /*10a70*/  LDGSTS.E [R13+0x1e000], desc[UR22][R170.64], P2 ;  /* 0x1e000000aa0d7fae */ /* 0x000fe200091a1016 */
[----:B------:R-:W-:Y:S02]  /*10a80*/  SHF.R.U32.HI R127, RZ, 0x6, R245 ;  /* 0x00000006ff7f7819 */ /* 0x000fe400000116f5 */
[----:B------:R-:W-:-:S02]  /*10a90*/  LOP3.LUT R238, R238, 0x1a, RZ, 0xfc, !PT ;  /* 0x0000001aeeee7812 */ /* 0x000fc400078efcff */
[----:B------:R-:W-:Y:S01]  /*10aa0*/  SEL R9, R9, RZ, P4 ;  /* 0x000000ff09097207 */ /* 0x000fe20002000000 */
[----:B------:R-:W-:Y:S01]  /*10ab0*/  IMAD.X R95, R95, 0x1, R5, P3 ;  /* 0x000000015f5f7824 */ /* 0x000fe200018e0605 */
[----:B------:R-:W-:Y:S01]  /*10ac0*/  SGXT.U32 R127, R127, 0x1 ;  /* 0x000000017f7f781a */ /* 0x000fe20000000000 */
[----:B------:R3:W-:Y:S01]  /*10ad0*/  LDGSTS.E [R13+0x1e008], desc[UR22][R168.64], P5 ;  /* 0x1e008000a80d7fae */ /* 0x0007e2000a9a1016 */
[----:B------:R-:W-:Y:S02]  /*10ae0*/  ISETP.GE.AND P2, PT, R238, UR4, PT ;  /* 0x00000004ee007c0c */ /* 0x000fe4000bf46270 */
[----:B------:R-:W-:Y:S02]  /*10af0*/  IADD3 R62, P3, PT, R62, R0, RZ ;  /* 0x000000003e3e7210 */ /* 0x000fe40007f7e0ff */
[----:B------:R-:W-:Y:S02]  /*10b00*/  ISETP.NE.U32.AND P5, PT, R9, RZ, PT ;  /* 0x000000ff0900720c */ /* 0x000fe40003fa5070 */
[----:B------:R-:W-:-:S02]  /*10b10*/  LOP3.LUT R127, R127, 0x3a, RZ, 0xfc, !PT ;  /* 0x0000003a7f7f7812 */ /* 0x000fc400078efcff */
[----:B-1----:R-:W-:Y:S01]  /*10b20*/  SHF.R.U32.HI R251, RZ, 0x6, R252 ;  /* 0x00000006fffb7819 */ /* 0x002fe200000116fc */
[----:B------:R-:W-:Y:S01]  /*10b30*/  IMAD.X R63, R63, 0x1, R5, P3 ;  /* 0x000000013f3f7824 */ /* 0x000fe200018e0605 */
[----:B---3--:R-:W-:Y:S02]  /*10b40*/  SEL R13, RZ, 0x4, P2 ;  /* 0x00000004ff0d7807 */ /* 0x008fe40001000000 */
[----:B------:R-:W-:Y:S02]  /*10b50*/  SHF.R.U32.HI R128, RZ, 0x6, R245 ;  /* 0x00000006ff807819 */ /* 0x000fe400000116f5 */
[----:B------:R-:W-:Y:S02]  /*10b60*/  ISETP.GE.AND P3, PT, R127, UR4, PT ;  /* 0x000000047f007c0c */ /* 0x000fe4000bf66270 */
[----:B------:R-:W-:Y:S01]  /*10b70*/  SGXT.U32 R251, R251, 0x1 ;  /* 0x00000001fbfb781a */ /* 0x000fe20000000000 */
[----:B------:R-:W-:Y:S01]  /*10b80*/  LDGSTS.E [R14+0x18000], desc[UR22][R204.64], P5 ;  /* 0x18000000cc0e7fae */ /* 0x000fe2000a9a1016 */
[----:B------:R-:W-:-:S02]  /*10b90*/  SEL R13, R13, RZ, P4 ;  /* 0x000000ff0d0d7207 */ /* 0x000fc40002000000 */
[----:B------:R-:W-:Y:S02]  /*10ba0*/  SGXT.U32 R128, R128, 0x1 ;  /* 0x000000018080781a */ /* 0x000fe40000000000 */
[----:B------:R-:W-:Y:S02]  /*10bb0*/  SEL R9, RZ, 0x4, P3 ;  /* 0x00000004ff097807 */ /* 0x000fe40001800000 */
[----:B------:R-:W-:Y:S02]  /*10bc0*/  LOP3.LUT R251, R251, 0x58, RZ, 0xfc, !PT ;  /* 0x00000058fbfb7812 */ /* 0x000fe400078efcff */
[----:B------:R-:W-:Y:S02]  /*10bd0*/  ISETP.NE.U32.AND P3, PT, R13, RZ, PT ;  /* 0x000000ff0d00720c */ /* 0x000fe40003f65070 */
[----:B------:R-:W-:Y:S02]  /*10be0*/  LOP3.LUT R128, R128, 0x38, RZ, 0xfc, !PT ;  /* 0x0000003880807812 */ /* 0x000fe400078efcff */
[----:B------:R-:W-:-:S02]  /*10bf0*/  ISETP.GE.AND P5, PT, R251, UR4, PT ;  /* 0x00000004fb007c0c */ /* 0x000fc4000bfa6270 */
[----:B------:R-:W-:Y:S02]  /*10c00*/  SHF.R.U32.HI R251, RZ, 0x6, R252 ;  /* 0x00000006fffb7819 */ /* 0x000fe400000116fc */
[----:B------:R-:W-:Y:S02]  /*10c10*/  ISETP.GE.AND P2, PT, R128, UR4, PT ;  /* 0x0000000480007c0c */ /* 0x000fe4000bf46270 */
[----:B------:R-:W-:Y:S02]  /*10c20*/  IADD3 R12, P6, PT, R46, R0, RZ ;  /* 0x000000002e0c7210 */ /* 0x000fe40007fde0ff */
[----:B------:R-:W-:Y:S01]  /*10c30*/  SGXT.U32 R251, R251, 0x1 ;  /* 0x00000001fbfb781a */ /* 0x000fe20000000000 */
[----:B------:R-:W-:Y:S01]  /*10c40*/  LDGSTS.E [R14+0x18008], desc[UR22][R206.64], P3 ;  /* 0x18008000ce0e7fae */ /* 0x000fe200099a1016 */
[----:B------:R-:W-:Y:S02]  /*10c50*/  SEL R9, R9, RZ, P4 ;  /* 0x000000ff09097207 */ /* 0x000fe40002000000 */
[----:B------:R-:W-:Y:S01]  /*10c60*/  SEL R114, RZ, 0x4, P2 ;  /* 0x00000004ff727807 */ /* 0x000fe20001000000 */
[----:B------:R-:W-:Y:S01]  /*10c70*/  IMAD.X R13, R47, 0x1, R5, P6 ;  /* 0x000000012f0d7824 */ /* 0x000fe200030e0605 */
[----:B------:R-:W-:-:S02]  /*10c80*/  LOP3.LUT R251, R251, 0x5a, RZ, 0xfc, !PT ;  /* 0x0000005afbfb7812 */ /* 0x000fc400078efcff */
[-C--:B------:R-:W-:Y:S02]  /*10c90*/  IADD3 R26, P2, PT, R26, R0.reuse, RZ ;  /* 0x000000001a1a7210 */ /* 0x080fe40007f5e0ff */
[----:B------:R-:W-:Y:S02]  /*10ca0*/  IADD3 R46, P6, PT, R140, R0, RZ ;  /* 0x000000008c2e7210 */ /* 0x000fe40007fde0ff */
[----:B------:R-:W-:Y:S02]  /*10cb0*/  ISETP.NE.U32.AND P3, PT, R9, RZ, PT ;  /* 0x000000ff0900720c */ /* 0x000fe40003f65070 */
[----:B------:R-:W-:Y:S02]  /*10cc0*/  SEL R114, R114, RZ, P4 ;  /* 0x000000ff72727207 */ /* 0x000fe40002000000 */
[----:B------:R-:W-:Y:S02]  /*10cd0*/  SEL R9, RZ, 0x4, P5 ;  /* 0x00000004ff097807 */ /* 0x000fe40002800000 */
[----:B------:R-:W-:Y:S01]  /*10ce0*/  ISETP.GE.AND P5, PT, R251, UR4, PT ;  /* 0x00000004fb007c0c */ /* 0x000fe2000bfa6270 */
[--C-:B------:R-:W-:Y:S01]  /*10cf0*/  IMAD.X R27, R27, 0x1, R5.reuse, P2 ;  /* 0x000000011b1b7824 */ /* 0x100fe200010e0605 */
[----:B------:R-:W-:Y:S01]  /*10d00*/  ISETP.NE.U32.AND P2, PT, R114, RZ, PT ;  /* 0x000000ff7200720c */ /* 0x000fe20003f45070 */
[----:B------:R-:W-:Y:S01]  /*10d10*/  IMAD.X R47, R141, 0x1, R5, P6 ;  /* 0x000000018d2f7824 */ /* 0x000fe200030e0605 */
[----:B------:R-:W-:-:S02]  /*10d20*/  SEL R9, R9, RZ, P4 ;  /* 0x000000ff09097207 */ /* 0x000fc40002000000 */
[----:B------:R-:W-:Y:S02]  /*10d30*/  SEL R115, RZ, 0x4, P5 ;  /* 0x00000004ff737807 */ /* 0x000fe40002800000 */
[----:B------:R-:W-:Y:S02]  /*10d40*/  IADD3 R114, P6, PT, R124, R0, RZ ;  /* 0x000000007c727210 */ /* 0x000fe40007fde0ff */
[----:B------:R-:W-:Y:S02]  /*10d50*/  ISETP.NE.U32.AND P5, PT, R9, RZ, PT ;  /* 0x000000ff0900720c */ /* 0x000fe40003fa5070 */
[----:B------:R-:W-:Y:S01]  /*10d60*/  SEL R9, R115, RZ, P4 ;  /* 0x000000ff73097207 */ /* 0x000fe20002000000 */
[----:B------:R-:W-:Y:S02]  /*10d70*/  IMAD.X R115, R125, 0x1, R5, P6 ;  /* 0x000000017d737824 */ /* 0x000fe400030e0605 */
[----:B------:R-:W1:Y:S01]  /*10d80*/  S2R R125, SR_TID.X ;  /* 0x00000000007d7919 */ /* 0x000e620000002100 */
[----:B------:R-:W-:-:S02]  /*10d90*/  SHF.R.U32.HI R252, RZ, 0x6, R252 ;  /* 0x00000006fffc7819 */ /* 0x000fc400000116fc */
[----:B------:R-:W-:Y:S01]  /*10da0*/  SHF.R.U32.HI R135, RZ, 0x6, R245 ;  /* 0x00000006ff877819 */ /* 0x000fe200000116f5 */
[----:B------:R-:W-:Y:S01]  /*10db0*/  LDGSTS.E [R14+0x1a000], desc[UR22][R208.64], P2 ;  /* 0x1a000000d00e7fae */ /* 0x000fe200091a1016 */
[----:B------:R-:W-:Y:S02]  /*10dc0*/  SGXT.U32 R252, R252, 0x1 ;  /* 0x00000001fcfc781a */ /* 0x000fe40000000000 */
[----:B------:R-:W-:Y:S01]  /*10dd0*/  SGXT.U32 R135, R135, 0x1 ;  /* 0x000000018787781a */ /* 0x000fe20000000000 */
[----:B------:R-:W-:Y:S01]  /*10de0*/  LDGSTS.E [R14+0x1a008], desc[UR22][R210.64], P3 ;  /* 0x1a008000d20e7fae */ /* 0x000fe200099a1016 */
[----:B------:R-:W-:Y:S02]  /*10df0*/  LOP3.LUT R252, R252, 0x78, RZ, 0xfc, !PT ;  /* 0x00000078fcfc7812 */ /* 0x000fe400078efcff */
[----:B------:R-:W-:Y:S01]  /*10e00*/  IADD3 R108, P6, PT, R108, R0, RZ ;  /* 0x000000006c6c7210 */ /* 0x000fe20007fde0ff */
[----:B------:R-:W-:Y:S01]  /*10e10*/  LDGSTS.E [R14+0x1c000], desc[UR22][R166.64], P5 ;  /* 0x1c000000a60e7fae */ /* 0x000fe2000a9a1016 */
[----:B------:R-:W-:-:S04]  /*10e20*/  ISETP.GE.AND P2, PT, R252, UR4, PT ;  /* 0x00000004fc007c0c */ /* 0x000fc8000bf46270 */
[----:B------:R-:W-:Y:S01]  /*10e30*/  SEL R118, RZ, 0x4, P2 ;  /* 0x00000004ff767807 */ /* 0x000fe20001000000 */
[----:B------:R-:W3:Y:S01]  /*10e40*/  S2R R252, SR_TID.X ;  /* 0x0000000000fc7919 */ /* 0x000ee20000002100 */
[----:B------:R-:W-:Y:S02]  /*10e50*/  ISETP.NE.U32.AND P2, PT, R9, RZ, PT ;  /* 0x000000ff0900720c */ /* 0x000fe40003f45070 */
[--C-:B------:R-:W-:Y:S02]  /*10e60*/  SHF.R.U32.HI R121, RZ, 0x6, R136.reuse ;  /* 0x00000006ff797819 */ /* 0x100fe40000011688 */
[----:B------:R-:W-:Y:S02]  /*10e70*/  LOP3.LUT R135, R135, 0x7a, RZ, 0xfc, !PT ;  /* 0x0000007a87877812 */ /* 0x000fe400078efcff */
[----:B------:R-:W-:Y:S01]  /*10e80*/  SHF.R.U32.HI R120, RZ, 0x6, R136 ;  /* 0x00000006ff787819 */ /* 0x000fe20000011688 */
[----:B------:R-:W-:Y:S01]  /*10e90*/  IMAD.X R109, R109, 0x1, R5, P6 ;  /* 0x000000016d6d7824 */ /* 0x000fe200030e0605 */
[----:B------:R-:W-:-:S02]  /*10ea0*/  SGXT.U32 R121, R121, 0x1 ;  /* 0x000000017979781a */ /* 0x000fc40000000000 */
[----:B------:R-:W-:Y:S02]  /*10eb0*/  ISETP.GE.AND P6, PT, R135, UR4, PT ;  /* 0x0000000487007c0c */ /* 0x000fe4000bfc6270 */
[----:B------:R-:W-:Y:S01]  /*10ec0*/  SGXT.U32 R120, R120, 0x1 ;  /* 0x000000017878781a */ /* 0x000fe20000000000 */
[----:B------:R-:W-:Y:S01]  /*10ed0*/  LDGSTS.E [R14+0x1c008], desc[UR22][R164.64], P2 ;  /* 0x1c008000a40e7fae */ /* 0x000fe200091a1016 */
[----:B-1----:R-:W-:Y:S02]  /*10ee0*/  SHF.R.U32.HI R126, RZ, 0x6, R125 ;  /* 0x00000006ff7e7819 */ /* 0x002fe4000001167d */
[----:B------:R-:W-:Y:S02]  /*10ef0*/  LOP3.LUT R121, R121, 0x1c, RZ, 0xfc, !PT ;  /* 0x0000001c79797812 */ /* 0x000fe400078efcff */
[----:B------:R-:W-:Y:S02]  /*10f00*/  SEL R9, RZ, 0x4, P6 ;  /* 0x00000004ff097807 */ /* 0x000fe40003000000 */
[----:B------:R-:W-:-:S02]  /*10f10*/  LOP3.LUT R120, R120, 0x1e, RZ, 0xfc, !PT ;  /* 0x0000001e78787812 */ /* 0x000fc400078efcff */
[----:B------:R-:W-:Y:S02]  /*10f20*/  SEL R118, R118, RZ, P4 ;  /* 0x000000ff76767207 */ /* 0x000fe40002000000 */
[----:B------:R-:W-:Y:S02]  /*10f30*/  SGXT.U32 R126, R126, 0x1 ;  /* 0x000000017e7e781a */ /* 0x000fe40000000000 */
[----:B------:R-:W-:Y:S02]  /*10f40*/  ISETP.GE.AND P2, PT, R121, UR4, PT ;  /* 0x0000000479007c0c */ /* 0x000fe4000bf46270 */
[----:B------:R-:W-:Y:S02]  /*10f50*/  SEL R9, R9, RZ, P4 ;  /* 0x000000ff09097207 */ /* 0x000fe40002000000 */
[----:B------:R-:W-:Y:S02]  /*10f60*/  ISETP.GE.AND P5, PT, R120, UR4, PT ;  /* 0x0000000478007c0c */ /* 0x000fe4000bfa6270 */
[----:B------:R-:W-:-:S02]  /*10f70*/  ISETP.NE.U32.AND P3, PT, R118, RZ, PT ;  /* 0x000000ff7600720c */ /* 0x000fc40003f65070 */
[----:B------:R-:W-:Y:S02]  /*10f80*/  LOP3.LUT R126, R126, 0x3c, RZ, 0xfc, !PT ;  /* 0x0000003c7e7e7812 */ /* 0x000fe400078efcff */
[----:B------:R-:W-:Y:S02]  /*10f90*/  SEL R118, RZ, 0x4, P2 ;  /* 0x00000004ff767807 */ /* 0x000fe40001000000 */
[----:B------:R-:W-:Y:S02]  /*10fa0*/  ISETP.NE.U32.AND P2, PT, R9, RZ, PT ;  /* 0x000000ff0900720c */ /* 0x000fe40003f45070 */
[----:B------:R-:W-:Y:S02]  /*10fb0*/  SEL R9, RZ, 0x4, P5 ;  /* 0x00000004ff097807 */ /* 0x000fe40002800000 */
[----:B------:R-:W-:Y:S02]  /*10fc0*/  ISETP.GE.AND P5, PT, R126, UR4, PT ;  /* 0x000000047e007c0c */ /* 0x000fe4000bfa6270 */
[----:B------:R-:W-:Y:S01]  /*10fd0*/  SEL R118, R118, RZ, P4 ;  /* 0x000000ff76767207 */ /* 0x000fe20002000000 */
[----:B------:R-:W-:Y:S01]  /*10fe0*/  LDGSTS.E [R14+0x1e000], desc[UR22][R162.64], P3 ;  /* 0x1e000000a20e7fae */ /* 0x000fe200099a1016 */
[----:B------:R-:W-:-:S02]  /*10ff0*/  SEL R119, RZ, 0x4, P5 ;  /* 0x00000004ff777807 */ /* 0x000fc40002800000 */
[----:B------:R-:W-:Y:S02]  /*11000*/  SEL R9, R9, RZ, P4 ;  /* 0x000000ff09097207 */ /* 0x000fe40002000000 */
[----:B------:R-:W-:Y:S01]  /*11010*/  SEL R119, R119, RZ, P4 ;  /* 0x000000ff77777207 */ /* 0x000fe20002000000 */
[----:B------:R1:W-:Y:S01]  /*11020*/  LDGSTS.E [R14+0x1e008], desc[UR22][R160.64], P2 ;  /* 0x1e008000a00e7fae */ /* 0x0003e200091a1016 */
[----:B------:R-:W-:Y:S02]  /*11030*/  ISETP.NE.U32.AND P3, PT, R118, RZ, PT ;  /* 0x000000ff7600720c */ /* 0x000fe40003f65070 */
[----:B------:R-:W-:Y:S02]  /*11040*/  ISETP.NE.U32.AND P5, PT, R9, RZ, PT ;  /* 0x000000ff0900720c */ /* 0x000fe40003fa5070 */
[----:B------:R-:W-:Y:S02]  /*11050*/  ISETP.NE.U32.AND P2, PT, R119, RZ, PT ;  /* 0x000000ff7700720c */ /* 0x000fe40003f45070 */
[----:B---3--:R-:W-:-:S02]  /*11060*/  SHF.R.U32.HI R251, RZ, 0x6, R252 ;  /* 0x00000006fffb7819 */ /* 0x008fc400000116fc */
[----:B------:R-:W-:Y:S02]  /*11070*/  SHF.R.U32.HI R252, RZ, 0x6, R252 ;  /* 0x00000006fffc7819 */ /* 0x000fe400000116fc */
[----:B------:R-:W-:Y:S02]  /*11080*/  SGXT.U32 R251, R251, 0x1 ;  /* 0x00000001fbfb781a */ /* 0x000fe40000000000 */
[----:B------:R-:W-:Y:S01]  /*11090*/  SGXT.U32 R252, R252, 0x1 ;  /* 0x00000001fcfc781a */ /* 0x000fe20000000000 */
[----:B------:R-:W-:Y:S01]  /*110a0*/  LDGSTS.E [R15+0x18000], desc[UR22][R212.64], P3 ;  /* 0x18000000d40f7fae */ /* 0x000fe200099a1016 */
[----:B------:R-:W-:Y:S02]  /*110b0*/  LOP3.LUT R251, R251, 0x5c, RZ, 0xfc, !PT ;  /* 0x0000005cfbfb7812 */ /* 0x000fe400078efcff */
[----:B------:R-:W-:Y:S01]  /*110c0*/  LOP3.LUT R252, R252, 0x5e, RZ, 0xfc, !PT ;  /* 0x0000005efcfc7812 */ /* 0x000fe200078efcff */
[----:B------:R-:W-:Y:S01]  /*110d0*/  LDGSTS.E [R15+0x18008], desc[UR22][R214.64], P5 ;  /* 0x18008000d60f7fae */ /* 0x000fe2000a9a1016 */
[----:B------:R-:W-:-:S03]  /*110e0*/  ISETP.GE.AND P5, PT, R251, UR4, PT ;  /* 0x00000004fb007c0c */ /* 0x000fc6000bfa6270 */
[----:B------:R-:W-:Y:S01]  /*110f0*/  LDGSTS.E [R15+0x1a000], desc[UR22][R216.64], P2 ;  /* 0x1a000000d80f7fae */ /* 0x000fe200091a1016 */
[----:B------:R-:W-:-:S03]  /*11100*/  ISETP.GE.AND P2, PT, R252, UR4, PT ;  /* 0x00000004fc007c0c */ /* 0x000fc6000bf46270 */
[----:B------:R-:W3:Y:S04]  /*11110*/  LDL.LU.64 R250, [R1+0xb0] ;  /* 0x0000b00001fa7983 */ /* 0x000ee80000300a00 */
[----:B------:R-:W4:Y:S01]  /*11120*/  LDL.LU R252, [R1+0x404] ;  /* 0x0004040001fc7983 */ /* 0x000f220000300800 */
[----:B------:R-:W-:-:S04]  /*11130*/  SHF.R.U32.HI R124, RZ, 0x6, R125 ;  /* 0x00000006ff7c7819 */ /* 0x000fc8000001167d */
[----:B------:R-:W-:Y:S02]  /*11140*/  SGXT.U32 R124, R124, 0x1 ;  /* 0x000000017c7c781a */ /* 0x000fe40000000000 */
[-C--:B------:R-:W-:Y:S02]  /*11150*/  IADD3 R92, P6, PT, R92, R0.reuse, RZ ;  /* 0x000000005c5c7210 */ /* 0x080fe40007fde0ff */
[----:B------:R-:W-:Y:S02]  /*11160*/  LOP3.LUT R124, R124, 0x3e, RZ, 0xfc, !PT ;  /* 0x0000003e7c7c7812 */ /* 0x000fe400078efcff */
[----:B------:R-:W-:Y:S01]  /*11170*/  SHF.R.U32.HI R139, RZ, 0x6, R245 ;  /* 0x00000006ff8b7819 */ /* 0x000fe200000116f5 */
[----:B------:R-:W-:Y:S01]  /*11180*/  IMAD.X R93, R93, 0x1, R5, P6 ;  /* 0x000000015d5d7824 */ /* 0x000fe200030e0605 */
[----:B------:R-:W-:Y:S02]  /*11190*/  ISETP.GE.AND P3, PT, R124, UR4, PT ;  /* 0x000000047c007c0c */ /* 0x000fe4000bf66270 */
[----:B------:R-:W-:-:S02]  /*111a0*/  IADD3 R76, P6, PT, R76, R0, RZ ;  /* 0x000000004c4c7210 */ /* 0x000fc40007fde0ff */
[----:B------:R-:W-:Y:S02]  /*111b0*/  SHF.R.U32.HI R137, RZ, 0x6, R245 ;  /* 0x00000006ff897819 */ /* 0x000fe400000116f5 */
[----:B-1----:R-:W-:Y:S02]  /*111c0*/  SEL R14, RZ, 0x4, P3 ;  /* 0x00000004ff0e7807 */ /* 0x002fe40001800000 */
[----:B------:R-:W-:Y:S01]  /*111d0*/  SGXT.U32 R139, R139, 0x1 ;  /* 0x000000018b8b781a */ /* 0x000fe20000000000 */
[----:B------:R-:W-:Y:S01]  /*111e0*/  IMAD.X R77, R77, 0x1, R5, P6 ;  /* 0x000000014d4d7824 */ /* 0x000fe200030e0605 */
[----:B------:R-:W-:Y:S02]  /*111f0*/  SGXT.U32 R137, R137, 0x1 ;  /* 0x000000018989781a */ /* 0x000fe40000000000 */
[----:B------:R-:W-:Y:S02]  /*11200*/  SEL R9, RZ, 0x4, P5 ;  /* 0x00000004ff097807 */ /* 0x000fe40002800000 */
[----:B------:R-:W-:-:S02]  /*11210*/  IADD3 R60, P6, PT, R60, R0, RZ ;  /* 0x000000003c3c7210 */ /* 0x000fc40007fde0ff */
[----:B------:R-:W-:Y:S02]  /*11220*/  LOP3.LUT R139, R139, 0x7e, RZ, 0xfc, !PT ;  /* 0x0000007e8b8b7812 */ /* 0x000fe400078efcff */
[----:B------:R-:W-:Y:S02]  /*11230*/  SEL R14, R14, RZ, P4 ;  /* 0x000000ff0e0e7207 */ /* 0x000fe40002000000 */
[----:B------:R-:W-:Y:S02]  /*11240*/  LOP3.LUT R137, R137, 0x7c, RZ, 0xfc, !PT ;  /* 0x0000007c89897812 */ /* 0x000fe400078efcff */
[----:B------:R-:W-:Y:S01]  /*11250*/  SEL R9, R9, RZ, P4 ;  /* 0x000000ff09097207 */ /* 0x000fe20002000000 */
[----:B------:R-:W-:Y:S01]  /*11260*/  IMAD.X R61, R61, 0x1, R5, P6 ;  /* 0x000000013d3d7824 */ /* 0x000fe200030e0605 */
[----:B------:R-:W-:Y:S02]  /*11270*/  ISETP.GE.AND P3, PT, R139, UR4, PT ;  /* 0x000000048b007c0c */ /* 0x000fe4000bf66270 */
[----:B------:R-:W-:-:S02]  /*11280*/  ISETP.NE.U32.AND P5, PT, R14, RZ, PT ;  /* 0x000000ff0e00720c */ /* 0x000fc40003fa5070 */
[----:B------:R-:W-:Y:S02]  /*11290*/  LOP3.LUT R245, R245, 0x7f, RZ, 0xc0, !PT ;  /* 0x0000007ff5f57812 */ /* 0x000fe400078ec0ff */
[----:B------:R-:W-:Y:S02]  /*112a0*/  ISETP.GE.AND P6, PT, R137, UR4, PT ;  /* 0x0000000489007c0c */ /* 0x000fe4000bfc6270 */
[----:B------:R-:W-:Y:S02]  /*112b0*/  SEL R118, RZ, 0x4, P2 ;  /* 0x00000004ff767807 */ /* 0x000fe40001000000 */
[----:B------:R-:W-:Y:S02]  /*112c0*/  ISETP.NE.U32.AND P2, PT, R9, RZ, PT ;  /* 0x000000ff0900720c */ /* 0x000fe40003f45070 */
[----:B------:R-:W-:Y:S02]  /*112d0*/  SEL R9, RZ, 0x4, P3 ;  /* 0x00000004ff097807 */ /* 0x000fe40001800000 */
[----:B------:R-:W-:Y:S01]  /*112e0*/  ISETP.GE.AND P3, PT, R245, UR4, PT ;  /* 0x00000004f5007c0c */ /* 0x000fe2000bf66270 */
[----:B------:R-:W-:Y:S01]  /*112f0*/  LDGSTS.E [R15+0x1a008], desc[UR22][R218.64], P5 ;  /* 0x1a008000da0f7fae */ /* 0x000fe2000a9a1016 */
[----:B------:R-:W-:-:S02]  /*11300*/  SEL R14, RZ, 0x4, P6 ;  /* 0x00000004ff0e7807 */ /* 0x000fc40003000000 */
[----:B------:R-:W-:Y:S02]  /*11310*/  SEL R118, R118, RZ, P4 ;  /* 0x000000ff76767207 */ /* 0x000fe40002000000 */
[----:B------:R-:W-:Y:S02]  /*11320*/  SEL R119, RZ, 0x4, P3 ;  /* 0x00000004ff777807 */ /* 0x000fe40001800000 */
[----:B------:R-:W-:Y:S01]  /*11330*/  SEL R14, R14, RZ, P4 ;  /* 0x000000ff0e0e7207 */ /* 0x000fe20002000000 */
[----:B------:R-:W-:Y:S01]  /*11340*/  LDGSTS.E [R15+0x1c000], desc[UR22][R158.64], P2 ;  /* 0x1c0000009e0f7fae */ /* 0x000fe200091a1016 */
[----:B------:R-:W-:Y:S02]  /*11350*/  SEL R9, R9, RZ, P4 ;  /* 0x000000ff09097207 */ /* 0x000fe40002000000 */
[----:B------:R-:W-:Y:S02]  /*11360*/  ISETP.NE.U32.AND P3, PT, R118, RZ, PT ;  /* 0x000000ff7600720c */ /* 0x000fe40003f65070 */
[----:B------:R-:W-:-:S02]  /*11370*/  SEL R119, R119, RZ, P4 ;  /* 0x000000ff77777207 */ /* 0x000fc40002000000 */
[----:B------:R-:W-:Y:S02]  /*11380*/  ISETP.NE.U32.AND P5, PT, R14, RZ, PT ;  /* 0x000000ff0e00720c */ /* 0x000fe40003fa5070 */
[----:B------:R-:W-:Y:S02]  /*11390*/  ISETP.NE.U32.AND P4, PT, R9, RZ, PT ;  /* 0x000000ff0900720c */ /* 0x000fe40003f85070 */
[----:B------:R-:W-:Y:S02]  /*113a0*/  ISETP.NE.U32.AND P2, PT, R119, RZ, PT ;  /* 0x000000ff7700720c */ /* 0x000fe40003f45070 */
[----:B------:R-:W-:-:S03]  /*113b0*/  IADD3 R44, P6, PT, R44, R0, RZ ;  /* 0x000000002c2c7210 */ /* 0x000fc60007fde0ff */
[----:B------:R-:W-:Y:S02]  /*113c0*/  LDGSTS.E [R15+0x1c008], desc[UR22][R156.64], P3 ;  /* 0x1c0080009c0f7fae */ /* 0x000fe400099a1016 */
[----:B------:R-:W-:Y:S02]  /*113d0*/  IMAD.X R45, R45, 0x1, R5, P6 ;  /* 0x000000012d2d7824 */ /* 0x000fe400030e0605 */
[----:B------:R-:W-:Y:S01]  /*113e0*/  LDGSTS.E [R15+0x1e000], desc[UR22][R32.64], P5 ;  /* 0x1e000000200f7fae */ /* 0x000fe2000a9a1016 */
[----:B------:R-:W-:-:S03]  /*113f0*/  IADD3 R24, P6, PT, R24, R0, RZ ;  /* 0x0000000018187210 */ /* 0x000fc60007fde0ff */
[----:B------:R-:W-:Y:S04]  /*11400*/  LDGSTS.E [R15+0x1e008], desc[UR22][R30.64], P4 ;  /* 0x1e0080001e0f7fae */ /* 0x000fe8000a1a1016 */
[----:B------:R-:W0:Y:S04]  /*11410*/  LDGDEPBAR ;  /* 0x00000000000079af */ /* 0x000e280000000000 */
[----:B------:R-:W5:Y:S04]  /*11420*/  LDL.LU R0, [R1+0x4f8] ;  /* 0x0004f80001007983 */ /* 0x000f680000300800 */
[----:B----4-:R-:W-:Y:S04]  /*11430*/  LDGSTS.E [R252+0x38000], desc[UR22][R246.64], P2 ;  /* 0x38000000f6fc7fae */ /* 0x010fe800091a1016 */
[----:B------:R-:W-:Y:S04]  /*11440*/  LDGSTS.E [R252+0x38400], desc[UR22][R16.64], P2 ;  /* 0x3840000010fc7fae */ /* 0x000fe800091a1016 */
[----:B--2---:R-:W-:Y:S04]  /*11450*/  LDGSTS.E [R252+0x38800], desc[UR22][R248.64], P2 ;  /* 0x38800000f8fc7fae */ /* 0x004fe800091a1016 */
[----:B---3--:R-:W-:Y:S04]  /*11460*/  LDGSTS.E [R252+0x38c00], desc[UR22][R250.64], P2 ;  /* 0x38c00000fafc7fae */ /* 0x008fe800091a1016 */
[----:B------:R-:W2:Y:S04]  /*11470*/  LDL.LU.64 R16, [R1+0x4f0] ;  /* 0x0004f00001107983 */ /* 0x000ea80000300a00 */
[----:B------:R-:W-:Y:S04]  /*11480*/  LDGSTS.E [R252+0x39000], desc[UR22][R202.64], P2 ;  /* 0x39000000cafc7fae */ /* 0x000fe800091a1016 */
[----:B------:R-:W-:Y:S04]  /*11490*/  LDGSTS.E [R252+0x39400], desc[UR22][R18.64], P2 ;  /* 0x3940000012fc7fae */ /* 0x000fe800091a1016 */
[----:B------:R-:W-:Y:S04]  /*114a0*/  LDGSTS.E [R252+0x39800], desc[UR22][R20.64], P2 ;  /* 0x3980000014fc7fae */ /* 0x000fe800091a1016 */
[----:B------:R-:W5:Y:S04]  /*114b0*/  LDL.LU.64 R202, [R1+0x4e8] ;  /* 0x0004e80001ca7983 */ /* 0x000f680000300a00 */
[----:B------:R-:W3:Y:S04]  /*114c0*/  LDL.LU.64 R18, [R1+0x4e0] ;  /* 0x0004e00001127983 */ /* 0x000ee80000300a00 */
[----:B------:R-:W4:Y:S04]  /*114d0*/  LDL.LU.64 R20, [R1+0x4d8] ;  /* 0x0004d80001147983 */ /* 0x000f280000300a00 */
[----:B------:R1:W-:Y:S04]  /*114e0*/  LDGSTS.E [R252+0x39c00], desc[UR22][R22.64], P2 ;  /* 0x39c0000016fc7fae */ /* 0x0003e800091a1016 */
[----:B------:R-:W3:Y:S01]  /*114f0*/  LDL.LU.64 R22, [R1+0x4d0] ;  /* 0x0004d00001167983 */ /* 0x000ee20000300a00 */
[----:B-1----:R-:W1:Y:S03]  /*11500*/  LDC R252, c[0x0][0x3a0] ;  /* 0x0000e800fffc7b82 */ /* 0x002e660000000800 */
[----:B--2---:R2:W-:Y:S04]  /*11510*/  LDGSTS.E [R16+0x38080], desc[UR22][R6.64], P2 ;  /* 0x3808000006107fae */ /* 0x0045e800091a1016 */
[----:B------:R2:W-:Y:S04]  /*11520*/  LDGSTS.E [R16+0x38480], desc[UR22][R2.64], P2 ;  /* 0x3848000002107fae */ /* 0x0005e800091a1016 */
[----:B------:R2:W-:Y:S04]  /*11530*/  LDGSTS.E [R16+0x38880], desc[UR22][R230.64], P2 ;  /* 0x38880000e6107fae */ /* 0x0005e800091a1016 */
[----:B------:R2:W5:Y:S04]  /*11540*/  LDL.LU.64 R6, [R1+0x4c8] ;  /* 0x0004c80001067983 */ /* 0x0005680000300a00 */
[----:B------:R2:W5:Y:S04]  /*11550*/  LDL.LU.64 R2, [R1+0x4c0] ;  /* 0x0004c00001027983 */ /* 0x0005680000300a00 */
[----:B------:R2:W-:Y:S04]  /*11560*/  LDGSTS.E [R16+0x38c80], desc[UR22][R228.64], P2 ;  /* 0x38c80000e4107fae */ /* 0x0005e800091a1016 */
        /* <DEDUP_REMOVED lines=12> */
[----:B---3--:R2:W-:Y:S04]  /*11630*/  LDGSTS.E [R18+0x38180], desc[UR22][R74.64], P2 ;  /* 0x381800004a127fae */ /* 0x0085e800091a1016 */
        /* <DEDUP_REMOVED lines=15> */
[----:B----4-:R2:W-:Y:S04]  /*11730*/  LDGSTS.E [R20+0x38280], desc[UR22][R102.64], P2 ;  /* 0x3828000066147fae */ /* 0x0105e800091a1016 */
[----:B------:R2:W-:Y:S04]  /*11740*/  LDGSTS.E [R20+0x38680], desc[UR22][R104.64], P2 ;  /* 0x3868000068147fae */ /* 0x0005e800091a1016 */
[----:B------:R2:W-:Y:S04]  /*11750*/  LDGSTS.E [R20+0x38a80], desc[UR22][R10.64], P2 ;  /* 0x38a800000a147fae */ /* 0x0005e800091a1016 */
[----:B------:R2:W-:Y:S01]  /*11760*/  LDGSTS.E [R20+0x38e80], desc[UR22][R96.64], P2 ;  /* 0x38e8000060147fae */ /* 0x0005e200091a1016 */
[----:B-1----:R-:W-:-:S03]  /*11770*/  VIADD R252, R252, 0x7f ;  /* 0x0000007ffcfc7836 */ /* 0x002fc60000000000 */
[----:B------:R2:W-:Y:S04]  /*11780*/  LDGSTS.E [R20+0x39280], desc[UR22][R80.64], P2 ;  /* 0x3928000050147fae */ /* 0x0005e800091a1016 */
[----:B------:R2:W-:Y:S04]  /*11790*/  LDGSTS.E [R20+0x39680], desc[UR22][R64.64], P2 ;  /* 0x3968000040147fae */ /* 0x0005e800091a1016 */
[----:B------:R2:W-:Y:S04]  /*117a0*/  LDGSTS.E [R20+0x39a80], desc[UR22][R48.64], P2 ;  /* 0x39a8000030147fae */ /* 0x0005e800091a1016 */
[----:B------:R2:W-:Y:S04]  /*117b0*/  LDGSTS.E [R20+0x39e80], desc[UR22][R28.64], P2 ;  /* 0x39e800001c147fae */ /* 0x0005e800091a1016 */
[----:B------:R2:W-:Y:S01]  /*117c0*/  LDGSTS.E [R21+0x38300], desc[UR22][R106.64], P2 ;  /* 0x383000006a157fae */ /* 0x0005e200091a1016 */
[----:B------:R-:W-:-:S03]  /*117d0*/  ISETP.GE.AND P3, PT, R252, 0x100, PT ;  /* 0x00000100fc00780c */ /* 0x000fc60003f66270 */
[----:B------:R2:W-:Y:S04]  /*117e0*/  LDGSTS.E [R21+0x38700], desc[UR22][R112.64], P2 ;  /* 0x3870000070157fae */ /* 0x0005e800091a1016 */
[----:B------:R2:W-:Y:S04]  /*117f0*/  LDGSTS.E [R21+0x38b00], desc[UR22][R110.64], P2 ;  /* 0x38b000006e157fae */ /* 0x0005e800091a1016 */
[----:B------:R2:W-:Y:S04]  /*11800*/  LDGSTS.E [R21+0x38f00], desc[UR22][R94.64], P2 ;  /* 0x38f000005e157fae */ /* 0x0005e800091a1016 */
[----:B------:R2:W-:Y:S04]  /*11810*/  LDGSTS.E [R21+0x39300], desc[UR22][R78.64], P2 ;  /* 0x393000004e157fae */ /* 0x0005e800091a1016 */
[----:B------:R2:W-:Y:S04]  /*11820*/  LDGSTS.E [R21+0x39700], desc[UR22][R62.64], P2 ;  /* 0x397000003e157fae */ /* 0x0005e800091a1016 */
[----:B------:R2:W-:Y:S01]  /*11830*/  LDGSTS.E [R21+0x39b00], desc[UR22][R12.64], P2 ;  /* 0x39b000000c157fae */ /* 0x0005e200091a1016 */
[----:B------:R-:W-:-:S03]  /*11840*/  IMAD.X R25, R25, 0x1, R5, P6 ;  /* 0x0000000119197824 */ /* 0x000fc600030e0605 */
[----:B------:R2:W-:Y:S04]  /*11850*/  LDGSTS.E [R21+0x39f00], desc[UR22][R26.64], P2 ;  /* 0x39f000001a157fae */ /* 0x0005e800091a1016 */
[----:B------:R2:W-:Y:S04]  /*11860*/  LDGSTS.E [R22+0x38380], desc[UR22][R46.64], P2 ;  /* 0x383800002e167fae */ /* 0x0005e800091a1016 */
[----:B------:R2:W-:Y:S04]  /*11870*/  LDGSTS.E [R22+0x38780], desc[UR22][R114.64], P2 ;  /* 0x3878000072167fae */ /* 0x0005e800091a1016 */
[----:B------:R2:W-:Y:S04]  /*11880*/  LDGSTS.E [R22+0x38b80], desc[UR22][R108.64], P2 ;  /* 0x38b800006c167fae */ /* 0x0005e800091a1016 */
[----:B------:R2:W-:Y:S04]  /*11890*/  LDGSTS.E [R22+0x38f80], desc[UR22][R92.64], P2 ;  /* 0x38f800005c167fae */ /* 0x0005e800091a1016 */
[----:B------:R2:W-:Y:S01]  /*118a0*/  LDGSTS.E [R22+0x39380], desc[UR22][R76.64], P2 ;  /* 0x393800004c167fae */ /* 0x0005e200091a1016 */
[----:B------:R-:W-:-:S03]  /*118b0*/  UMOV UR14, URZ ;  /* 0x000000ff000e7c82 */ /* 0x000fc60008000000 */
[----:B------:R2:W-:Y:S04]  /*118c0*/  LDGSTS.E [R22+0x39780], desc[UR22][R60.64], P2 ;  /* 0x397800003c167fae */ /* 0x0005e800091a1016 */
[----:B------:R2:W-:Y:S04]  /*118d0*/  LDGSTS.E [R22+0x39b80], desc[UR22][R44.64], P2 ;  /* 0x39b800002c167fae */ /* 0x0005e800091a1016 */
[----:B------:R2:W-:Y:S01]  /*118e0*/  LDGSTS.E [R22+0x39f80], desc[UR22][R24.64], P2 ;  /* 0x39f8000018167fae */ /* 0x0005e200091a1016 */
[----:B------:R-:W-:-:S03]  /*118f0*/  ISETP.GE.AND P2, PT, R252, 0x80, PT ;  /* 0x00000080fc00780c */ /* 0x000fc60003f46270 */
[----:B------:R-:W0:Y:S01]  /*11900*/  LDGDEPBAR ;  /* 0x00000000000079af */ /* 0x000e220000000000 */
[----:B------:R-:W-:Y:S09]  /*11910*/  @!P3 BRA `(.L_x_7) ;  /* 0x000000780028b947 */ /* 0x000ff20003800000 */
[----:B------:R-:W3:Y:S04]  /*11920*/  LDL.LU R240, [R1+0x2a4] ;  /* 0x0002a40001f07983 */ /* 0x000ee80000300800 */
[----:B------:R-:W4:Y:S04]  /*11930*/  LDL.LU R239, [R1+0x2a8] ;  /* 0x0002a80001ef7983 */ /* 0x000f280000300800 */
[----:B--2---:R-:W2:Y:S04]  /*11940*/  LDL.LU R241, [R1+0x2ac] ;  /* 0x0002ac0001f17983 */ /* 0x004ea80000300800 */
[----:B------:R-:W2:Y:S04]  /*11950*/  LDL.LU R243, [R1+0x2b0] ;  /* 0x0002b00001f37983 */ /* 0x000ea80000300800 */
[----:B------:R-:W2:Y:S04]  /*11960*/  LDL.LU R251, [R1+0x2b4] ;  /* 0x0002b40001fb7983 */ /* 0x000ea80000300800 */
[----:B------:R-:W2:Y:S04]  /*11970*/  LDL.LU R249, [R1+0x2b8] ;  /* 0x0002b80001f97983 */ /* 0x000ea80000300800 */
[----:B------:R-:W2:Y:S04]  /*11980*/  LDL.LU R247, [R1+0x2bc] ;  /* 0x0002bc0001f77983 */ /* 0x000ea80000300800 */
[----:B------:R-:W2:Y:S04]  /*11990*/  LDL.LU R245, [R1+0x2c0] ;  /* 0x0002c00001f57983 */ /* 0x000ea80000300800 */
[----:B------:R-:W2:Y:S04]  /*119a0*/  LDL.LU R252, [R1+0x2c4] ;  /* 0x0002c40001fc7983 */ /* 0x000ea80000300800 */
[----:B------:R-:W2:Y:S01]  /*119b0*/  LDL.LU R250, [R1+0x2c8] ;  /* 0x0002c80001fa7983 */ /* 0x000ea20000300800 */
[----:B------:R-:W-:-:S03]  /*119c0*/  SHF.R.S32.HI R141, RZ, 0x1f, R8 ;  /* 0x0000001fff8d7819 */ /* 0x000fc60000011408 */
[----:B------:R-:W2:Y:S04]  /*119d0*/  LDL.LU R248, [R1+0x2cc] ;  /* 0x0002cc0001f87983 */ /* 0x000ea80000300800 */
[----:B------:R-:W2:Y:S04]  /*119e0*/  LDL.LU R246, [R1+0x2d0] ;  /* 0x0002d00001f67983 */ /* 0x000ea80000300800 */
[----:B------:R-:W2:Y:S04]  /*119f0*/  LDL.LU R244, [R1+0x2d4] ;  /* 0x0002d40001f47983 */ /* 0x000ea80000300800 */
[----:B------:R-:W2:Y:S04]  /*11a00*/  LDL.LU R242, [R1+0x2d8] ;  /* 0x0002d80001f27983 */ /* 0x000ea80000300800 */
[----:B------:R-:W-:Y:S04]  /*11a10*/  STL [R1+0x4c8], R5 ;  /* 0x0004c80501007387 */ /* 0x000fe80000100800 */
[----:B------:R-:W-:Y:S04]  /*11a20*/  STL [R1+0x4c4], R4 ;  /* 0x0004c40401007387 */ /* 0x000fe80000100800 */
[----:B-----5:R-:W-:Y:S04]  /*11a30*/  STL [R1+0x4c0], R3 ;  /* 0x0004c00301007387 */ /* 0x020fe80000100800 */
[----:B------:R1:W-:Y:S01]  /*11a40*/  STL [R1+0x4bc], R0 ;  /* 0x0004bc0001007387 */ /* 0x0003e20000100800 */
[----:B---3--:R-:W-:-:S04]  /*11a50*/  IADD3 R100, P5, PT, R8, R240, RZ ;  /* 0x000000f008647210 */ /* 0x008fc80007fbe0ff */
[----:B------:R-:W-:Y:S02]  /*11a60*/  LEA.HI.X.SX32 R102, R240, R141, 0x1, P5 ;  /* 0x0000008df0667211 */ /* 0x000fe400028f0eff */
[----:B------:R-:W3:Y:S01]  /*11a70*/  LDL.LU R240, [R1+0x2dc] ;  /* 0x0002dc0001f07983 */ /* 0x000ee20000300800 */
[C---:B----4-:R-:W-:Y:S02]  /*11a80*/  IADD3 R96, P6, PT, R8.reuse, R239, RZ ;  /* 0x000000ef08607210 */ /* 0x050fe40007fde0ff */
[C---:B--2---:R-:W-:Y:S01]  /*11a90*/  IADD3 R92, P3, PT, R8.reuse, R241, RZ ;  /* 0x000000f1085c7210 */ /* 0x044fe20007f7e0ff */
[----:B------:R-:W2:Y:S01]  /*11aa0*/  LDL.LU R237, [R1+0x2e0] ;  /* 0x0002e00001ed7983 */ /* 0x000ea20000300800 */
[----:B------:R-:W-:-:S03]  /*11ab0*/  IADD3 R88, P4, PT, R8, R243, RZ ;  /* 0x000000f308587210 */ /* 0x000fc60007f9e0ff */
[----:B------:R-:W4:Y:S04]  /*11ac0*/  LDL.LU R235, [R1+0x2e4] ;  /* 0x0002e40001eb7983 */ /* 0x000f280000300800 */
        /* <DEDUP_REMOVED lines=12> */
[----:B------:R-:W4:Y:S01]  /*11b90*/  LDL.LU R145, [R1+0x318] ;  /* 0x0003180001917983 */ /* 0x000f220000300800 */
[----:B------:R-:W-:-:S02]  /*11ba0*/  IADD3 R84, P5, PT, R8, R251, RZ ;  /* 0x000000fb08547210 */ /* 0x000fc40007fbe0ff */
[----:B------:R-:W-:Y:S01]  /*11bb0*/  LEA.HI.X.SX32 R98, R239, R141, 0x1, P6 ;  /* 0x0000008def627211 */ /* 0x000fe200030f0eff */
[----:B------:R-:W4:Y:S01]  /*11bc0*/  LDL.LU R184, [R1+0x31c] ;  /* 0x00031c0001b87983 */ /* 0x000f220000300800 */
[C---:B------:R-:W-:Y:S02]  /*11bd0*/  IADD3 R80, P6, PT, R8.reuse, R249, RZ ;  /* 0x000000f908507210 */ /* 0x040fe40007fde0ff */
[----:B------:R-:W-:Y:S01]  /*11be0*/  LEA.HI.X.SX32 R94, R241, R141, 0x1, P3 ;  /* 0x0000008df15e7211 */ /* 0x000fe200018f0eff */
[----:B------:R-:W4:Y:S01]  /*11bf0*/  LDL.LU R185, [R1+0x320] ;  /* 0x0003200001b97983 */ /* 0x000f220000300800 */
[C---:B------:R-:W-:Y:S02]  /*11c00*/  IADD3 R76, P3, PT, R8.reuse, R247, RZ ;  /* 0x000000f7084c7210 */ /* 0x040fe40007f7e0ff */
[----:B------:R-:W-:Y:S01]  /*11c10*/  LEA.HI.X.SX32 R90, R243, R141, 0x1, P4 ;  /* 0x0000008df35a7211 */ /* 0x000fe200020f0eff */
[----:B------:R-:W4:Y:S01]  /*11c20*/  LDL.LU R144, [R1+0x324] ;  /* 0x0003240001907983 */ /* 0x000f220000300800 */
[----:B------:R-:W-:-:S02]  /*11c30*/  IADD3 R72, P4, PT, R8, R245, RZ ;  /* 0x000000f508487210 */ /* 0x000fc40007f9e0ff */
[-C--:B------:R-:W-:Y:S02]  /*11c40*/  LEA.HI.X.SX32 R86, R251, R141.reuse, 0x1, P5 ;  /* 0x0000008dfb567211 */ /* 0x080fe400028f0eff */
[C---:B------:R-:W-:Y:S02]  /*11c50*/  IADD3 R251, P5, PT, R8.reuse, R252, RZ ;  /* 0x000000fc08fb7210 */ /* 0x040fe40007fbe0ff */
[-C--:B------:R-:W-:Y:S02]  /*11c60*/  LEA.HI.X.SX32 R82, R249, R141.reuse, 0x1, P6 ;  /* 0x0000008df9527211 */ /* 0x080fe400030f0eff */
[C---:B------:R-:W-:Y:S02]  /*11c70*/  IADD3 R249, P6, PT, R8.reuse, R250, RZ ;  /* 0x000000fa08f97210 */ /* 0x040fe40007fde0ff */
[----:B------:R-:W-:Y:S02]  /*11c80*/  LEA.HI.X.SX32 R78, R247, R141, 0x1, P3 ;  /* 0x0000008df74e7211 */ /* 0x000fe400018f0eff */
[----:B------:R-:W-:-:S02]  /*11c90*/  IADD3 R247, P3, PT, R8, R248, RZ ;  /* 0x000000f808f77210 */ /* 0x000fc40007f7e0ff */
[-C--:B------:R-:W-:Y:S02]  /*11ca0*/  LEA.HI.X.SX32 R74, R245, R141.reuse, 0x1, P4 ;  /* 0x0000008df54a7211 */ /* 0x080fe400020f0eff */
[----:B------:R-:W-:Y:S02]  /*11cb0*/  IADD3 R245, P4, PT, R8, R246, RZ ;  /* 0x000000f608f57210 */ /* 0x000fe40007f9e0ff */
[-C--:B------:R-:W-:Y:S02]  /*11cc0*/  LEA.HI.X.SX32 R252, R252, R141.reuse, 0x1, P5 ;  /* 0x0000008dfcfc7211 */ /* 0x080fe400028f0eff */
[----:B------:R-:W-:Y:S02]  /*11cd0*/  IADD3 R243, P5, PT, R8, R244, RZ ;  /* 0x000000f408f37210 */ /* 0x000fe40007fbe0ff */
[----:B------:R-:W-:Y:S02]  /*11ce0*/  LEA.HI.X.SX32 R250, R250, R141, 0x1, P6 ;  /* 0x0000008dfafa7211 */ /* 0x000fe400030f0eff */
[----:B------:R-:W-:-:S02]  /*11cf0*/  IADD3 R241, P6, PT, R8, R242, RZ ;  /* 0x000000f208f17210 */ /* 0x000fc40007fde0ff */
[-C--:B------:R-:W-:Y:S02]  /*11d00*/  LEA.HI.X.SX32 R248, R248, R141.reuse, 0x1, P3 ;  /* 0x0000008df8f87211 */ /* 0x080fe400018f0eff */
[-C--:B------:R-:W-:Y:S02]  /*11d10*/  LEA.HI.X.SX32 R246, R246, R141.reuse, 0x1, P4 ;  /* 0x0000008df6f67211 */ /* 0x080fe400020f0eff */
[-C--:B------:R-:W-:Y:S02]  /*11d20*/  LEA.HI.X.SX32 R244, R244, R141.reuse, 0x1, P5 ;  /* 0x0000008df4f47211 */ /* 0x080fe400028f0eff */
[----:B------:R-:W-:Y:S02]  /*11d30*/  LEA.HI.X.SX32 R242, R242, R141, 0x1, P6 ;  /* 0x0000008df2f27211 */ /* 0x000fe400030f0eff */
[C---:B---3--:R-:W-:Y:S02]  /*11d40*/  IADD3 R239, P3, PT, R8.reuse, R240, RZ ;  /* 0x000000f008ef7210 */ /* 0x048fe40007f7e0ff */
[----:B--2---:R-:W-:-:S02]  /*11d50*/  IADD3 R236, P4, PT, R8, R237, RZ ;  /* 0x000000ed08ec7210 */ /* 0x004fc40007f9e0ff */
[----:B------:R-:W-:Y:S02]  /*11d60*/  LEA.HI.X.SX32 R240, R240, R141, 0x1, P3 ;  /* 0x0000008df0f07211 */ /* 0x000fe400018f0eff */
[C---:B----4-:R-:W-:Y:S02]  /*11d70*/  IADD3 R234, P5, PT, R8.reuse, R235, RZ ;  /* 0x000000eb08ea7210 */ /* 0x050fe40007fbe0ff */
[----:B------:R-:W-:Y:S02]  /*11d80*/  LEA.HI.X.SX32 R237, R237, R141, 0x1, P4 ;  /* 0x0000008deded7211 */ /* 0x000fe400020f0eff */
[C---:B------:R-:W-:Y:S02]  /*11d90*/  IADD3 R232, P6, PT, R8.reuse, R233, RZ ;  /* 0x000000e908e87210 */ /* 0x040fe40007fde0ff */
[----:B------:R-:W-:Y:S02]  /*11da0*/  LEA.HI.X.SX32 R235, R235, R141, 0x1, P5 ;  /* 0x0000008debeb7211 */ /* 0x000fe400028f0eff */
[----:B------:R-:W-:-:S02]  /*11db0*/  IADD3 R230, P3, PT, R8, R154, RZ ;  /* 0x0000009a08e67210 */ /* 0x000fc40007f7e0ff */
[----:B------:R-:W-:Y:S02]  /*11dc0*/  LEA.HI.X.SX32 R233, R233, R141, 0x1, P6 ;  /* 0x0000008de9e97211 */ /* 0x000fe400030f0eff */
[----:B------:R-:W-:Y:S02]  /*11dd0*/  IADD3 R228, P4, PT, R8, R155, RZ ;  /* 0x0000009b08e47210 */ /* 0x000fe40007f9e0ff */
[-C--:B------:R-:W-:Y:S02]  /*11de0*/  LEA.HI.X.SX32 R231, R154, R141.reuse, 0x1, P3 ;  /* 0x0000008d9ae77211 */ /* 0x080fe400018f0eff */
[C---:B------:R-:W-:Y:S01]  /*11df0*/  IADD3 R226, P5, PT, R8.reuse, R152, RZ ;  /* 0x0000009808e27210 */ /* 0x040fe20007fbe0ff */
[----:B------:R-:W2:Y:S01]  /*11e00*/  LDL.LU R154, [R1+0x328] ;  /* 0x00032800019a7983 */ /* 0x000ea20000300800 */
[----:B------:R-:W-:Y:S02]  /*11e10*/  LEA.HI.X.SX32 R229, R155, R141, 0x1, P4 ;  /* 0x0000008d9be57211 */ /* 0x000fe400020f0eff */
[----:B------:R-:W-:Y:S01]  /*11e20*/  IADD3 R224, P6, PT, R8, R153, RZ ;  /* 0x0000009908e07210 */ /* 0x000fe20007fde0ff */
[----:B------:R-:W3:Y:S01]  /*11e30*/  LDL.LU R155, [R1+0x32c] ;  /* 0x00032c00019b7983 */ /* 0x000ee20000300800 */
[----:B------:R-:W-:-:S02]  /*11e40*/  LEA.HI.X.SX32 R227, R152, R141, 0x1, P5 ;  /* 0x0000008d98e37211 */ /* 0x000fc400028f0eff */
[C---:B------:R-:W-:Y:S01]  /*11e50*/  IADD3 R222, P3, PT, R8.reuse, R150, RZ ;  /* 0x0000009608de7210 */ /* 0x040fe20007f7e0ff */
[----:B------:R-:W4:Y:S01]  /*11e60*/  LDL.LU R152, [R1+0x330] ;  /* 0x0003300001987983 */ /* 0x000f220000300800 */
[----:B------:R-:W-:Y:S02]  /*11e70*/  LEA.HI.X.SX32 R225, R153, R141, 0x1, P6 ;  /* 0x0000008d99e17211 */ /* 0x000fe400030f0eff */
[----:B------:R-:W-:Y:S01]  /*11e80*/  IADD3 R220, P4, PT, R8, R151, RZ ;  /* 0x0000009708dc7210 */ /* 0x000fe20007f9e0ff */
[----:B------:R-:W4:Y:S01]  /*11e90*/  LDL.LU R153, [R1+0x334] ;  /* 0x0003340001997983 */ /* 0x000f220000300800 */
[-C--:B------:R-:W-:Y:S02]  /*11ea0*/  LEA.HI.X.SX32 R223, R150, R141.reuse, 0x1, P3 ;  /* 0x0000008d96df7211 */ /* 0x080fe400018f0eff */
[----:B------:R-:W-:Y:S01]  /*11eb0*/  IADD3 R218, P5, PT, R8, R148, RZ ;  /* 0x0000009408da7210 */ /* 0x000fe20007fbe0ff */
[----:B------:R-:W4:Y:S01]  /*11ec0*/  LDL.LU R150, [R1+0x338] ;  /* 0x0003380001967983 */ /* 0x000f220000300800 */
[----:B------:R-:W-:-:S02]  /*11ed0*/  LEA.HI.X.SX32 R221, R151, R141, 0x1, P4 ;  /* 0x0000008d97dd7211 */ /* 0x000fc400020f0eff */
[----:B------:R-:W-:Y:S01]  /*11ee0*/  IADD3 R216, P6, PT, R8, R146, RZ ;  /* 0x0000009208d87210 */ /* 0x000fe20007fde0ff */
[----:B------:R-:W4:Y:S01]  /*11ef0*/  LDL.LU R151, [R1+0x33c] ;  /* 0x00033c0001977983 */ /* 0x000f220000300800 */
[----:B------:R-:W-:Y:S02]  /*11f00*/  LEA.HI.X.SX32 R219, R148, R141, 0x1, P5 ;  /* 0x0000008d94db7211 */ /* 0x000fe400028f0eff */
[----:B------:R-:W-:Y:S01]  /*11f10*/  IADD3 R214, P3, PT, R8, R149, RZ ;  /* 0x0000009508d67210 */ /* 0x000fe20007f7e0ff */
[----:B------:R-:W4:Y:S01]  /*11f20*/  LDL.LU R148, [R1+0x340] ;  /* 0x0003400001947983 */ /* 0x000f220000300800 */
[----:B------:R-:W-:-:S03]  /*11f30*/  LEA.HI.X.SX32 R217, R146, R141, 0x1, P6 ;  /* 0x0000008d92d97211 */ /* 0x000fc600030f0eff */
[----:B------:R-:W4:Y:S01]  /*11f40*/  LDL.LU R146, [R1+0x344] ;  /* 0x0003440001927983 */ /* 0x000f220000300800 */
[----:B------:R-:W-:Y:S02]  /*11f50*/  LEA.HI.X.SX32 R215, R149, R141, 0x1, P3 ;  /* 0x0000008d95d77211 */ /* 0x000fe400018f0eff */
[C---:B------:R-:W-:Y:S01]  /*11f60*/  IADD3 R210, P5, PT, R8.reuse, R147, RZ ;  /* 0x0000009308d27210 */ /* 0x040fe20007fbe0ff */
[----:B------:R-:W4:Y:S01]  /*11f70*/  LDL.LU R149, [R1+0x348] ;  /* 0x0003480001957983 */ /* 0x000f220000300800 */
[----:B------:R-:W-:Y:S02]  /*11f80*/  IADD3 R208, P6, PT, R8, R145, RZ ;  /* 0x0000009108d07210 */ /* 0x000fe40007fde0ff */
[-C--:B------:R-:W-:Y:S02]  /*11f90*/  LEA.HI.X.SX32 R211, R147, R141.reuse, 0x1, P5 ;  /* 0x0000008d93d37211 */ /* 0x080fe400028f0eff */
[----:B------:R-:W4:Y:S01]  /*11fa0*/  LDL.LU R147, [R1+0x34c] ;  /* 0x00034c0001937983 */ /* 0x000f220000300800 */
[----:B------:R-:W-:-:S03]  /*11fb0*/  LEA.HI.X.SX32 R209, R145, R141, 0x1, P6 ;  /* 0x0000008d91d17211 */ /* 0x000fc600030f0eff */
[----:B------:R-:W4:Y:S01]  /*11fc0*/  LDL.LU R145, [R1+0x350] ;  /* 0x0003500001917983 */ /* 0x000f220000300800 */
[C---:B------:R-:W-:Y:S01]  /*11fd0*/  IADD3 R212, P4, PT, R8.reuse, R187, RZ ;  /* 0x000000bb08d47210 */ /* 0x040fe20007f9e0ff */
[----:B------:R-:W1:Y:S03]  /*11fe0*/  S2R R118, SR_TID.X ;  /* 0x0000000000767919 */ /* 0x000e660000002100 */
[----:B------:R-:W-:Y:S02]  /*11ff0*/  LEA.HI.X.SX32 R213, R187, R141, 0x1, P4 ;  /* 0x0000008dbbd57211 */ /* 0x000fe400020f0eff */
[C---:B------:R-:W-:Y:S01]  /*12000*/  IADD3 R204, P4, PT, R8.reuse, R185, RZ ;  /* 0x000000b908cc7210 */ /* 0x040fe20007f9e0ff */
[----:B------:R-:W4:Y:S01]  /*12010*/  LDL.LU R179, [R1+0x354] ;  /* 0x0003540001b37983 */ /* 0x000f220000300800 */
[C---:B------:R-:W-:Y:S02]  /*12020*/  IADD3 R206, P3, PT, R8.reuse, R184, RZ ;  /* 0x000000b808ce7210 */ /* 0x040fe40007f7e0ff */
[----:B------:R-:W-:Y:S01]  /*12030*/  IADD3 R66, P5, PT, R8, R144, RZ ;  /* 0x0000009008427210 */ /* 0x000fe20007fbe0ff */
[----:B------:R-:W4:Y:S01]  /*12040*/  LDL.LU R177, [R1+0x358] ;  /* 0x0003580001b17983 */ /* 0x000f220000300800 */
[----:B------:R-:W-:-:S03]  /*12050*/  LEA.HI.X.SX32 R205, R185, R141, 0x1, P4 ;  /* 0x0000008db9cd7211 */ /* 0x000fc600020f0eff */
[----:B------:R-:W4:Y:S01]  /*12060*/  LDL.LU R175, [R1+0x35c] ;  /* 0x00035c0001af7983 */ /* 0x000f220000300800 */
[-C--:B------:R-:W-:Y:S02]  /*12070*/  LEA.HI.X.SX32 R207, R184, R141.reuse, 0x1, P3 ;  /* 0x0000008db8cf7211 */ /* 0x080fe400018f0eff */
[----:B------:R-:W-:Y:S01]  /*12080*/  LEA.HI.X.SX32 R70, R144, R141, 0x1, P5 ;  /* 0x0000008d90467211 */ /* 0x000fe200028f0eff */
[----:B------:R-:W4:Y:S04]  /*12090*/  LDL.LU R173, [R1+0x360] ;  /* 0x0003600001ad7983 */ /* 0x000f280000300800 */
[----:B------:R-:W4:Y:S04]  /*120a0*/  LDL.LU R171, [R1+0x364] ;  /* 0x0003640001ab7983 */ /* 0x000f280000300800 */
[----:B------:R-:W4:Y:S04]  /*120b0*/  LDL.LU R142, [R1+0x368] ;  /* 0x00036800018e7983 */ /* 0x000f280000300800 */
[----:B------:R-:W4:Y:S01]  /*120c0*/  LDL.LU R144, [R1+0x36c] ;  /* 0x00036c0001907983 */ /* 0x000f220000300800 */
[----:B-1----:R-:W-:-:S04]  /*120d0*/  SHF.R.U32.HI R118, RZ, 0x6, R118 ;  /* 0x00000006ff767819 */ /* 0x002fc80000011676 */
[----:B------:R-:W-:-:S04]  /*120e0*/  SGXT.U32 R118, R118, 0x1 ;  /* 0x000000017676781a */ /* 0x000fc80000000000 */
[----:B------:R-:W-:-:S05]  /*120f0*/  LOP3.LUT R118, R118, 0x78, RZ, 0xfc, !PT ;  /* 0x0000007876767812 */ /* 0x000fca00078efcff */
[----:B------:R-:W-:Y:S02]  /*12100*/  IMAD R133, R118, R202, RZ ;  /* 0x000000ca76857224 */ /* 0x000fe400078e02ff */
[----:B------:R-:W1:Y:S02]  /*12110*/  S2R R118, SR_TID.X ;  /* 0x0000000000767919 */ /* 0x000e640000002100 */
[--C-:B-1----:R-:W-:Y:S02]  /*12120*/  SHF.R.U32.HI R9, RZ, 0x6, R118.reuse ;  /* 0x00000006ff097819 */ /* 0x102fe40000011676 */
[----:B------:R-:W-:Y:S02]  /*12130*/  SHF.R.U32.HI R119, RZ, 0x6, R118 ;  /* 0x00000006ff777819 */ /* 0x000fe40000011676 */
[----:B------:R-:W-:Y:S02]  /*12140*/  SGXT.U32 R9, R9, 0x1 ;  /* 0x000000010909781a */ /* 0x000fe40000000000 */
[----:B------:R-:W-:-:S02]  /*12150*/  SGXT.U32 R119, R119, 0x1 ;  /* 0x000000017777781a */ /* 0x000fc40000000000 */
[----:B------:R-:W-:Y:S02]  /*12160*/  LOP3.LUT R9, R9, 0x6e, RZ, 0xfc, !PT ;  /* 0x0000006e09097812 */ /* 0x000fe400078efcff */
[----:B------:R-:W-:-:S03]  /*12170*/  LOP3.LUT R119, R119, 0x70, RZ, 0xfc, !PT ;  /* 0x0000007077777812 */ /* 0x000fc600078efcff */
[-C--:B------:R-:W-:Y:S01]  /*12180*/  IMAD R36, R9, R202.reuse, RZ ;  /* 0x000000ca09247224 */ /* 0x080fe200078e02ff */
[--C-:B------:R-:W-:Y:S01]  /*12190*/  SHF.R.U32.HI R9, RZ, 0x6, R118.reuse ;  /* 0x00000006ff097819 */ /* 0x100fe20000011676 */
[----:B------:R-:W-:Y:S01]  /*121a0*/  IMAD R34, R119, R202, RZ ;  /* 0x000000ca77227224 */ /* 0x000fe200078e02ff */
[----:B------:R-:W-:Y:S02]  /*121b0*/  SHF.R.U32.HI R119, RZ, 0x6, R118 ;  /* 0x00000006ff777819 */ /* 0x000fe40000011676 */
[----:B------:R-:W-:Y:S02]  /*121c0*/  SGXT.U32 R9, R9, 0x1 ;  /* 0x000000010909781a */ /* 0x000fe40000000000 */
[----:B------:R-:W-:Y:S02]  /*121d0*/  SGXT.U32 R119, R119, 0x1 ;  /* 0x000000017777781a */ /* 0x000fe40000000000 */
        /* <DEDUP_REMOVED lines=17> */
[----:B------:R-:W-:-:S02]  /*122f0*/  LOP3.LUT R119, R119, 0x5e, RZ, 0xfc, !PT ;  /* 0x0000005e77777812 */ /* 0x000fc400078efcff */
[C---:B--2---:R-:W-:Y:S02]  /*12300*/  IADD3 R200, P6, PT, R8.reuse, R154, RZ ;  /* 0x0000009a08c87210 */ /* 0x044fe40007fde0ff */
[C---:B---3--:R-:W-:Y:S02]  /*12310*/  IADD3 R198, P3, PT, R8.reuse, R155, RZ ;  /* 0x0000009b08c67210 */ /* 0x048fe40007f7e0ff */
[----:B----4-:R-:W-:Y:S02]  /*12320*/  IADD3 R196, P4, PT, R8, R152, RZ ;  /* 0x0000009808c47210 */ /* 0x010fe40007f9e0ff */
[----:B------:R-:W-:Y:S02]  /*12330*/  LEA.HI.X.SX32 R201, R154, R141, 0x1, P6 ;  /* 0x0000008d9ac97211 */ /* 0x000fe400030f0eff */
[----:B------:R-:W-:Y:S01]  /*12340*/  IADD3 R194, P5, PT, R8, R153, RZ ;  /* 0x0000009908c27210 */ /* 0x000fe20007fbe0ff */
[----:B------:R-:W2:Y:S01]  /*12350*/  LDL.LU R154, [R1+0x370] ;  /* 0x00037000019a7983 */ /* 0x000ea20000300800 */
[----:B------:R-:W-:-:S02]  /*12360*/  LEA.HI.X.SX32 R197, R152, R141, 0x1, P4 ;  /* 0x0000008d98c57211 */ /* 0x000fc400020f0eff */
[C---:B------:R-:W-:Y:S02]  /*12370*/  IADD3 R192, P6, PT, R8.reuse, R150, RZ ;  /* 0x0000009608c07210 */ /* 0x040fe40007fde0ff */
[-C--:B------:R-:W-:Y:S02]  /*12380*/  LEA.HI.X.SX32 R199, R155, R141.reuse, 0x1, P3 ;  /* 0x0000008d9bc77211 */ /* 0x080fe400018f0eff */
[----:B------:R-:W-:Y:S01]  /*12390*/  LEA.HI.X.SX32 R195, R153, R141, 0x1, P5 ;  /* 0x0000008d99c37211 */ /* 0x000fe200028f0eff */
[----:B------:R-:W3:Y:S01]  /*123a0*/  LDL.LU R155, [R1+0x374] ;  /* 0x00037400019b7983 */ /* 0x000ee20000300800 */
[C---:B------:R-:W-:Y:S02]  /*123b0*/  IADD3 R190, P3, PT, R8.reuse, R151, RZ ;  /* 0x0000009708be7210 */ /* 0x040fe40007f7e0ff */
        /* <DEDUP_REMOVED lines=8> */
[-C--:B------:R-:W-:Y:S02]  /*12440*/  LEA.HI.X.SX32 R191, R151, R141.reuse, 0x1, P3 ;  /* 0x0000008d97bf7211 */ /* 0x080fe400018f0eff */
[----:B------:R-:W-:Y:S02]  /*12450*/  LEA.HI.X.SX32 R187, R146, R141, 0x1, P5 ;  /* 0x0000008d92bb7211 */ /* 0x000fe400028f0eff */
[----:B------:R-:W4:Y:S01]  /*12460*/  LDL.LU R146, [R1+0x384] ;  /* 0x0003840001927983 */ /* 0x000f220000300800 */
[----:B------:R-:W-:-:S02]  /*12470*/  IADD3 R182, P3, PT, R8, R147, RZ ;  /* 0x0000009308b67210 */ /* 0x000fc40007f7e0ff */
[----:B------:R-:W-:Y:S01]  /*12480*/  LEA.HI.X.SX32 R185, R149, R141, 0x1, P6 ;  /* 0x0000008d95b97211 */ /* 0x000fe200030f0eff */
[----:B------:R-:W4:Y:S01]  /*12490*/  LDL.LU R153, [R1+0x388] ;  /* 0x0003880001997983 */ /* 0x000f220000300800 */
[----:B------:R-:W-:-:S03]  /*124a0*/  IADD3 R180, P4, PT, R8, R145, RZ ;  /* 0x0000009108b47210 */ /* 0x000fc60007f9e0ff */
[----:B------:R-:W4:Y:S01]  /*124b0*/  LDL.LU R151, [R1+0x38c] ;  /* 0x00038c0001977983 */ /* 0x000f220000300800 */
[----:B------:R-:W-:-:S03]  /*124c0*/  LEA.HI.X.SX32 R183, R147, R141, 0x1, P3 ;  /* 0x0000008d93b77211 */ /* 0x000fc600018f0eff */
[----:B------:R-:W4:Y:S01]  /*124d0*/  LDL.LU R149, [R1+0x390] ;  /* 0x0003900001957983 */ /* 0x000f220000300800 */
[----:B------:R-:W-:-:S03]  /*124e0*/  LEA.HI.X.SX32 R181, R145, R141, 0x1, P4 ;  /* 0x0000008d91b57211 */ /* 0x000fc600020f0eff */
[----:B------:R-:W4:Y:S04]  /*124f0*/  LDL.LU R147, [R1+0x394] ;  /* 0x0003940001937983 */ /* 0x000f280000300800 */
[----:B------:R-:W4:Y:S04]  /*12500*/  LDL.LU R145, [R1+0x398] ;  /* 0x0003980001917983 */ /* 0x000f280000300800 */
[----:B------:R-:W4:Y:S04]  /*12510*/  LDL.LU R143, [R1+0x39c] ;  /* 0x00039c00018f7983 */ /* 0x000f280000300800 */
[----:B------:R-:W4:Y:S01]  /*12520*/  LDL.LU R14, [R1+0x3a0] ;  /* 0x0003a000010e7983 */ /* 0x000f220000300800 */
[-C--:B------:R-:W-:Y:S01]  /*12530*/  IMAD R54, R9, R202.reuse, RZ ;  /* 0x000000ca09367224 */ /* 0x080fe200078e02ff */
[--C-:B------:R-:W-:Y:S01]  /*12540*/  SHF.R.U32.HI R9, RZ, 0x6, R118.reuse ;  /* 0x00000006ff097819 */ /* 0x100fe20000011676 */
[----:B------:R-:W-:Y:S01]  /*12550*/  IMAD R52, R119, R202, RZ ;  /* 0x000000ca77347224 */ /* 0x000fe200078e02ff */
[----:B------:R-:W-:-:S02]  /*12560*/  SHF.R.U32.HI R119, RZ, 0x6, R118 ;  /* 0x00000006ff777819 */ /* 0x000fc40000011676 */
        /* <DEDUP_REMOVED lines=22> */
[-C--:B------:R-:W-:Y:S01]  /*126d0*/  IMAD R104, R119, R202.reuse, RZ ;  /* 0x000000ca77687224 */ /* 0x080fe200078e02ff */
[----:B------:R-:W-:Y:S02]  /*126e0*/  SHF.R.U32.HI R119, RZ, 0x6, R118 ;  /* 0x00000006ff777819 */ /* 0x000fe40000011676 */
[----:B------:R-:W-:Y:S02]  /*126f0*/  SGXT.U32 R9, R9, 0x1 ;  /* 0x000000010909781a */ /* 0x000fe40000000000 */
[----:B------:R-:W-:Y:S02]  /*12700*/  SGXT.U32 R119, R119, 0x1 ;  /* 0x000000017777781a */ /* 0x000fe40000000000 */
[----:B------:R-:W-:Y:S02]  /*12710*/  LOP3.LUT R9, R9, 0x42, RZ, 0xfc, !PT ;  /* 0x0000004209097812 */ /* 0x000fe400078efcff */
[----:B------:R-:W-:Y:S01]  /*12720*/  LOP3.LUT R119, R119, 0x44, RZ, 0xfc, !PT ;  /* 0x0000004477777812 */ /* 0x000fe200078efcff */
[----:B------:R-:W-:-:S02]  /*12730*/  IMAD R91, R124, R202, RZ ;  /* 0x000000ca7c5b7224 */ /* 0x000fc400078e02ff */
[-C--:B------:R-:W-:Y:S02]  /*12740*/  IMAD R85, R9, R202.reuse, RZ ;  /* 0x000000ca09557224 */ /* 0x080fe400078e02ff */
[-C--:B------:R-:W-:Y:S01]  /*12750*/  IMAD R89, R119, R202.reuse, RZ ;  /* 0x000000ca77597224 */ /* 0x080fe200078e02ff */
[----:B------:R-:W4:Y:S01]  /*12760*/  LDL.LU R9, [R1+0x288] ;  /* 0x0002880001097983 */ /* 0x000f220000300800 */
[----:B------:R-:W-:-:S03]  /*12770*/  IMAD R93, R126, R202, RZ ;  /* 0x000000ca7e5d7224 */ /* 0x000fc600078e02ff */
[----:B------:R-:W4:Y:S04]  /*12780*/  LDL.LU R119, [R1+0x28c] ;  /* 0x00028c0001777983 */ /* 0x000f280000300800 */
[----:B------:R-:W4:Y:S04]  /*12790*/  LDL.LU R124, [R1+0x290] ;  /* 0x00029000017c7983 */ /* 0x000f280000300800 */
[----:B------:R-:W4:Y:S01]  /*127a0*/  LDL.LU R126, [R1+0x294] ;  /* 0x00029400017e7983 */ /* 0x000f220000300800 */
[C---:B------:R-:W-:Y:S02]  /*127b0*/  IADD3 R178, P5, PT, R8.reuse, R179, RZ ;  /* 0x000000b308b27210 */ /* 0x040fe40007fbe0ff */
[----:B------:R-:W-:-:S02]  /*127c0*/  IADD3 R176, P6, PT, R8, R177, RZ ;  /* 0x000000b108b07210 */ /* 0x000fc40007fde0ff */
[C---:B------:R-:W-:Y:S02]  /*127d0*/  IADD3 R174, P3, PT, R8.reuse, R175, RZ ;  /* 0x000000af08ae7210 */ /* 0x040fe40007f7e0ff */
[C---:B------:R-:W-:Y:S02]  /*127e0*/  IADD3 R172, P4, PT, R8.reuse, R173, RZ ;  /* 0x000000ad08ac7210 */ /* 0x040fe40007f9e0ff */
[-C--:B------:R-:W-:Y:S02]  /*127f0*/  LEA.HI.X.SX32 R179, R179, R141.reuse, 0x1, P5 ;  /* 0x0000008db3b37211 */ /* 0x080fe400028f0eff */
[-C--:B------:R-:W-:Y:S02]  /*12800*/  LEA.HI.X.SX32 R177, R177, R141.reuse, 0x1, P6 ;  /* 0x0000008db1b17211 */ /* 0x080fe400030f0eff */
[----:B------:R-:W-:Y:S02]  /*12810*/  LEA.HI.X.SX32 R175, R175, R141, 0x1, P3 ;  /* 0x0000008dafaf7211 */ /* 0x000fe400018f0eff */
[----:B------:R-:W-:-:S02]  /*12820*/  IADD3 R170, P5, PT, R8, R171, RZ ;  /* 0x000000ab08aa7210 */ /* 0x000fc40007fbe0ff */
[C---:B------:R-:W-:Y:S02]  /*12830*/  IADD3 R168, P6, PT, R8.reuse, R142, RZ ;  /* 0x0000008e08a87210 */ /* 0x040fe40007fde0ff */
[----:B------:R-:W-:Y:S02]  /*12840*/  IADD3 R166, P3, PT, R8, R144, RZ ;  /* 0x0000009008a67210 */ /* 0x000fe40007f7e0ff */
[-C--:B------:R-:W-:Y:S02]  /*12850*/  LEA.HI.X.SX32 R173, R173, R141.reuse, 0x1, P4 ;  /* 0x0000008dadad7211 */ /* 0x080fe400020f0eff */
[-C--:B------:R-:W-:Y:S02]  /*12860*/  LEA.HI.X.SX32 R171, R171, R141.reuse, 0x1, P5 ;  /* 0x0000008dabab7211 */ /* 0x080fe400028f0eff */
[-C--:B------:R-:W-:Y:S02]  /*12870*/  LEA.HI.X.SX32 R169, R142, R141.reuse, 0x1, P6 ;  /* 0x0000008d8ea97211 */ /* 0x080fe400030f0eff */
[----:B------:R-:W-:Y:S01]  /*12880*/  LEA.HI.X.SX32 R167, R144, R141, 0x1, P3 ;  /* 0x0000008d90a77211 */ /* 0x000fe200018f0eff */
[----:B------:R-:W-:-:S02]  /*12890*/  IMAD R99, R138, R202, RZ ;  /* 0x000000ca8a637224 */ /* 0x000fc400078e02ff */
[----:B------:R-:W1:Y:S01]  /*128a0*/  S2R R138, SR_TID.X ;  /* 0x00000000008a7919 */ /* 0x000e620000002100 */
[-C--:B------:R-:W-:Y:S02]  /*128b0*/  IMAD R103, R122, R202.reuse, RZ ;  /* 0x000000ca7a677224 */ /* 0x080fe400078e02ff */
[-C--:B------:R-:W-:Y:S02]  /*128c0*/  IMAD R105, R123, R202.reuse, RZ ;  /* 0x000000ca7b697224 */ /* 0x080fe400078e02ff */
[----:B------:R-:W-:Y:S01]  /*128d0*/  IMAD R101, R134, R202, RZ ;  /* 0x000000ca86657224 */ /* 0x000fe200078e02ff */
[----:B------:R-:W-:Y:S02]  /*128e0*/  SHF.R.U32.HI R125, RZ, 0x6, R125 ;  /* 0x00000006ff7d7819 */ /* 0x000fe4000001167d */
[--C-:B-1----:R-:W-:Y:S02]  /*128f0*/  SHF.R.U32.HI R122, RZ, 0x6, R138.reuse ;  /* 0x00000006ff7a7819 */ /* 0x102fe4000001168a */
[----:B------:R-:W-:-:S02]  /*12900*/  SHF.R.U32.HI R123, RZ, 0x6, R138 ;  /* 0x00000006ff7b7819 */ /* 0x000fc4000001168a */
[----:B------:R-:W-:Y:S02]  /*12910*/  SGXT.U32 R122, R122, 0x1 ;  /* 0x000000017a7a781a */ /* 0x000fe40000000000 */
[----:B------:R-:W-:Y:S02]  /*12920*/  SGXT.U32 R123, R123, 0x1 ;  /* 0x000000017b7b781a */ /* 0x000fe40000000000 */
[----:B------:R-:W-:Y:S02]  /*12930*/  LOP3.LUT R122, R122, 0x2a, RZ, 0xfc, !PT ;  /* 0x0000002a7a7a7812 */ /* 0x000fe400078efcff */
[----:B------:R-:W-:Y:S02]  /*12940*/  LOP3.LUT R123, R123, 0x28, RZ, 0xfc, !PT ;  /* 0x000000287b7b7812 */ /* 0x000fe400078efcff */
[----:B--2---:R-:W-:-:S04]  /*12950*/  IADD3 R164, P4, PT, R8, R154, RZ ;  /* 0x0000009a08a47210 */ /* 0x004fc80007f9e0ff */
[----:B------:R-:W-:Y:S02]  /*12960*/  LEA.HI.X.SX32 R165, R154, R141, 0x1, P4 ;  /* 0x0000008d9aa57211 */ /* 0x000fe400020f0eff */
[C---:B---3--:R-:W-:Y:S02]  /*12970*/  IADD3 R162, P5, PT, R8.reuse, R155, RZ ;  /* 0x0000009b08a27210 */ /* 0x048fe40007fbe0ff */
[C---:B----4-:R-:W-:Y:S02]  /*12980*/  IADD3 R160, P6, PT, R8.reuse, R152, RZ ;  /* 0x0000009808a07210 */ /* 0x050fe40007fde0ff */
[C---:B------:R-:W-:Y:S02]  /*12990*/  IADD3 R158, P3, PT, R8.reuse, R150, RZ ;  /* 0x00000096089e7210 */ /* 0x040fe40007f7e0ff */
[----:B------:R-:W-:Y:S02]  /*129a0*/  IADD3 R156, P4, PT, R8, R148, RZ ;  /* 0x00000094089c7210 */ /* 0x000fe40007f9e0ff */
[----:B------:R-:W-:-:S02]  /*129b0*/  LEA.HI.X.SX32 R163, R155, R141, 0x1, P5 ;  /* 0x0000008d9ba37211 */ /* 0x000fc400028f0eff */
[-C--:B------:R-:W-:Y:S02]  /*129c0*/  LEA.HI.X.SX32 R161, R152, R141.reuse, 0x1, P6 ;  /* 0x0000008d98a17211 */ /* 0x080fe400030f0eff */
[----:B------:R-:W-:Y:S02]  /*129d0*/  LEA.HI.X.SX32 R159, R150, R141, 0x1, P3 ;  /* 0x0000008d969f7211 */ /* 0x000fe400018f0eff */
[C---:B------:R-:W-:Y:S02]  /*129e0*/  IADD3 R154, P5, PT, R8.reuse, R146, RZ ;  /* 0x00000092089a7210 */ /* 0x040fe40007fbe0ff */
[----:B------:R-:W-:Y:S02]  /*129f0*/  IADD3 R152, P6, PT, R8, R153, RZ ;  /* 0x0000009908987210 */ /* 0x000fe40007fde0ff */
[----:B------:R-:W-:Y:S02]  /*12a00*/  LEA.HI.X.SX32 R157, R148, R141, 0x1, P4 ;  /* 0x0000008d949d7211 */ /* 0x000fe400020f0eff */
[----:B------:R-:W-:-:S02]  /*12a10*/  IADD3 R150, P3, PT, R8, R151, RZ ;  /* 0x0000009708967210 */ /* 0x000fc40007f7e0ff */
[----:B------:R-:W-:Y:S02]  /*12a20*/  IADD3 R148, P4, PT, R8, R149, RZ ;  /* 0x0000009508947210 */ /* 0x000fe40007f9e0ff */
[-C--:B------:R-:W-:Y:S02]  /*12a30*/  LEA.HI.X.SX32 R155, R146, R141.reuse, 0x1, P5 ;  /* 0x0000008d929b7211 */ /* 0x080fe400028f0eff */
[-C--:B------:R-:W-:Y:S02]  /*12a40*/  LEA.HI.X.SX32 R153, R153, R141.reuse, 0x1, P6 ;  /* 0x0000008d99997211 */ /* 0x080fe400030f0eff */
[----:B------:R-:W-:Y:S02]  /*12a50*/  LEA.HI.X.SX32 R151, R151, R141, 0x1, P3 ;  /* 0x0000008d97977211 */ /* 0x000fe400018f0eff */
[C---:B------:R-:W-:Y:S02]  /*12a60*/  IADD3 R146, P5, PT, R8.reuse, R147, RZ ;  /* 0x0000009308927210 */ /* 0x040fe40007fbe0ff */
[----:B------:R-:W-:-:S02]  /*12a70*/  IADD3 R144, P6, PT, R8, R145, RZ ;  /* 0x0000009108907210 */ /* 0x000fc40007fde0ff */
[C---:B------:R-:W-:Y:S02]  /*12a80*/  IADD3 R142, P3, PT, R8.reuse, R143, RZ ;  /* 0x0000008f088e7210 */ /* 0x040fe40007f7e0ff */
[-C--:B------:R-:W-:Y:S02]  /*12a90*/  LEA.HI.X.SX32 R149, R149, R141.reuse, 0x1, P4 ;  /* 0x0000008d95957211 */ /* 0x080fe400020f0eff */
[----:B------:R-:W-:Y:S02]  /*12aa0*/  IADD3 R140, P4, PT, R8, R14, RZ ;  /* 0x0000000e088c7210 */ /* 0x000fe40007f9e0ff */
[-C--:B------:R-:W-:Y:S02]  /*12ab0*/  LEA.HI.X.SX32 R147, R147, R141.reuse, 0x1, P5 ;  /* 0x0000008d93937211 */ /* 0x080fe400028f0eff */
[-C--:B------:R-:W-:Y:S02]  /*12ac0*/  LEA.HI.X.SX32 R145, R145, R141.reuse, 0x1, P6 ;  /* 0x0000008d91917211 */ /* 0x080fe400030f0eff */
[----:B------:R-:W-:-:S02]  /*12ad0*/  LEA.HI.X.SX32 R143, R143, R141, 0x1, P3 ;  /* 0x0000008d8f8f7211 */ /* 0x000fc400018f0eff */
[----:B------:R-:W-:Y:S02]  /*12ae0*/  LEA.HI.X.SX32 R141, R14, R141, 0x1, P4 ;  /* 0x0000008d0e8d7211 */ /* 0x000fe400020f0eff */
[----:B------:R-:W-:-:S04]  /*12af0*/  SHF.R.U32.HI R14, RZ, 0x6, R118 ;  /* 0x00000006ff0e7819 */ /* 0x000fc80000011676 */
[----:B------:R-:W-:-:S04]  /*12b00*/  SGXT.U32 R14, R14, 0x1 ;  /* 0x000000010e0e781a */ /* 0x000fc80000000000 */
[----:B------:R-:W-:-:S05]  /*12b10*/  LOP3.LUT R14, R14, 0x6c, RZ, 0xfc, !PT ;  /* 0x0000006c0e0e7812 */ /* 0x000fca00078efcff */
[----:B------:R-:W-:Y:S01]  /*12b20*/  IMAD R38, R14, R202, RZ ;  /* 0x000000ca0e267224 */ /* 0x000fe200078e02ff */
        /* <DEDUP_REMOVED lines=18> */
[----:B------:R-:W-:Y:S02]  /*12c50*/  LOP3.LUT R14, R14, 0x4e, RZ, 0xfc, !PT ;  /* 0x0000004e0e0e7812 */ /* 0x000fe400078efcff */
[----:B------:R-:W-:-:S03]  /*12c60*/  SHF.R.U32.HI R134, RZ, 0x6, R138 ;  /* 0x00000006ff867819 */ /* 0x000fc6000001168a */
[-C--:B------:R-:W-:Y:S01]  /*12c70*/  IMAD R68, R14, R202.reuse, RZ ;  /* 0x000000ca0e447224 */ /* 0x080fe200078e02ff */
[----:B------:R-:W-:Y:S01]  /*12c80*/  SHF.R.U32.HI R14, RZ, 0x6, R118 ;  /* 0x00000006ff0e7819 */ /* 0x000fe20000011676 */
[-C--:B------:R-:W-:Y:S01]  /*12c90*/  IMAD R111, R122, R202.reuse, RZ ;  /* 0x000000ca7a6f7224 */ /* 0x080fe200078e02ff */
[--C-:B------:R-:W-:Y:S01]  /*12ca0*/  SHF.R.U32.HI R122, RZ, 0x6, R136.reuse ;  /* 0x00000006ff7a7819 */ /* 0x100fe20000011688 */
[----:B------:R-:W-:Y:S01]  /*12cb0*/  IMAD R113, R123, R202, RZ ;  /* 0x000000ca7b717224 */ /* 0x000fe200078e02ff */
[----:B------:R-:W-:Y:S02]  /*12cc0*/  SGXT.U32 R14, R14, 0x1 ;  /* 0x000000010e0e781a */ /* 0x000fe40000000000 */
[----:B------:R-:W-:Y:S02]  /*12cd0*/  SGXT.U32 R134, R134, 0x1 ;  /* 0x000000018686781a */ /* 0x000fe40000000000 */
[----:B------:R-:W-:Y:S02]  /*12ce0*/  SHF.R.U32.HI R123, RZ, 0x6, R136 ;  /* 0x00000006ff7b7819 */ /* 0x000fe40000011688 */
[----:B------:R-:W-:-:S02]  /*12cf0*/  SGXT.U32 R122, R122, 0x1 ;  /* 0x000000017a7a781a */ /* 0x000fc40000000000 */
[----:B------:R-:W-:Y:S02]  /*12d00*/  LOP3.LUT R14, R14, 0x48, RZ, 0xfc, !PT ;  /* 0x000000480e0e7812 */ /* 0x000fe400078efcff */
[----:B------:R-:W-:Y:S02]  /*12d10*/  LOP3.LUT R134, R134, 0x2c, RZ, 0xfc, !PT ;  /* 0x0000002c86867812 */ /* 0x000fe400078efcff */
[----:B------:R-:W-:Y:S02]  /*12d20*/  SGXT.U32 R123, R123, 0x1 ;  /* 0x000000017b7b781a */ /* 0x000fe40000000000 */
[----:B------:R-:W-:Y:S01]  /*12d30*/  LOP3.LUT R122, R122, 0x22, RZ, 0xfc, !PT ;  /* 0x000000227a7a7812 */ /* 0x000fe200078efcff */
[-C--:B------:R-:W-:Y:S01]  /*12d40*/  IMAD R112, R14, R202.reuse, RZ ;  /* 0x000000ca0e707224 */ /* 0x080fe200078e02ff */
[----:B------:R-:W-:Y:S01]  /*12d50*/  LOP3.LUT R123, R123, 0x20, RZ, 0xfc, !PT ;  /* 0x000000207b7b7812 */ /* 0x000fe200078efcff */
[-C--:B------:R-:W-:Y:S01]  /*12d60*/  IMAD R109, R134, R202.reuse, RZ ;  /* 0x000000ca866d7224 */ /* 0x080fe200078e02ff */
[----:B------:R-:W-:Y:S01]  /*12d70*/  SHF.R.U32.HI R14, RZ, 0x6, R118 ;  /* 0x00000006ff0e7819 */ /* 0x000fe20000011676 */
[-C--:B------:R-:W-:Y:S01]  /*12d80*/  IMAD R95, R127, R202.reuse, RZ ;  /* 0x000000ca7f5f7224 */ /* 0x080fe200078e02ff */
[----:B------:R-:W-:Y:S01]  /*12d90*/  SHF.R.U32.HI R134, RZ, 0x6, R136 ;  /* 0x00000006ff867819 */ /* 0x000fe20000011688 */
[----:B------:R-:W-:Y:S01]  /*12da0*/  IMAD R116, R122, R202, RZ ;  /* 0x000000ca7a747224 */ /* 0x000fe200078e02ff */
[----:B------:R-:W-:Y:S01]  /*12db0*/  SHF.R.U32.HI R118, RZ, 0x6, R118 ;  /* 0x00000006ff767819 */ /* 0x000fe20000011676 */
[----:B------:R-:W2:Y:S01]  /*12dc0*/  LDL.LU R127, [R1+0x298] ;  /* 0x00029800017f7983 */ /* 0x000ea20000300800 */
[----:B------:R-:W-:-:S02]  /*12dd0*/  SHF.R.U32.HI R138, RZ, 0x6, R138 ;  /* 0x00000006ff8a7819 */ /* 0x000fc4000001168a */
[----:B------:R-:W-:Y:S01]  /*12de0*/  SHF.R.U32.HI R136, RZ, 0x6, R136 ;  /* 0x00000006ff887819 */ /* 0x000fe20000011688 */
[-C--:B------:R-:W-:Y:S01]  /*12df0*/  IMAD R29, R123, R202.reuse, RZ ;  /* 0x000000ca7b1d7224 */ /* 0x080fe200078e02ff */
[----:B------:R-:W3:Y:S01]  /*12e00*/  LDL.LU R122, [R1+0x29c] ;  /* 0x00029c00017a7983 */ /* 0x000ee20000300800 */
[----:B------:R-:W-:Y:S01]  /*12e10*/  IMAD R30, R120, R202, RZ ;  /* 0x000000ca781e7224 */ /* 0x000fe200078e02ff */
[----:B------:R-:W-:Y:S02]  /*12e20*/  SGXT.U32 R125, R125, 0x1 ;  /* 0x000000017d7d781a */ /* 0x000fe40000000000 */
[----:B------:R-:W4:Y:S01]  /*12e30*/  LDL.LU R123, [R1+0x2a0] ;  /* 0x0002a000017b7983 */ /* 0x000f220000300800 */
[----:B------:R-:W-:Y:S02]  /*12e40*/  SGXT.U32 R14, R14, 0x1 ;  /* 0x000000010e0e781a */ /* 0x000fe40000000000 */
[----:B------:R-:W-:Y:S01]  /*12e50*/  SGXT.U32 R118, R118, 0x1 ;  /* 0x000000017676781a */ /* 0x000fe20000000000 */
[----:B------:R-:W4:Y:S01]  /*12e60*/  LDL.LU R120, [R1+0x438] ;  /* 0x0004380001787983 */ /* 0x000f220000300800 */
[----:B------:R-:W-:-:S02]  /*12e70*/  SGXT.U32 R138, R138, 0x1 ;  /* 0x000000018a8a781a */ /* 0x000fc40000000000 */
[----:B------:R-:W-:Y:S02]  /*12e80*/  SGXT.U32 R134, R134, 0x1 ;  /* 0x000000018686781a */ /* 0x000fe40000000000 */
[----:B------:R-:W-:Y:S01]  /*12e90*/  SGXT.U32 R136, R136, 0x1 ;  /* 0x000000018888781a */ /* 0x000fe20000000000 */
[----:B------:R-:W-:Y:S01]  /*12ea0*/  IMAD R32, R121, R202, RZ ;  /* 0x000000ca79207224 */ /* 0x000fe200078e02ff */
[----:B------:R-:W-:Y:S01]  /*12eb0*/  LOP3.LUT R125, R125, 0x72, RZ, 0xfc, !PT ;  /* 0x000000727d7d7812 */ /* 0x000fe200078efcff */
[----:B------:R-:W4:Y:S01]  /*12ec0*/  LDL.LU R121, [R1+0x3a4] ;  /* 0x0003a40001797983 */ /* 0x000f220000300800 */
[----:B------:R-:W-:Y:S02]  /*12ed0*/  LOP3.LUT R118, R118, 0x46, RZ, 0xfc, !PT ;  /* 0x0000004676767812 */ /* 0x000fe400078efcff */
[----:B------:R-:W-:Y:S02]  /*12ee0*/  LOP3.LUT R14, R14, 0x40, RZ, 0xfc, !PT ;  /* 0x000000400e0e7812 */ /* 0x000fe400078efcff */
[----:B------:R-:W-:-:S02]  /*12ef0*/  LOP3.LUT R138, R138, 0x2e, RZ, 0xfc, !PT ;  /* 0x0000002e8a8a7812 */ /* 0x000fc400078efcff */
[----:B------:R-:W-:Y:S02]  /*12f00*/  LOP3.LUT R136, R136, 0x26, RZ, 0xfc, !PT ;  /* 0x0000002688887812 */ /* 0x000fe400078efcff */
[----:B------:R-:W-:Y:S01]  /*12f10*/  LOP3.LUT R134, R134, 0x24, RZ, 0xfc, !PT ;  /* 0x0000002486867812 */ /* 0x000fe200078efcff */
[-C--:B------:R-:W-:Y:S02]  /*12f20*/  IMAD R135, R135, R202.reuse, RZ ;  /* 0x000000ca87877224 */ /* 0x080fe400078e02ff */
[-C--:B------:R-:W-:Y:S02]  /*12f30*/  IMAD R137, R137, R202.reuse, RZ ;  /* 0x000000ca89897224 */ /* 0x080fe400078e02ff */
[-C--:B------:R-:W-:Y:S02]  /*12f40*/  IMAD R139, R139, R202.reuse, RZ ;  /* 0x000000ca8b8b7224 */ /* 0x080fe400078e02ff */
[-C--:B------:R-:W-:Y:S02]  /*12f50*/  IMAD R131, R131, R202.reuse, RZ ;  /* 0x000000ca83837224 */ /* 0x080fe400078e02ff */
[----:B------:R-:W-:-:S02]  /*12f60*/  IMAD R129, R129, R202, RZ ;  /* 0x000000ca81817224 */ /* 0x000fc400078e02ff */
[-C--:B------:R-:W-:Y:S02]  /*12f70*/  IMAD R125, R125, R202.reuse, RZ ;  /* 0x000000ca7d7d7224 */ /* 0x080fe400078e02ff */
[-C--:B------:R-:W-:Y:S02]  /*12f80*/  IMAD R118, R118, R202.reuse, RZ ;  /* 0x000000ca76767224 */ /* 0x080fe400078e02ff */
[-C--:B------:R-:W-:Y:S02]  /*12f90*/  IMAD R87, R14, R202.reuse, RZ ;  /* 0x000000ca0e577224 */ /* 0x080fe400078e02ff */
[-C--:B------:R-:W-:Y:S02]  /*12fa0*/  IMAD R97, R128, R202.reuse, RZ ;  /* 0x000000ca80617224 */ /* 0x080fe400078e02ff */
[-C--:B------:R-:W-:Y:S02]  /*12fb0*/  IMAD R107, R138, R202.reuse, RZ ;  /* 0x000000ca8a6b7224 */ /* 0x080fe400078e02ff */
[----:B------:R-:W-:-:S02]  /*12fc0*/  IMAD R114, R136, R202, RZ ;  /* 0x000000ca88727224 */ /* 0x000fc400078e02ff */
[-C--:B------:R-:W-:Y:S02]  /*12fd0*/  IMAD R115, R134, R202.reuse, RZ ;  /* 0x000000ca86737224 */ /* 0x080fe400078e02ff */
[-C--:B------:R-:W-:Y:S02]  /*12fe0*/  IMAD R8, R130, R202.reuse, RZ ;  /* 0x000000ca82087224 */ /* 0x080fe400078e02ff */
[----:B------:R-:W-:Y:S01]  /*12ff0*/  IMAD R202, R238, R202, RZ ;  /* 0x000000caeeca7224 */ /* 0x000fe200078e02ff */
[----:B------:R-:W-:Y:S01]  /*13000*/  SHF.R.S32.HI R31, RZ, 0x1f, R6 ;  /* 0x0000001fff1f7819 */ /* 0x000fe20000011406 */
[----:B------:R-:W4:Y:S01]  /*13010*/  LDL.LU R238, [R1+0x3ac] ;  /* 0x0003ac0001ee7983 */ /* 0x000f220000300800 */
[C---:B------:R-:W-:Y:S02]  /*13020*/  IADD3 R134, P4, PT, R6.reuse, R135, RZ ;  /* 0x0000008706867210 */ /* 0x040fe40007f9e0ff */
[----:B------:R-:W-:Y:S02]  /*13030*/  IADD3 R136, P6, PT, R6, R137, RZ ;  /* 0x0000008906887210 */ /* 0x000fe40007fde0ff */
[----:B------:R-:W-:-:S02]  /*13040*/  LEA.HI.X.SX32 R135, R135, R31, 0x1, P4 ;  /* 0x0000001f87877211 */ /* 0x000fc400020f0eff */
[----:B------:R-:W-:Y:S02]  /*13050*/  LEA.HI.X.SX32 R137, R137, R31, 0x1, P6 ;  /* 0x0000001f89897211 */ /* 0x000fe400030f0eff */
[C---:B------:R-:W-:Y:S02]  /*13060*/  IADD3 R128, P4, PT, R6.reuse, R129, RZ ;  /* 0x0000008106807210 */ /* 0x040fe40007f9e0ff */
[C---:B------:R-:W-:Y:S02]  /*13070*/  IADD3 R130, P6, PT, R6.reuse, R131, RZ ;  /* 0x0000008306827210 */ /* 0x040fe40007fde0ff */
[-C--:B------:R-:W-:Y:S02]  /*13080*/  LEA.HI.X.SX32 R129, R129, R31.reuse, 0x1, P4 ;  /* 0x0000001f81817211 */ /* 0x080fe400020f0eff */
[----:B------:R-:W-:Y:S02]  /*13090*/  LEA.HI.X.SX32 R131, R131, R31, 0x1, P6 ;  /* 0x0000001f83837211 */ /* 0x000fe400030f0eff */
[----:B------:R-:W-:-:S02]  /*130a0*/  IADD3 R37, P4, PT, R6, R36, RZ ;  /* 0x0000002406257210 */ /* 0x000fc40007f9e0ff */
[----:B------:R-:W-:Y:S02]  /*130b0*/  IADD3 R35, P6, PT, R6, R34, RZ ;  /* 0x0000002206237210 */ /* 0x000fe40007fde0ff */
[-C--:B------:R-:W-:Y:S02]  /*130c0*/  LEA.HI.X.SX32 R36, R36, R31.reuse, 0x1, P4 ;  /* 0x0000001f24247211 */ /* 0x080fe400020f0eff */
[-C--:B------:R-:W-:Y:S02]  /*130d0*/  LEA.HI.X.SX32 R34, R34, R31.reuse, 0x1, P6 ;  /* 0x0000001f22227211 */ /* 0x080fe400030f0eff */
[C---:B------:R-:W-:Y:S02]  /*130e0*/  IADD3 R43, P4, PT, R6.reuse, R42, RZ ;  /* 0x0000002a062b7210 */ /* 0x040fe40007f9e0ff */
[----:B------:R-:W-:Y:S02]  /*130f0*/  IADD3 R41, P6, PT, R6, R40, RZ ;  /* 0x0000002806297210 */ /* 0x000fe40007fde0ff */
[----:B------:R-:W-:-:S02]  /*13100*/  LEA.HI.X.SX32 R42, R42, R31, 0x1, P4 ;  /* 0x0000001f2a2a7211 */ /* 0x000fc400020f0eff */
[-C--:B------:R-:W-:Y:S02]  /*13110*/  LEA.HI.X.SX32 R40, R40, R31.reuse, 0x1, P6 ;  /* 0x0000001f28287211 */ /* 0x080fe400030f0eff */
[C---:B------:R-:W-:Y:S02]  /*13120*/  IADD3 R49, P4, PT, R6.reuse, R48, RZ ;  /* 0x0000003006317210 */ /* 0x040fe40007f9e0ff */
[----:B------:R-:W-:Y:S02]  /*13130*/  IADD3 R47, P6, PT, R6, R46, RZ ;  /* 0x0000002e062f7210 */ /* 0x000fe40007fde0ff */
        /* <DEDUP_REMOVED lines=17> */
[----:B------:R-:W-:Y:S01]  /*13250*/  LEA.HI.X.SX32 R13, R124, R31, 0x1, P6 ;  /* 0x0000001f7c0d7211 */ /* 0x000fe200030f0eff */
[----:B------:R-:W4:Y:S04]  /*13260*/  LDL.LU R126, [R1+0x3b4] ;  /* 0x0003b400017e7983 */ /* 0x000f280000300800 */
[----:B------:R-:W4:Y:S01]  /*13270*/  LDL.LU R124, [R1+0x4b8] ;  /* 0x0004b800017c7983 */ /* 0x000f220000300800 */
[----:B------:R-:W-:-:S04]  /*13280*/  IADD3 R138, P5, PT, R6, R139, RZ ;  /* 0x0000008b068a7210 */ /* 0x000fc80007fbe0ff */
[----:B------:R-:W-:Y:S02]  /*13290*/  LEA.HI.X.SX32 R139, R139, R31, 0x1, P5 ;  /* 0x0000001f8b8b7211 */ /* 0x000fe400028f0eff */
        /* <DEDUP_REMOVED lines=10> */
[C---:B------:R-:W-:Y:S02]  /*13340*/  IADD3 R57, P5, PT, R6.reuse, R56, RZ ;  /* 0x0000003806397210 */ /* 0x040fe40007fbe0ff */
[----:B------:R-:W-:Y:S02]  /*13350*/  IADD3 R10, P3, PT, R6, R9, RZ ;  /* 0x00000009060a7210 */ /* 0x000fe40007f7e0ff */
[-C--:B------:R-:W-:Y:S02]  /*13360*/  LEA.HI.X.SX32 R56, R56, R31.reuse, 0x1, P5 ;  /* 0x0000001f38387211 */ /* 0x080fe400028f0eff */
[----:B------:R-:W-:Y:S02]  /*13370*/  IADD3 R63, P5, PT, R6, R62, RZ ;  /* 0x0000003e063f7210 */ /* 0x000fe40007fbe0ff */
[----:B------:R-:W-:-:S02]  /*13380*/  LEA.HI.X.SX32 R9, R9, R31, 0x1, P3 ;  /* 0x0000001f09097211 */ /* 0x000fc400018f0eff */
[----:B------:R-:W-:Y:S02]  /*13390*/  LEA.HI.X.SX32 R62, R62, R31, 0x1, P5 ;  /* 0x0000001f3e3e7211 */ /* 0x000fe400028f0eff */
[----:B------:R-:W-:-:S04]  /*133a0*/  IADD3 R12, P5, PT, R6, R119, RZ ;  /* 0x00000077060c7210 */ /* 0x000fc80007fbe0ff */
[----:B------:R-:W-:Y:S02]  /*133b0*/  LEA.HI.X.SX32 R11, R119, R31, 0x1, P5 ;  /* 0x0000001f770b7211 */ /* 0x000fe400028f0eff */
[----:B------:R-:W-:Y:S02]  /*133c0*/  SHF.L.U64.HI R98, R96, 0x2, R98 ;  /* 0x0000000260627819 */ /* 0x000fe40000010262 */
[C---:B------:R-:W-:Y:S01]  /*133d0*/  SHF.L.U64.HI R94, R92.reuse, 0x2, R94 ;  /* 0x000000025c5e7819 */ /* 0x040fe2000001025e */
[----:B------:R-:W-:Y:S01]  /*133e0*/  IMAD.SHL.U32 R92, R92, 0x4, RZ ;  /* 0x000000045c5c7824 */ /* 0x000fe200078e00ff */
[----:B------:R-:W-:Y:S02]  /*133f0*/  SHF.L.U64.HI R86, R84, 0x2, R86 ;  /* 0x0000000254567819 */ /* 0x000fe40000010256 */
[C---:B------:R-:W-:Y:S01]  /*13400*/  SHF.L.U64.HI R82, R80.reuse, 0x2, R82 ;  /* 0x0000000250527819 */ /* 0x040fe20000010252 */
[----:B------:R-:W-:Y:S01]  /*13410*/  IMAD.SHL.U32 R80, R80, 0x4, RZ ;  /* 0x0000000450507824 */ /* 0x000fe200078e00ff */
[----:B------:R-:W-:-:S02]  /*13420*/  SHF.L.U64.HI R74, R72, 0x2, R74 ;  /* 0x00000002484a7819 */ /* 0x000fc4000001024a */
[----:B--2---:R-:W-:-:S04]  /*13430*/  IADD3 R18, P3, PT, R6, R127, RZ ;  /* 0x0000007f06127210 */ /* 0x004fc80007f7e0ff */
[----:B------:R-:W-:Y:S02]  /*13440*/  LEA.HI.X.SX32 R17, R127, R31, 0x1, P3 ;  /* 0x0000001f7f117211 */ /* 0x000fe400018f0eff */
[C---:B---3--:R-:W-:Y:S02]  /*13450*/  IADD3 R20, P5, PT, R6.reuse, R122, RZ ;  /* 0x0000007a06147210 */ /* 0x048fe40007fbe0ff */
[----:B----4-:R-:W-:-:S04]  /*13460*/  IADD3 R24, P4, PT, R6, R120, RZ ;  /* 0x0000007806187210 */ /* 0x010fc80007f9e0ff */
[----:B------:R-:W-:Y:S02]  /*13470*/  LEA.HI.X.SX32 R64, R120, R31, 0x1, P4 ;  /* 0x0000001f78407211 */ /* 0x000fe400020f0eff */
[C---:B------:R-:W-:Y:S02]  /*13480*/  IADD3 R71, P4, PT, R6.reuse, R104, RZ ;  /* 0x0000006806477210 */ /* 0x040fe40007f9e0ff */
[----:B------:R-:W-:Y:S02]  /*13490*/  IADD3 R26, P3, PT, R6, R121, RZ ;  /* 0x00000079061a7210 */ /* 0x000fe40007f7e0ff */
[-C--:B------:R-:W-:Y:S02]  /*134a0*/  LEA.HI.X.SX32 R104, R104, R31.reuse, 0x1, P4 ;  /* 0x0000001f68687211 */ /* 0x080fe400020f0eff */
[-C--:B------:R-:W-:Y:S02]  /*134b0*/  LEA.HI.X.SX32 R25, R121, R31.reuse, 0x1, P3 ;  /* 0x0000001f79197211 */ /* 0x080fe400018f0eff */
[----:B------:R-:W-:-:S02]  /*134c0*/  LEA.HI.X.SX32 R19, R122, R31, 0x1, P5 ;  /* 0x0000001f7a137211 */ /* 0x000fc400028f0eff */
[C---:B------:R-:W-:Y:S02]  /*134d0*/  IADD3 R73, P3, PT, R6.reuse, R108, RZ ;  /* 0x0000006c06497210 */ /* 0x040fe40007f7e0ff */
[----:B------:R-:W-:Y:S02]  /*134e0*/  IADD3 R75, P4, PT, R6, R112, RZ ;  /* 0x00000070064b7210 */ /* 0x000fe40007f9e0ff */
[-C--:B------:R-:W-:Y:S02]  /*134f0*/  LEA.HI.X.SX32 R108, R108, R31.reuse, 0x1, P3 ;  /* 0x0000001f6c6c7211 */ /* 0x080fe400018f0eff */
[----:B------:R-:W-:Y:S02]  /*13500*/  LEA.HI.X.SX32 R112, R112, R31, 0x1, P4 ;  /* 0x0000001f70707211 */ /* 0x000fe400020f0eff */
[C---:B------:R-:W-:Y:S02]  /*13510*/  IADD3 R79, P3, PT, R6.reuse, R89, RZ ;  /* 0x00000059064f7210 */ /* 0x040fe40007f7e0ff */
[----:B------:R-:W-:-:S02]  /*13520*/  IADD3 R81, P4, PT, R6, R85, RZ ;  /* 0x0000005506517210 */ /* 0x000fc40007f9e0ff */
[-C--:B------:R-:W-:Y:S02]  /*13530*/  LEA.HI.X.SX32 R120, R89, R31.reuse, 0x1, P3 ;  /* 0x0000001f59787211 */ /* 0x080fe400018f0eff */
[----:B------:R-:W-:Y:S02]  /*13540*/  LEA.HI.X.SX32 R122, R85, R31, 0x1, P4 ;  /* 0x0000001f557a7211 */ /* 0x000fe400020f0eff */
[C---:B------:R-:W-:Y:S02]  /*13550*/  IADD3 R85, P3, PT, R6.reuse, R91, RZ ;  /* 0x0000005b06557210 */ /* 0x040fe40007f7e0ff */
[----:B------:R-:W-:-:S04]  /*13560*/  IADD3 R28, P5, PT, R6, R238, RZ ;  /* 0x000000ee061c7210 */ /* 0x000fc80007fbe0ff */
[----:B------:R-:W-:Y:S02]  /*13570*/  LEA.HI.X.SX32 R27, R238, R31, 0x1, P5 ;  /* 0x0000001fee1b7211 */ /* 0x000fe400028f0eff */
[----:B------:R-:W-:-:S04]  /*13580*/  IADD3 R83, P5, PT, R6, R87, RZ ;  /* 0x0000005706537210 */ /* 0x000fc80007fbe0ff */
[----:B------:R-:W-:Y:S02]  /*13590*/  LEA.HI.X.SX32 R127, R87, R31, 0x1, P5 ;  /* 0x0000001f577f7211 */ /* 0x000fe400028f0eff */
[C---:B------:R-:W-:Y:S02]  /*135a0*/  IADD3 R87, P4, PT, R6.reuse, R93, RZ ;  /* 0x0000005d06577210 */ /* 0x040fe40007f9e0ff */
[----:B------:R-:W-:Y:S02]  /*135b0*/  IADD3 R89, P5, PT, R6, R95, RZ ;  /* 0x0000005f06597210 */ /* 0x000fe40007fbe0ff */
[-C--:B------:R-:W-:Y:S02]  /*135c0*/  LEA.HI.X.SX32 R238, R91, R31.reuse, 0x1, P3 ;  /* 0x0000001f5bee7211 */ /* 0x080fe400018f0eff */
[-C--:B------:R-:W-:Y:S02]  /*135d0*/  LEA.HI.X.SX32 R0, R93, R31.reuse, 0x1, P4 ;  /* 0x0000001f5d007211 */ /* 0x080fe400020f0eff */
[----:B------:R-:W-:-:S02]  /*135e0*/  LEA.HI.X.SX32 R2, R95, R31, 0x1, P5 ;  /* 0x0000001f5f027211 */ /* 0x000fc400028f0eff */
[C---:B------:R-:W-:Y:S02]  /*135f0*/  IADD3 R91, P3, PT, R6.reuse, R97, RZ ;  /* 0x00000061065b7210 */ /* 0x040fe40007f7e0ff */
[C---:B------:R-:W-:Y:S02]  /*13600*/  IADD3 R93, P4, PT, R6.reuse, R99, RZ ;  /* 0x00000063065d7210 */ /* 0x040fe40007f9e0ff */
[C---:B------:R-:W-:Y:S01]  /*13610*/  IADD3 R95, P5, PT, R6.reuse, R101, RZ ;  /* 0x00000065065f7210 */ /* 0x040fe20007fbe0ff */
[----:B------:R1:W-:Y:S01]  /*13620*/  STL [R1+0x44], R2 ;  /* 0x0000440201007387 */ /* 0x0003e20000100800 */
[-C--:B------:R-:W-:Y:S02]  /*13630*/  LEA.HI.X.SX32 R4, R97, R31.reuse, 0x1, P3 ;  /* 0x0000001f61047211 */ /* 0x080fe400018f0eff */
[----:B------:R-:W-:Y:S02]  /*13640*/  LEA.HI.X.SX32 R3, R99, R31, 0x1, P4 ;  /* 0x0000001f63037211 */ /* 0x000fe400020f0eff */
[----:B------:R-:W-:-:S02]  /*13650*/  IADD3 R97, P3, PT, R6, R103, RZ ;  /* 0x0000006706617210 */ /* 0x000fc40007f7e0ff */
[C---:B------:R-:W-:Y:S02]  /*13660*/  IADD3 R99, P4, PT, R6.reuse, R105, RZ ;  /* 0x0000006906637210 */ /* 0x040fe40007f9e0ff */
[----:B-1----:R-:W-:Y:S01]  /*13670*/  LEA.HI.X.SX32 R2, R101, R31, 0x1, P5 ;  /* 0x0000001f65027211 */ /* 0x002fe200028f0eff */
[----:B------:R1:W-:Y:S01]  /*13680*/  STL [R1+0x48], R4 ;  /* 0x0000480401007387 */ /* 0x0003e20000100800 */
[----:B------:R-:W-:-:S03]  /*13690*/  IADD3 R101, P5, PT, R6, R107, RZ ;  /* 0x0000006b06657210 */ /* 0x000fc60007fbe0ff */
[----:B------:R2:W-:Y:S04]  /*136a0*/  STL [R1+0x4c], R3 ;  /* 0x00004c0301007387 */ /* 0x0005e80000100800 */
[----:B------:R3:W-:Y:S01]  /*136b0*/  STL [R1+0x50], R2 ;  /* 0x0000500201007387 */ /* 0x0007e20000100800 */
[----:B-1----:R-:W-:Y:S02]  /*136c0*/  LEA.HI.X.SX32 R4, R103, R31, 0x1, P3 ;  /* 0x0000001f67047211 */ /* 0x002fe400018f0eff */
[C---:B------:R-:W-:Y:S02]  /*136d0*/  IADD3 R103, P3, PT, R6.reuse, R109, RZ ;  /* 0x0000006d06677210 */ /* 0x040fe40007f7e0ff */
[----:B--2---:R-:W-:Y:S02]  /*136e0*/  LEA.HI.X.SX32 R3, R105, R31, 0x1, P4 ;  /* 0x0000001f69037211 */ /* 0x004fe400020f0eff */
[----:B------:R-:W-:-:S02]  /*136f0*/  IADD3 R105, P4, PT, R6, R111, RZ ;  /* 0x0000006f06697210 */ /* 0x000fc40007f9e0ff */
[----:B---3--:R-:W-:Y:S01]  /*13700*/  LEA.HI.X.SX32 R2, R107, R31, 0x1, P5 ;  /* 0x0000001f6b027211 */ /* 0x008fe200028f0eff */
[----:B------:R1:W-:Y:S01]  /*13710*/  STL [R1+0x54], R4 ;  /* 0x0000540401007387 */ /* 0x0003e20000100800 */
[----:B------:R-:W-:-:S03]  /*13720*/  IADD3 R107, P5, PT, R6, R113, RZ ;  /* 0x00000071066b7210 */ /* 0x000fc60007fbe0ff */
[----:B------:R2:W-:Y:S01]  /*13730*/  STL [R1+0x58], R3 ;  /* 0x0000580301007387 */ /* 0x0005e20000100800 */
[----:B------:R-:W-:-:S03]  /*13740*/  IADD3 R22, P6, PT, R6, R123, RZ ;  /* 0x0000007b06167210 */ /* 0x000fc60007fde0ff */
[----:B------:R3:W-:Y:S01]  /*13750*/  STL [R1+0x5c], R2 ;  /* 0x00005c0201007387 */ /* 0x0007e20000100800 */
[-C--:B-1----:R-:W-:Y:S02]  /*13760*/  LEA.HI.X.SX32 R4, R109, R31.reuse, 0x1, P3 ;  /* 0x0000001f6d047211 */ /* 0x082fe400018f0eff */
[----:B--2---:R-:W-:-:S03]  /*13770*/  LEA.HI.X.SX32 R3, R111, R31, 0x1, P4 ;  /* 0x0000001f6f037211 */ /* 0x004fc600020f0eff */
[----:B------:R-:W-:Y:S01]  /*13780*/  STL [R1+0x60], R4 ;  /* 0x0000600401007387 */ /* 0x000fe20000100800 */
[C---:B------:R-:W-:Y:S02]  /*13790*/  IADD3 R109, P3, PT, R6.reuse, R114, RZ ;  /* 0x00000072066d7210 */ /* 0x040fe40007f7e0ff */
[----:B---3--:R-:W-:Y:S02]  /*137a0*/  LEA.HI.X.SX32 R2, R113, R31, 0x1, P5 ;  /* 0x0000001f71027211 */ /* 0x008fe400028f0eff */
[C---:B------:R-:W-:Y:S01]  /*137b0*/  IADD3 R111, P4, PT, R6.reuse, R115, RZ ;  /* 0x00000073066f7210 */ /* 0x040fe20007f9e0ff */
[----:B------:R-:W-:Y:S01]  /*137c0*/  STL [R1+0x64], R3 ;  /* 0x0000640301007387 */ /* 0x000fe20000100800 */
[----:B------:R-:W-:Y:S02]  /*137d0*/  LEA.HI.X.SX32 R21, R123, R31, 0x1, P6 ;  /* 0x0000001f7b157211 */ /* 0x000fe400030f0eff */
[C---:B------:R-:W-:Y:S01]  /*137e0*/  IADD3 R113, P5, PT, R6.reuse, R116, RZ ;  /* 0x0000007406717210 */ /* 0x040fe20007fbe0ff */
[----:B------:R1:W-:Y:S01]  /*137f0*/  STL [R1+0x68], R2 ;  /* 0x0000680201007387 */ /* 0x0003e20000100800 */
[----:B------:R-:W-:-:S02]  /*13800*/  IADD3 R69, P6, PT, R6, R68, RZ ;  /* 0x0000004406457210 */ /* 0x000fc40007fde0ff */
[-C--:B------:R-:W-:Y:S02]  /*13810*/  LEA.HI.X.SX32 R114, R114, R31.reuse, 0x1, P3 ;  /* 0x0000001f72727211 */ /* 0x080fe400018f0eff */
[-C--:B------:R-:W-:Y:S02]  /*13820*/  LEA.HI.X.SX32 R116, R116, R31.reuse, 0x1, P5 ;  /* 0x0000001f74747211 */ /* 0x080fe400028f0eff */
[-C--:B------:R-:W-:Y:S02]  /*13830*/  LEA.HI.X.SX32 R68, R68, R31.reuse, 0x1, P6 ;  /* 0x0000001f44447211 */ /* 0x080fe400030f0eff */
[----:B-1----:R-:W-:Y:S02]  /*13840*/  LEA.HI.X.SX32 R2, R115, R31, 0x1, P4 ;  /* 0x0000001f73027211 */ /* 0x002fe400020f0eff */
[C---:B------:R-:W-:Y:S02]  /*13850*/  IADD3 R115, P3, PT, R6.reuse, R29, RZ ;  /* 0x0000001d06737210 */ /* 0x040fe40007f7e0ff */
[----:B------:R-:W-:-:S02]  /*13860*/  IADD3 R117, P4, PT, R6, R30, RZ ;  /* 0x0000001e06757210 */ /* 0x000fc40007f9e0ff */
[C---:B------:R-:W-:Y:S02]  /*13870*/  IADD3 R119, P5, PT, R6.reuse, R32, RZ ;  /* 0x0000002006777210 */ /* 0x040fe40007fbe0ff */
[C---:B------:R-:W-:Y:S02]  /*13880*/  IADD3 R77, P6, PT, R6.reuse, R118, RZ ;  /* 0x00000076064d7210 */ /* 0x040fe40007fde0ff */
[-C--:B------:R-:W-:Y:S02]  /*13890*/  LEA.HI.X.SX32 R5, R29, R31.reuse, 0x1, P3 ;  /* 0x0000001f1d057211 */ /* 0x080fe400018f0eff */
[----:B------:R-:W-:Y:S02]  /*138a0*/  IADD3 R123, P3, PT, R6, R202, RZ ;  /* 0x000000ca067b7210 */ /* 0x000fe40007f7e0ff */
[-C--:B------:R-:W-:Y:S02]  /*138b0*/  LEA.HI.X.SX32 R4, R30, R31.reuse, 0x1, P4 ;  /* 0x0000001f1e047211 */ /* 0x080fe400020f0eff */
[-C--:B------:R-:W-:Y:S01]  /*138c0*/  LEA.HI.X.SX32 R3, R32, R31.reuse, 0x1, P5 ;  /* 0x0000001f20037211 */ /* 0x080fe200028f0eff */
[----:B------:R1:W-:Y:S01]  /*138d0*/  STL [R1+0x6c], R2 ;  /* 0x00006c0201007387 */ /* 0x0003e20000100800 */
[----:B------:R-:W-:-:S02]  /*138e0*/  LEA.HI.X.SX32 R118, R118, R31, 0x1, P6 ;  /* 0x0000001f76767211 */ /* 0x000fc400030f0eff */
[C---:B------:R-:W-:Y:S02]  /*138f0*/  IADD3 R30, P5, PT, R6.reuse, R126, RZ ;  /* 0x0000007e061e7210 */ /* 0x040fe40007fbe0ff */
[C---:B------:R-:W-:Y:S02]  /*13900*/  IADD3 R121, P4, PT, R6.reuse, R8, RZ ;  /* 0x0000000806797210 */ /* 0x040fe40007f9e0ff */
[----:B------:R-:W-:Y:S02]  /*13910*/  IADD3 R32, P6, PT, R6, R124, RZ ;  /* 0x0000007c06207210 */ /* 0x000fe40007fde0ff */
[-C--:B-1----:R-:W-:Y:S01]  /*13920*/  LEA.HI.X.SX32 R2, R202, R31.reuse, 0x1, P3 ;  /* 0x0000001fca027211 */ /* 0x082fe200018f0eff */
[----:B------:R-:W-:Y:S01]  /*13930*/  IMAD.MOV.U32 R202, RZ, RZ, R0 ;  /* 0x000000ffffca7224 */ /* 0x000fe200078e0000 */
[-C--:B------:R-:W-:Y:S02]  /*13940*/  LEA.HI.X.SX32 R29, R126, R31.reuse, 0x1, P5 ;  /* 0x0000001f7e1d7211 */ /* 0x080fe400028f0eff */
[----:B------:R-:W-:-:S02]  /*13950*/  LEA.HI.X.SX32 R0, R8, R31, 0x1, P4 ;  /* 0x0000001f08007211 */ /* 0x000fc400020f0eff */
[----:B------:R-:W-:Y:S02]  /*13960*/  LEA.HI.X.SX32 R31, R124, R31, 0x1, P6 ;  /* 0x0000001f7c1f7211 */ /* 0x000fe400030f0eff */
[----:B------:R-:W-:Y:S02]  /*13970*/  SHF.R.S32.HI R126, RZ, 0x1f, R203 ;  /* 0x0000001fff7e7819 */ /* 0x000fe400000114cb */
[----:B------:R-:W-:-:S04]  /*13980*/  LEA R124, P3, R203, UR34, 0x4 ;  /* 0x00000022cb7c7c11 */ /* 0x000fc8000f8620ff */
[----:B------:R-:W-:Y:S02]  /*13990*/  LEA.HI.X R8, R203, UR35, R126, 0x4, P3 ;  /* 0x00000023cb087c11 */ /* 0x000fe400098f247e */
[C---:B------:R-:W-:Y:S01]  /*139a0*/  LEA R6, P3, R7.reuse, UR32, 0x4 ;  /* 0x0000002007067c11 */ /* 0x040fe2000f8620ff */
[----:B------:R-:W1:Y:S03]  /*139b0*/  LDC R203, c[0x0][0x3a0] ;  /* 0x0000e800ffcb7b82 */ /* 0x000e660000000800 */
[----:B------:R-:W-:Y:S02]  /*139c0*/  LEA.HI.X R7, R7, UR33, R23, 0x4, P3 ;  /* 0x0000002107077c11 */ /* 0x000fe400098f2417 */
[C---:B------:R-:W-:Y:S01]  /*139d0*/  SHF.L.U64.HI R23, R100.reuse, 0x2, R102 ;  /* 0x0000000264177819 */ /* 0x040fe20000010266 */
[----:B------:R-:W-:-:S04]  /*139e0*/  IMAD.SHL.U32 R100, R100, 0x4, RZ ;  /* 0x0000000464647824 */ /* 0x000fc800078e00ff */
[----:B------:R2:W-:Y:S04]  /*139f0*/  STL [R1+0x3c], R23 ;  /* 0x00003c1701007387 */ /* 0x0005e80000100800 */
[----:B------:R-:W-:Y:S01]  /*13a00*/  STL [R1+0x38], R100 ;  /* 0x0000386401007387 */ /* 0x000fe20000100800 */
[----:B--2---:R-:W-:-:S03]  /*13a10*/  IMAD.SHL.U32 R23, R96, 0x4, RZ ;  /* 0x0000000460177824 */ /* 0x004fc600078e00ff */
[----:B------:R-:W-:Y:S04]  /*13a20*/  STL [R1+0x34], R98 ;  /* 0x0000346201007387 */ /* 0x000fe80000100800 */
[----:B------:R2:W-:Y:S04]  /*13a30*/  STL [R1+0x30], R23 ;  /* 0x0000301701007387 */ /* 0x0005e80000100800 */
[----:B------:R-:W-:Y:S01]  /*13a40*/  STL [R1+0x2c], R94 ;  /* 0x00002c5e01007387 */ /* 0x000fe20000100800 */
[C---:B--2---:R-:W-:Y:S01]  /*13a50*/  SHF.L.U64.HI R23, R88.reuse, 0x2, R90 ;  /* 0x0000000258177819 */ /* 0x044fe2000001025a */
[----:B------:R-:W-:-:S02]  /*13a60*/  IMAD.SHL.U32 R88, R88, 0x4, RZ ;  /* 0x0000000458587824 */ /* 0x000fc400078e00ff */
[----:B------:R-:W-:Y:S04]  /*13a70*/  STL [R1+0x28], R92 ;  /* 0x0000285c01007387 */ /* 0x000fe80000100800 */
        /* <DEDUP_REMOVED lines=8> */
[----:B------:R-:W-:Y:S01]  /*13b00*/  STL [R1+0x10], R80 ;  /* 0x0000105001007387 */ /* 0x000fe20000100800 */
[----:B-1----:R-:W-:-:S03]  /*13b10*/  VIADD R203, R203, 0x7f ;  /* 0x0000007fcbcb7836 */ /* 0x002fc60000000000 */
[----:B------:R1:W-:Y:S04]  /*13b20*/  STL [R1+0xc], R23 ;  /* 0x00000c1701007387 */ /* 0x0003e80000100800 */
[----:B------:R-:W-:Y:S01]  /*13b30*/  STL [R1+0x8], R76 ;  /* 0x0000084c01007387 */ /* 0x000fe20000100800 */
[----:B-1----:R-:W-:-:S03]  /*13b40*/  IMAD.SHL.U32 R23, R72, 0x4, RZ ;  /* 0x0000000448177824 */ /* 0x002fc600078e00ff */
[----:B------:R-:W-:Y:S01]  /*13b50*/  STL [R1+0x4], R74 ;  /* 0x0000044a01007387 */ /* 0x000fe20000100800 */
[----:B------:R-:W-:-:S03]  /*13b60*/  SHF.R.S32.HI R126, RZ, 0x1f, R203 ;  /* 0x0000001fff7e7819 */ /* 0x000fc600000114cb */
[----:B------:R-:W2:Y:S04]  /*13b70*/  LDL R88, [R1+0x44] ;  /* 0x0000440001587983 */ /* 0x000ea80000100800 */
[----:B------:R1:W-:Y:S04]  /*13b80*/  STL [R1], R23 ;  /* 0x0000001701007387 */ /* 0x0003e80000100800 */
[----:B------:R-:W3:Y:S04]  /*13b90*/  LDL.LU R90, [R1+0x48] ;  /* 0x00004800015a7983 */ /* 0x000ee80000300800 */
[----:B------:R-:W4:Y:S01]  /*13ba0*/  LDL.LU R92, [R1+0x4c] ;  /* 0x00004c00015c7983 */ /* 0x000f220000300800 */
[----:B------:R-:W-:-:S03]  /*13bb0*/  LEA.HI R126, R126, R203, RZ, 0x7 ;  /* 0x000000cb7e7e7211 */ /* 0x000fc600078f38ff */
[----:B------:R-:W4:Y:S01]  /*13bc0*/  LDL.LU R94, [R1+0x50] ;  /* 0x00005000015e7983 */ /* 0x000f220000300800 */
[----:B------:R-:W-:Y:S01]  /*13bd0*/  IMAD.MOV.U32 R86, RZ, RZ, R202 ;  /* 0x000000ffff567224 */ /* 0x000fe200078e00ca */
[----:B-1----:R-:W-:Y:S02]  /*13be0*/  SHF.L.U64.HI R23, R24, 0x2, R64 ;  /* 0x0000000218177819 */ /* 0x002fe40000010240 */
[----:B------:R-:W4:Y:S01]  /*13bf0*/  LDL.LU R96, [R1+0x54] ;  /* 0x0000540001607983 */ /* 0x000f220000300800 */
[C---:B------:R-:W-:Y:S01]  /*13c00*/  SHF.L.U64.HI R203, R66.reuse, 0x2, R70 ;  /* 0x0000000242cb7819 */ /* 0x040fe20000010246 */
[----:B------:R-:W-:Y:S02]  /*13c10*/  IMAD.SHL.U32 R202, R66, 0x4, RZ ;  /* 0x0000000442ca7824 */ /* 0x000fe400078e00ff */
[----:B------:R-:W4:Y:S01]  /*13c20*/  LDL.LU R98, [R1+0x58] ;  /* 0x0000580001627983 */ /* 0x000f220000300800 */
[----:B------:R-:W-:-:S03]  /*13c30*/  SHF.L.U64.HI R64, R65, 0x2, R106 ;  /* 0x0000000241407819 */ /* 0x000fc6000001026a */
[----:B------:R-:W4:Y:S01]  /*13c40*/  LDL.LU R100, [R1+0x5c] ;  /* 0x00005c0001647983 */ /* 0x000f220000300800 */
[----:B------:R-:W-:-:S03]  /*13c50*/  SHF.L.U64.HI R66, R67, 0x2, R110 ;  /* 0x0000000243427819 */ /* 0x000fc6000001026e */
[----:B------:R-:W4:Y:S01]  /*13c60*/  LDL.LU R102, [R1+0x60] ;  /* 0x0000600001667983 */ /* 0x000f220000300800 */
[----:B------:R-:W-:-:S03]  /*13c70*/  SHF.L.U64.HI R70, R71, 0x2, R104 ;  /* 0x0000000247467819 */ /* 0x000fc60000010268 */
[----:B------:R-:W4:Y:S04]  /*13c80*/  LDL.LU R106, [R1+0x68] ;  /* 0x00006800016a7983 */ /* 0x000f280000300800 */
[----:B------:R-:W4:Y:S04]  /*13c90*/  LDL.LU R110, [R1+0x6c] ;  /* 0x00006c00016e7983 */ /* 0x000f280000300800 */
[----:B------:R-:W4:Y:S01]  /*13ca0*/  LDL.LU R104, [R1+0x64] ;  /* 0x0000640001687983 */ /* 0x000f220000300800 */
[----:B------:R-:W-:Y:S02]  /*13cb0*/  SHF.L.U64.HI R80, R81, 0x2, R122 ;  /* 0x0000000251507819 */ /* 0x000fe4000001027a */
[----:B------:R-:W-:-:S02]  /*13cc0*/  SHF.L.U64.HI R122, R123, 0x2, R2 ;  /* 0x000000027b7a7819 */ /* 0x000fc40000010202 */
[----:B------:R-:W1:Y:S01]  /*13cd0*/  S2R R2, SR_TID.X ;  /* 0x0000000000027919 */ /* 0x000e620000002100 */
[----:B------:R-:W-:Y:S02]  /*13ce0*/  SHF.R.S32.HI R126, RZ, 0x7, R126 ;  /* 0x00000007ff7e7819 */ /* 0x000fe4000001147e */
[----:B------:R-:W-:Y:S02]  /*13cf0*/  SHF.L.U64.HI R82, R83, 0x2, R127 ;  /* 0x0000000253527819 */ /* 0x000fe4000001027f */
[----:B------:R-:W-:Y:S02]  /*13d00*/  VIMNMX R127, PT, PT, R126, 0x2, !PT ;  /* 0x000000027e7f7848 */ /* 0x000fe40007fe0100 */
[----:B------:R-:W-:Y:S02]  /*13d10*/  SHF.L.U64.HI R72, R73, 0x2, R108 ;  /* 0x0000000249487819 */ /* 0x000fe4000001026c */
[----:B------:R-:W-:Y:S01]  /*13d20*/  SHF.L.U64.HI R74, R75, 0x2, R112 ;  /* 0x000000024b4a7819 */ /* 0x000fe20000010270 */
[----:B------:R-:W-:Y:S01]  /*13d30*/  VIADD R127, R127, 0xffffffff ;  /* 0xffffffff7f7f7836 */ /* 0x000fe20000000000 */
[----:B------:R-:W-:-:S02]  /*13d40*/  SHF.L.U64.HI R108, R109, 0x2, R114 ;  /* 0x000000026d6c7819 */ /* 0x000fc40000010272 */
[----:B------:R-:W-:Y:S02]  /*13d50*/  SHF.L.U64.HI R112, R113, 0x2, R116 ;  /* 0x0000000271707819 */ /* 0x000fe40000010274 */
[----:B------:R-:W-:Y:S02]  /*13d60*/  SHF.L.U64.HI R114, R115, 0x2, R5 ;  /* 0x0000000273727819 */ /* 0x000fe40000010205 */
[----:B------:R-:W-:Y:S01]  /*13d70*/  SHF.L.U64.HI R76, R77, 0x2, R118 ;  /* 0x000000024d4c7819 */ /* 0x000fe20000010276 */
[----:B------:R1:W5:Y:S01]  /*13d80*/  LDL.LU R5, [R1+0x4c8] ;  /* 0x0004c80001057983 */ /* 0x0003620000300800 */
[----:B------:R-:W-:Y:S02]  /*13d90*/  SHF.L.U64.HI R116, R117, 0x2, R4 ;  /* 0x0000000275747819 */ /* 0x000fe40000010204 */
[----:B------:R-:W-:Y:S01]  /*13da0*/  SHF.L.U64.HI R78, R79, 0x2, R120 ;  /* 0x000000024f4e7819 */ /* 0x000fe20000010278 */
[----:B------:R1:W5:Y:S01]  /*13db0*/  LDL.LU R4, [R1+0x4c4] ;  /* 0x0004c40001047983 */ /* 0x0003620000300800 */
[----:B------:R-:W-:-:S02]  /*13dc0*/  SHF.L.U64.HI R118, R119, 0x2, R3 ;  /* 0x0000000277767819 */ /* 0x000fc40000010203 */
[----:B------:R-:W-:Y:S01]  /*13dd0*/  SHF.L.U64.HI R120, R121, 0x2, R0 ;  /* 0x0000000279787819 */ /* 0x000fe20000010200 */
[----:B------:R1:W5:Y:S04]  /*13de0*/  LDL.LU R3, [R1+0x4c0] ;  /* 0x0004c00001037983 */ /* 0x0003680000300800 */
[----:B------:R2:W5:Y:S04]  /*13df0*/  LDL.LU R0, [R1+0x4bc] ;  /* 0x0004bc0001007983 */ /* 0x0005680000300800 */
[----:B------:R2:W-:Y:S01]  /*13e00*/  STL [R1+0x40], R127 ;  /* 0x0000407f01007387 */ /* 0x0005e20000100800 */
[----:B-1----:R-:W-:-:S02]  /*13e10*/  SHF.R.U32.HI R2, RZ, 0x6, R2 ;  /* 0x00000006ff027819 */ /* 0x002fc40000011602 */
[----:B------:R-:W-:Y:S01]  /*13e20*/  SHF.L.U64.HI R84, R85, 0x2, R238 ;  /* 0x0000000255547819 */ /* 0x000fe200000102ee */
[----:B------:R-:W-:Y:S01]  /*13e30*/  VIADD R238, R126, 0xfffffffc ;  /* 0xfffffffc7eee7836 */ /* 0x000fe20000000000 */
[C---:B------:R-:W-:Y:S01]  /*13e40*/  SHF.L.U64.HI R252, R251.reuse, 0x2, R252 ;  /* 0x00000002fbfc7819 */ /* 0x040fe200000102fc */
[----:B------:R-:W-:Y:S01]  /*13e50*/  IMAD.SHL.U32 R251, R251, 0x4, RZ ;  /* 0x00000004fbfb7824 */ /* 0x000fe200078e00ff */
        /* <DEDUP_REMOVED lines=122> */
[----:B------:R-:W-:Y:S01]  /*14600*/  SHF.L.U64.HI R25, R26, 0x2, R25 ;  /* 0x000000021a197819 */ /* 0x000fe20000010219 */
        /* <DEDUP_REMOVED lines=55> */
[----:B------:R-:W-:Y:S01]  /*14980*/  SGXT.U32 R2, R2, 0x1 ;  /* 0x000000010202781a */ /* 0x000fe20000000000 */
[----:B------:R-:W-:-:S02]  /*14990*/  IMAD.SHL.U32 R67, R67, 0x4, RZ ;  /* 0x0000000443437824 */ /* 0x000fc400078e00ff */
[----:B------:R-:W-:Y:S02]  /*149a0*/  IMAD.SHL.U32 R69, R69, 0x4, RZ ;  /* 0x0000000445457824 */ /* 0x000fe400078e00ff */
[----:B------:R-:W-:Y:S02]  /*149b0*/  IMAD.SHL.U32 R71, R71, 0x4, RZ ;  /* 0x0000000447477824 */ /* 0x000fe400078e00ff */
[----:B------:R-:W-:Y:S02]  /*149c0*/  IMAD.SHL.U32 R73, R73, 0x4, RZ ;  /* 0x0000000449497824 */ /* 0x000fe400078e00ff */
[----:B------:R-:W-:Y:S02]  /*149d0*/  IMAD.SHL.U32 R75, R75, 0x4, RZ ;  /* 0x000000044b4b7824 */ /* 0x000fe400078e00ff */
[----:B------:R-:W-:Y:S02]  /*149e0*/  IMAD.SHL.U32 R77, R77, 0x4, RZ ;  /* 0x000000044d4d7824 */ /* 0x000fe400078e00ff */
        /* <DEDUP_REMOVED lines=9> */
[----:B------:R-:W-:Y:S01]  /*14a80*/  IMAD.SHL.U32 R119, R119, 0x4, RZ ;  /* 0x0000000477777824 */ /* 0x000fe200078e00ff */
[C---:B--2---:R-:W-:Y:S01]  /*14a90*/  SHF.L.U64.HI R88, R89.reuse, 0x2, R88 ;  /* 0x0000000259587819 */ /* 0x044fe20000010258 */
[----:B------:R-:W-:Y:S02]  /*14aa0*/  IMAD.SHL.U32 R89, R89, 0x4, RZ ;  /* 0x0000000459597824 */ /* 0x000fe400078e00ff */
[----:B------:R-:W-:Y:S02]  /*14ab0*/  IMAD.SHL.U32 R121, R121, 0x4, RZ ;  /* 0x0000000479797824 */ /* 0x000fe400078e00ff */
[----:B------:R-:W-:-:S02]  /*14ac0*/  IMAD.SHL.U32 R123, R123, 0x4, RZ ;  /* 0x000000047b7b7824 */ /* 0x000fc400078e00ff */
[----:B------:R-:W-:Y:S01]  /*14ad0*/  IMAD.MOV.U32 R126, RZ, RZ, RZ ;  /* 0x000000ffff7e7224 */ /* 0x000fe200078e00ff */
[C---:B---3--:R-:W-:Y:S01]  /*14ae0*/  SHF.L.U64.HI R90, R91.reuse, 0x2, R90 ;  /* 0x000000025b5a7819 */ /* 0x048fe2000001025a */
[----:B------:R-:W-:Y:S01]  /*14af0*/  IMAD.SHL.U32 R91, R91, 0x4, RZ ;  /* 0x000000045b5b7824 */ /* 0x000fe200078e00ff */
[C---:B----4-:R-:W-:Y:S01]  /*14b00*/  SHF.L.U64.HI R92, R93.reuse, 0x2, R92 ;  /* 0x000000025d5c7819 */ /* 0x050fe2000001025c */
        /* <DEDUP_REMOVED lines=17> */
[----:B------:R-:W-:Y:S01]  /*14c20*/  UIADD3 UR10, UPT, UPT, UR10, -0x200, URZ ;  /* 0xfffffe000a0a7890 */ /* 0x000fe2000fffe0ff */
[----:B------:R-:W-:Y:S01]  /*14c30*/  UMOV UR12, 0x1 ;  /* 0x00000001000c7882 */ /* 0x000fe20000000000 */
[----:B------:R-:W-:Y:S01]  /*14c40*/  UMOV UR13, 0x3 ;  /* 0x00000003000d7882 */ /* 0x000fe20000000000 */
[----:B------:R-:W-:Y:S01]  /*14c50*/  UMOV UR4, URZ ;  /* 0x000000ff00047c82 */ /* 0x000fe20008000000 */
[----:B------:R-:W-:Y:S01]  /*14c60*/  UMOV UR5, URZ ;  /* 0x000000ff00057c82 */ /* 0x000fe20008000000 */
[----:B------:R-:W-:-:S07]  /*14c70*/  UMOV UR6, URZ ;  /* 0x000000ff00067c82 */ /* 0x000fce0008000000 */
.L_x_10:
[----:B------:R-:W-:Y:S01]  /*14c80*/  UIADD3 UR4, UPT, UPT, UR4, 0x1, URZ ;  /* 0x0000000104047890 */ /* 0x000fe2000fffe0ff */
[----:B------:R-:W-:-:S04]  /*14c90*/  DEPBAR.LE SB0, 0x4 ;  /* 0x000081000000791a */ /* 0x000fc80000000000 */
[----:B------:R-:W-:Y:S01]  /*14ca0*/  ULEA UR9, UR12, UR7, 0x3 ;  /* 0x000000070c097291 */ /* 0x000fe2000f8e18ff */
[----:B------:R-:W-:Y:S01]  /*14cb0*/  IMAD.U32 R126, R126, -0x80000000, RZ ;  /* 0x800000007e7e7824 */ /* 0x000fe200078e00ff */
[----:B------:R-:W-:Y:S02]  /*14cc0*/  UISETP.GT.AND UP1, UPT, UR4, 0x3, UPT ;  /* 0x000000030400788c */ /* 0x000fe4000bf24270 */
[----:B------:R-:W-:Y:S02]  /*14cd0*/  UIADD3 UR9, UPT, UPT, UR9, 0x40000, URZ ;  /* 0x0004000009097890 */ /* 0x000fe4000fffe0ff */
[----:B------:R-:W-:Y:S01]  /*14ce0*/  USEL UR4, UR4, URZ, !UP1 ;  /* 0x000000ff04047287 */ /* 0x000fe2000c800000 */
[----:B------:R-:W-:Y:S06]  /*14cf0*/  BAR.SYNC.DEFER_BLOCKING 0x0 ;  /* 0x0000000000007b1d */ /* 0x000fec0000010000 */
[----:B------:R-:W-:Y:S05]  /*14d00*/  @P1 BRA `(.L_x_8) ;  /* 0x0000000400c41947 */ /* 0x000fea0003800000 */
[----:B------:R-:W-:Y:S01]  /*14d10*/  ULEA UR16, UR4, UR7, 0xf ;  /* 0x0000000704107291 */ /* 0x000fe2000f8e78ff */
[----:B------:R-:W-:Y:S01]  /*14d20*/  UMOV UR14, URZ ;  /* 0x000000ff000e7c82 */ /* 0x000fe20008000000 */
[----:B------:R-:W-:Y:S02]  /*14d30*/  UMOV UR15, URZ ;  /* 0x000000ff000f7c82 */ /* 0x000fe40008000000 */
[----:B------:R-:W-:Y:S02]  /*14d40*/  USHF.R.U32.HI UR72, URZ, 0x4, UR16 ;  /* 0x00000004ff487899 */ /* 0x000fe40008011610 */
[----:B------:R-:W-:Y:S02]  /*14d50*/  UIADD3 UR16, UPT, UPT, UR16, 0x20000, URZ ;  /* 0x0002000010107890 */ /* 0x000fe4000fffe0ff */
[----:B------:R-:W-:Y:S02]  /*14d60*/  USGXT.U32 UR72, UR72, 0xe ;  /* 0x0000000e4848789a */ /* 0x000fe40008000000 */
[----:B------:R-:W-:-:S02]  /*14d70*/  USHF.R.U32.HI UR16, URZ, 0x4, UR16 ;  /* 0x00000004ff107899 */ /* 0x000fc40008011610 */
[----:B------:R-:W-:Y:S02]  /*14d80*/  UIADD3 UR32, UP1, UPT, UR72, 0x2, URZ ;  /* 0x0000000248207890 */ /* 0x000fe4000ff3e0ff */
[----:B------:R-:W-:Y:S02]  /*14d90*/  USGXT.U32 UR76, UR16, 0xe ;  /* 0x0000000e104c789a */ /* 0x000fe40008000000 */
[----:B------:R-:W-:Y:S02]  /*14da0*/  UIADD3.X UR33, UPT, UPT, UR14, 0x40004040, URZ, UP1, !UPT ;  /* 0x400040400e217890 */ /* 0x000fe40008ffe4ff */
[----:B------:R-:W-:Y:S02]  /*14db0*/  UIADD3 UR26, UP1, UPT, UR76, 0x2, URZ ;  /* 0x000000024c1a7890 */ /* 0x000fe4000ff3e0ff */
[----:B------:R-:W-:Y:S02]  /*14dc0*/  UIADD3 UR52, UP5, UPT, UR32, 0x202, URZ ;  /* 0x0000020220347890 */ /* 0x000fe4000ffbe0ff */
[----:B------:R-:W-:-:S02]  /*14dd0*/  UIADD3.X UR27, UPT, UPT, UR15, 0x40004040, URZ, UP1, !UPT ;  /* 0x400040400f1b7890 */ /* 0x000fc40008ffe4ff */
[----:B------:R-:W-:Y:S02]  /*14de0*/  UIADD3 UR62, UP2, UPT, UR26, 0x2, URZ ;  /* 0x000000021a3e7890 */ /* 0x000fe4000ff5e0ff */
[----:B------:R-:W-:Y:S02]  /*14df0*/  UIADD3.X UR53, UPT, UPT, UR33, URZ, URZ, UP5, !UPT ;  /* 0x000000ff21357290 */ /* 0x000fe4000affe4ff */
[----:B------:R-:W-:Y:S02]  /*14e00*/  UIADD3.X UR63, UPT, UPT, UR27, URZ, URZ, UP2, !UPT ;  /* 0x000000ff1b3f7290 */ /* 0x000fe400097fe4ff */
[----:B------:R-:W-:Y:S02]  /*14e10*/  UIADD3 UR54, UP5, UPT, UR26, 0x202, URZ ;  /* 0x000002021a367890 */ /* 0x000fe4000ffbe0ff */
[----:B------:R-:W-:Y:S02]  /*14e20*/  UIADD3 UR28, UP2, UPT, UR26, 0x4, URZ ;  /* 0x000000041a1c7890 */ /* 0x000fe4000ff5e0ff */
[----:B------:R-:W-:-:S02]  /*14e30*/  UIADD3 UR56, UP4, UPT, UR32, 0x200, URZ ;  /* 0x0000020020387890 */ /* 0x000fc4000ff9e0ff */
[----:B------:R-:W-:Y:S02]  /*14e40*/  UIADD3 UR60, UP1, UPT, UR32, 0x2, URZ ;  /* 0x00000002203c7890 */ /* 0x000fe4000ff3e0ff */
[----:B------:R-:W-:Y:S02]  /*14e50*/  UIADD3 UR58, UP6, UPT, UR32, 0x4, URZ ;  /* 0x00000004203a7890 */ /* 0x000fe4000ffde0ff */
[----:B------:R-:W-:Y:S02]  /*14e60*/  UIADD3.X UR55, UPT, UPT, UR27, URZ, URZ, UP5, !UPT ;  /* 0x000000ff1b377290 */ /* 0x000fe4000affe4ff */
[----:B------:R-:W-:Y:S02]  /*14e70*/  UIADD3.X UR29, UPT, UPT, UR27, URZ, URZ, UP2, !UPT ;  /* 0x000000ff1b1d7290 */ /* 0x000fe400097fe4ff */
[----:B------:R-:W-:Y:S02]  /*14e80*/  UIADD3 UR50, UP5, UPT, UR26, 0x204, URZ ;  /* 0x000002041a327890 */ /* 0x000fe4000ffbe0ff */
[----:B------:R-:W-:-:S02]  /*14e90*/  UIADD3 UR42, UP2, UPT, UR26, 0x1fe, URZ ;  /* 0x000001fe1a2a7890 */ /* 0x000fc4000ff5e0ff */
[----:B------:R-:W-:Y:S02]  /*14ea0*/  UIADD3.X UR57, UPT, UPT, UR33, URZ, URZ, UP4, !UPT ;  /* 0x000000ff21397290 */ /* 0x000fe4000a7fe4ff */
[----:B------:R-:W-:Y:S02]  /*14eb0*/  UIADD3 UR44, UP3, UPT, UR32, 0x1fe, URZ ;  /* 0x000001fe202c7890 */ /* 0x000fe4000ff7e0ff */
[----:B------:R-:W-:Y:S02]  /*14ec0*/  UIADD3.X UR61, UPT, UPT, UR33, URZ, URZ, UP1, !UPT ;  /* 0x000000ff213d7290 */ /* 0x000fe40008ffe4ff */
[----:B------:R-:W-:Y:S02]  /*14ed0*/  UIADD3 UR36, UP4, UPT, UR26, 0x200, URZ ;  /* 0x000002001a247890 */ /* 0x000fe4000ff9e0ff */
[----:B------:R-:W-:Y:S02]  /*14ee0*/  UIADD3 UR48, UP1, UPT, UR32, 0x204, URZ ;  /* 0x0000020420307890 */ /* 0x000fe4000ff3e0ff */
[----:B------:R-:W-:Y:S01]  /*14ef0*/  UIADD3.X UR59, UPT, UPT, UR33, URZ, URZ, UP6, !UPT ;  /* 0x000000ff213b7290 */ /* 0x000fe2000b7fe4ff */
[----:B------:R-:W-:Y:S01]  /*14f00*/  UMOV UR16, UR9 ;  /* 0x0000000900107c82 */ /* 0x000fe20008000000 */
[----:B------:R-:W-:Y:S01]  /*14f10*/  UMOV UR17, URZ ;  /* 0x000000ff00117c82 */ /* 0x000fe20008000000 */
[----:B------:R-:W-:-:S02]  /*14f20*/  UIADD3 UR46, UP6, UPT, UR32, 0x3fe, URZ ;  /* 0x000003fe202e7890 */ /* 0x000fc4000ffde0ff */
[----:B------:R-:W-:Y:S02]  /*14f30*/  UIADD3.X UR51, UPT, UPT, UR27, URZ, URZ, UP5, !UPT ;  /* 0x000000ff1b337290 */ /* 0x000fe4000affe4ff */
[----:B------:R-:W-:Y:S02]  /*14f40*/  UIADD3.X UR43, UPT, UPT, UR27, URZ, URZ, UP2, !UPT ;  /* 0x000000ff1b2b7290 */ /* 0x000fe400097fe4ff */
[----:B------:R-:W-:Y:S01]  /*14f50*/  UIADD3 UR68, UP5, UPT, UR26, 0x3fe, URZ ;  /* 0x000003fe1a447890 */ /* 0x000fe2000ffbe0ff */
[----:B------:R-:W-:Y:S01]  /*14f60*/  UMOV UR74, 0x0 ;  /* 0x00000000004a7882 */ /* 0x000fe20000000000 */
[----:B------:R-:W-:Y:S01]  /*14f70*/  UMOV UR75, 0x4100910 ;  /* 0x04100910004b7882 */ /* 0x000fe20000000000 */
[----:B------:R-:W-:Y:S01]  /*14f80*/  UMOV UR70, UR16 ;  /* 0x0000001000467c82 */ /* 0x000fe20008000000 */
[----:B------:R-:W-:Y:S02]  /*14f90*/  UIADD3.X UR45, UPT, UPT, UR33, URZ, URZ, UP3, !UPT ;  /* 0x000000ff212d7290 */ /* 0x000fe40009ffe4ff */
[----:B------:R-:W-:Y:S01]  /*14fa0*/  UIADD3 UR18, UP2, UPT, UR32, 0x402, URZ ;  /* 0x0000040220127890 */ /* 0x000fe2000ff5e0ff */
[----:B------:R-:W-:Y:S01]  /*14fb0*/  UMOV UR73, 0x40004040 ;  /* 0x4000404000497882 */ /* 0x000fe20000000000 */
[----:B------:R-:W-:Y:S01]  /*14fc0*/  UMOV UR77, 0x40004040 ;  /* 0x40004040004d7882 */ /* 0x000fe20000000000 */
[----:B------:R-:W-:Y:S01]  /*14fd0*/  UIADD3.X UR37, UPT, UPT, UR27, URZ, URZ, UP4, !UPT ;  /* 0x000000ff1b257290 */ /* 0x000fe2000a7fe4ff */
[----:B------:R1:W-:Y:S01]  /*14fe0*/  UTCHMMA gdesc[UR72], gdesc[UR76], tmem[UR8], tmem[UR74], idesc[UR75], UPT ;  /* 0x00ff4a4c480075ea */ /* 0x0003e2000b800008 */
[----:B------:R-:W-:-:S02]  /*14ff0*/  UIADD3 UR20, UP3, UPT, UR32, 0x400, URZ ;  /* 0x0000040020147890 */ /* 0x000fc4000ff7e0ff */
[----:B------:R-:W-:Y:S02]  /*15000*/  UIADD3 UR16, UP4, UPT, UR32, 0x404, URZ ;  /* 0x0000040420107890 */ /* 0x000fe4000ff9e0ff */
[----:B------:R-:W-:Y:S01]  /*15010*/  UIADD3.X UR49, UPT, UPT, UR33, URZ, URZ, UP1, !UPT ;  /* 0x000000ff21317290 */ /* 0x000fe20008ffe4ff */
[----:B------:R-:W-:Y:S01]  /*15020*/  UMOV UR66, 0x0 ;  /* 0x0000000000427882 */ /* 0x000fe20000000000 */
[----:B------:R-:W-:Y:S01]  /*15030*/  UMOV UR67, 0x4100910 ;  /* 0x0410091000437882 */ /* 0x000fe20000000000 */
[----:B------:R-:W-:Y:S02]  /*15040*/  UIADD3 UR14, UP1, UPT, UR32, 0x5fe, URZ ;  /* 0x000005fe200e7890 */ /* 0x000fe4000ff3e0ff */
[----:B------:R2:W-:Y:S01]  /*15050*/  UTCHMMA gdesc[UR32], gdesc[UR26], tmem[UR8], tmem[UR66], idesc[UR67], UPT ;  /* 0x00ff421a200075ea */ /* 0x0005e2000b800008 */
[----:B------:R-:W-:Y:S01]  /*15060*/  UIADD3.X UR47, UPT, UPT, UR33, URZ, URZ, UP6, !UPT ;  /* 0x000000ff212f7290 */ /* 0x000fe2000b7fe4ff */
[----:B------:R-:W-:Y:S01]  /*15070*/  UMOV UR64, 0x0 ;  /* 0x0000000000407882 */ /* 0x000fe20000000000 */
[----:B------:R-:W-:Y:S01]  /*15080*/  UMOV UR65, 0x4100910 ;  /* 0x0410091000417882 */ /* 0x000fe20000000000 */
[----:B-1----:R-:W-:Y:S01]  /*15090*/  UIADD3 UR74, UP6, UPT, UR32, 0x600, URZ ;  /* 0x00000600204a7890 */ /* 0x002fe2000ffde0ff */
[----:B------:R1:W-:Y:S01]  /*150a0*/  UTCHMMA gdesc[UR60], gdesc[UR62], tmem[UR8], tmem[UR64], idesc[UR65], UPT ;  /* 0x00ff403e3c0075ea */ /* 0x0003e2000b800008 */
[----:B------:R-:W-:-:S02]  /*150b0*/  UIADD3.X UR69, UPT, UPT, UR27, URZ, URZ, UP5, !UPT ;  /* 0x000000ff1b457290 */ /* 0x000fc4000affe4ff */
[----:B------:R-:W-:Y:S02]  /*150c0*/  UIADD3 UR72, UP5, UPT, UR32, 0x602, URZ ;  /* 0x0000060220487890 */ /* 0x000fe4000ffbe0ff */
[----:B------:R-:W-:Y:S02]  /*150d0*/  UIADD3.X UR19, UPT, UPT, UR33, URZ, URZ, UP2, !UPT ;  /* 0x000000ff21137290 */ /* 0x000fe400097fe4ff */
[----:B------:R-:W-:Y:S02]  /*150e0*/  UIADD3.X UR21, UPT, UPT, UR33, URZ, URZ, UP3, !UPT ;  /* 0x000000ff21157290 */ /* 0x000fe40009ffe4ff */
[----:B--2---:R-:W-:Y:S02]  /*150f0*/  UIADD3 UR66, UP2, UPT, UR26, 0x400, URZ ;  /* 0x000004001a427890 */ /* 0x004fe4000ff5e0ff */
[----:B------:R-:W-:Y:S01]  /*15100*/  UIADD3.X UR17, UPT, UPT, UR33, URZ, URZ, UP4, !UPT ;  /* 0x000000ff21117290 */ /* 0x000fe2000a7fe4ff */
[----:B------:R-:W-:Y:S01]  /*15110*/  UMOV UR24, 0x0 ;  /* 0x0000000000187882 */ /* 0x000fe20000000000 */
[----:B------:R-:W-:Y:S01]  /*15120*/  UMOV UR25, 0x4100910 ;  /* 0x0410091000197882 */ /* 0x000fe20000000000 */
[----:B------:R-:W-:Y:S01]  /*15130*/  UIADD3 UR76, UP3, UPT, UR32, 0x604, URZ ;  /* 0x00000604204c7890 */ /* 0x000fe2000ff7e0ff */
[----:B------:R2:W-:Y:S01]  /*15140*/  UTCHMMA gdesc[UR58], gdesc[UR28], tmem[UR8], tmem[UR24], idesc[UR25], UPT ;  /* 0x00ff181c3a0075ea */ /* 0x0005e2000b800008 */
[----:B-1----:R-:W-:-:S02]  /*15150*/  UIADD3 UR60, UP4, UPT, UR26, 0x402, URZ ;  /* 0x000004021a3c7890 */ /* 0x002fc4000ff9e0ff */
[----:B------:R-:W-:Y:S02]  /*15160*/  UIADD3.X UR15, UPT, UPT, UR33, URZ, URZ, UP1, !UPT ;  /* 0x000000ff210f7290 */ /* 0x000fe40008ffe4ff */
[----:B------:R-:W-:Y:S02]  /*15170*/  UIADD3 UR32, UP1, UPT, UR26, 0x404, URZ ;  /* 0x000004041a207890 */ /* 0x000fe4000ff3e0ff */
[----:B------:R-:W-:Y:S02]  /*15180*/  UIADD3.X UR75, UPT, UPT, UR33, URZ, URZ, UP6, !UPT ;  /* 0x000000ff214b7290 */ /* 0x000fe4000b7fe4ff */
[----:B------:R-:W-:Y:S02]  /*15190*/  UIADD3 UR62, UP6, UPT, UR26, 0x5fe, URZ ;  /* 0x000005fe1a3e7890 */ /* 0x000fe4000ffde0ff */
[----:B------:R-:W-:Y:S02]  /*151a0*/  UIADD3.X UR73, UPT, UPT, UR33, URZ, URZ, UP5, !UPT ;  /* 0x000000ff21497290 */ /* 0x000fe4000affe4ff */
[----:B--2---:R-:W-:-:S02]  /*151b0*/  UIADD3 UR24, UP5, UPT, UR26, 0x600, URZ ;  /* 0x000006001a187890 */ /* 0x004fc4000ffbe0ff */
[----:B------:R-:W-:Y:S02]  /*151c0*/  UIADD3.X UR67, UPT, UPT, UR27, URZ, URZ, UP2, !UPT ;  /* 0x000000ff1b437290 */ /* 0x000fe400097fe4ff */
[----:B------:R-:W-:Y:S02]  /*151d0*/  UIADD3.X UR77, UPT, UPT, UR33, URZ, URZ, UP3, !UPT ;  /* 0x000000ff214d7290 */ /* 0x000fe40009ffe4ff */
[----:B------:R-:W-:Y:S02]  /*151e0*/  UIADD3 UR28, UP2, UPT, UR26, 0x602, URZ ;  /* 0x000006021a1c7890 */ /* 0x000fe4000ff5e0ff */
[----:B------:R-:W-:Y:S01]  /*151f0*/  UIADD3.X UR61, UPT, UPT, UR27, URZ, URZ, UP4, !UPT ;  /* 0x000000ff1b3d7290 */ /* 0x000fe2000a7fe4ff */
[----:B------:R-:W-:Y:S01]  /*15200*/  UMOV UR40, 0x0 ;  /* 0x0000000000287882 */ /* 0x000fe20000000000 */
[----:B------:R-:W-:Y:S01]  /*15210*/  UMOV UR41, 0x4100910 ;  /* 0x0410091000297882 */ /* 0x000fe20000000000 */
[----:B------:R-:W-:Y:S01]  /*15220*/  UIADD3 UR26, UP3, UPT, UR26, 0x604, URZ ;  /* 0x000006041a1a7890 */ /* 0x000fe2000ff7e0ff */
[----:B------:R1:W-:Y:S01]  /*15230*/  UTCHMMA gdesc[UR44], gdesc[UR42], tmem[UR8], tmem[UR40], idesc[UR41], UPT ;  /* 0x00ff282a2c0075ea */ /* 0x0003e2000b800008 */
[----:B------:R-:W-:Y:S01]  /*15240*/  UIADD3.X UR33, UPT, UPT, UR27, URZ, URZ, UP1, !UPT ;  /* 0x000000ff1b217290 */ /* 0x000fe20008ffe4ff */
[----:B------:R2:W-:Y:S01]  /*15250*/  UTCHMMA gdesc[UR56], gdesc[UR36], tmem[UR8], tmem[UR64], idesc[UR65], UPT ;  /* 0x00ff4024380075ea */ /* 0x0005e2000b800008 */
[----:B------:R-:W-:-:S02]  /*15260*/  UIADD3.X UR63, UPT, UPT, UR27, URZ, URZ, UP6, !UPT ;  /* 0x000000ff1b3f7290 */ /* 0x000fc4000b7fe4ff */
[----:B------:R-:W-:Y:S01]  /*15270*/  UIADD3.X UR25, UPT, UPT, UR27, URZ, URZ, UP5, !UPT ;  /* 0x000000ff1b197290 */ /* 0x000fe2000affe4ff */
[----:B------:R-:W-:Y:S01]  /*15280*/  UMOV UR58, 0x0 ;  /* 0x00000000003a7882 */ /* 0x000fe20000000000 */
[----:B------:R-:W-:Y:S01]  /*15290*/  UMOV UR59, 0x4100910 ;  /* 0x04100910003b7882 */ /* 0x000fe20000000000 */
[----:B------:R-:W-:Y:S01]  /*152a0*/  UIADD3.X UR29, UPT, UPT, UR27, URZ, URZ, UP2, !UPT ;  /* 0x000000ff1b1d7290 */ /* 0x000fe200097fe4ff */
[----:B------:R2:W-:Y:S01]  /*152b0*/  UTCHMMA gdesc[UR52], gdesc[UR54], tmem[UR8], tmem[UR58], idesc[UR59], UPT ;  /* 0x00ff3a36340075ea */ /* 0x0005e2000b800008 */
[----:B------:R-:W-:Y:S01]  /*152c0*/  UIADD3.X UR27, UPT, UPT, UR27, URZ, URZ, UP3, !UPT ;  /* 0x000000ff1b1b7290 */ /* 0x000fe20009ffe4ff */
[----:B------:R2:W-:Y:S01]  /*152d0*/  UTCHMMA gdesc[UR48], gdesc[UR50], tmem[UR8], tmem[UR64], idesc[UR65], UPT ;  /* 0x00ff4032300075ea */ /* 0x0005e2000b800008 */
[----:B-1----:R-:W-:Y:S01]  /*152e0*/  UMOV UR44, 0x0 ;  /* 0x00000000002c7882 */ /* 0x002fe20000000000 */
[----:B------:R-:W-:Y:S01]  /*152f0*/  UMOV UR45, 0x4100910 ;  /* 0x04100910002d7882 */ /* 0x000fe20000000000 */
[----:B------:R-:W-:Y:S01]  /*15300*/  UMOV UR42, 0x0 ;  /* 0x00000000002a7882 */ /* 0x000fe20000000000 */
[----:B------:R-:W-:Y:S01]  /*15310*/  UMOV UR43, 0x4100910 ;  /* 0x04100910002b7882 */ /* 0x000fe20000000000 */
[----:B------:R2:W-:Y:S01]  /*15320*/  UTCHMMA gdesc[UR46], gdesc[UR68], tmem[UR8], tmem[UR44], idesc[UR45], UPT ;  /* 0x00ff2c442e0075ea */ /* 0x0005e2000b800008 */
        /* <DEDUP_REMOVED lines=12> */
[----:B------:R2:W-:Y:S01]  /*153f0*/  UTCHMMA gdesc[UR76], gdesc[UR26], tmem[UR8], tmem[UR40], idesc[UR41], UPT ;  /* 0x00ff281a4c0075ea */ /* 0x0005e2000b800008 */
[----:B------:R2:W-:Y:S01]  /*15400*/  UTCBAR [UR70], URZ ;  /* 0x000000ff460073e9 */ /* 0x0005e200080000ff */
[----:B------:R-:W-:Y:S01]  /*15410*/  NOP ;  /* 0x0000000000007918 */ /* 0x000fe20000000000 */
.L_x_8:
[----:B------:R-:W1:Y:S01]  /*15420*/  LDC R238, c[0x0][0x3a0] ;  /* 0x0000e800ffee7b82 */ /* 0x000e620000000800 */
[----:B--2---:R-:W-:Y:S01]  /*15430*/  UMOV UR14, UR5 ;  /* 0x00000005000e7c82 */ /* 0x004fe20008000000 */
[----:B------:R-:W2:Y:S01]  /*15440*/  SYNCS.PHASECHK.TRANS64.TRYWAIT P4, [UR11], R126 ;  /* 0x0000007eff0075a7 */ /* 0x000ea2000808110b */
[----:B-1----:R-:W-:-:S05]  /*15450*/  VIADD R238, R238, 0x7f ;  /* 0x0000007feeee7836 */ /* 0x002fca0000000000 */
[----:B------:R-:W-:-:S04]  /*15460*/  SHF.R.S32.HI R127, RZ, 0x1f, R238 ;  /* 0x0000001fff7f7819 */ /* 0x000fc800000114ee */
[----:B------:R-:W-:-:S04]  /*15470*/  LEA.HI R127, R127, R238, RZ, 0x7 ;  /* 0x000000ee7f7f7211 */ /* 0x000fc800078f38ff */
[----:B------:R-:W-:-:S05]  /*15480*/  SHF.R.S32.HI R127, RZ, 0x7, R127 ;  /* 0x00000007ff7f7819 */ /* 0x000fca000001147f */
[----:B------:R-:W-:-:S05]  /*15490*/  VIADD R127, R127, 0xfffffffc ;  /* 0xfffffffc7f7f7836 */ /* 0x000fca0000000000 */
[----:B------:R-:W-:Y:S01]  /*154a0*/  ISETP.LE.AND P3, PT, R127, UR6, PT ;  /* 0x000000067f007c0c */ /* 0x000fe2000bf63270 */
[----:B--2---:R-:W-:-:S12]  /*154b0*/  @!P4 BRA `(.L_x_9) ;  /* 0x000000500048c947 */ /* 0x004fd80003800000 */
.L_x_16:
[----:B------:R-:W1:Y:S01]  /*154c0*/  S2R R238, SR_TID.X ;  /* 0x0000000000ee7919 */ /* 0x000e620000002100 */
[----:B------:R-:W-:Y:S01]  /*154d0*/  BAR.SYNC.DEFER_BLOCKING 0x0 ;  /* 0x0000000000007b1d */ /* 0x000fe20000010000 */
[----:B------:R-:W-:Y:S01]  /*154e0*/  ISETP.GE.AND P4, PT, R2, UR10, PT ;  /* 0x0000000a02007c0c */ /* 0x000fe2000bf86270 */
[----:B------:R-:W-:-:S03]  /*154f0*/  UIADD3 UR13, UPT, UPT, UR13, 0x1, URZ ;  /* 0x000000010d0d7890 */ /* 0x000fc6000fffe0ff */
[----:B------:R-:W-:Y:S01]  /*15500*/  SEL R126, RZ, 0x4, P4 ;  /* 0x00000004ff7e7807 */ /* 0x000fe20002000000 */
[----:B------:R-:W-:-:S03]  /*15510*/  UISETP.GT.AND UP1, UPT, UR13, 0x3, UPT ;  /* 0x000000030d00788c */ /* 0x000fc6000bf24270 */
[----:B------:R-:W-:Y:S01]  /*15520*/  SEL R126, R126, RZ, !P3 ;  /* 0x000000ff7e7e7207 */ /* 0x000fe20005800000 */
[----:B------:R-:W-:-:S03]  /*15530*/  USEL UR13, UR13, URZ, !UP1 ;  /* 0x000000ff0d0d7287 */ /* 0x000fc6000c800000 */
[----:B------:R-:W-:Y:S01]  /*15540*/  ISETP.NE.U32.AND P4, PT, R126, RZ, PT ;  /* 0x000000ff7e00720c */ /* 0x000fe20003f85070 */
[----:B------:R-:W-:Y:S01]  /*15550*/  ULEA UR5, UR13, UR7, 0xf ;  /* 0x000000070d057291 */ /* 0x000fe2000f8e78ff */
[----:B------:R-:W-:-:S05]  /*15560*/  IADD3 R126, P5, PT, R6, R32, RZ ;  /* 0x00000020067e7210 */ /* 0x000fca0007fbe0ff */
[----:B------:R-:W-:Y:S01]  /*15570*/  IMAD.X R127, R7, 0x1, R31, P5 ;  /* 0x00000001077f7824 */ /* 0x000fe200028e061f */
[----:B-1----:R-:W-:Y:S01]  /*15580*/  SHF.R.U32.HI R2, RZ, 0x6, R238 ;  /* 0x00000006ff027819 */ /* 0x002fe200000116ee */
[----:B-----5:R-:W-:-:S03]  /*15590*/  VIADD R238, R4, UR5 ;  /* 0x0000000504ee7c36 */ /* 0x020fc60008000000 */
[----:B------:R-:W-:Y:S02]  /*155a0*/  SGXT.U32 R2, R2, 0x1 ;  /* 0x000000010202781a */ /* 0x000fe40000000000 */
[----:B------:R-:W-:Y:S01]  /*155b0*/  @!PT LDS RZ, [RZ] ;  /* 0x00000000fffff984 */ /* 0x000fe20000000800 */
[----:B------:R-:W-:Y:S01]  /*155c0*/  @!PT LDS RZ, [RZ] ;  /* 0x00000000fffff984 */ /* 0x000fe20000000800 */
[----:B------:R-:W-:Y:S01]  /*155d0*/  @!PT LDS RZ, [RZ] ;  /* 0x00000000fffff984 */ /* 0x000fe20000000800 */
[----:B------:R1:W-:Y:S02]  /*155e0*/  LDGSTS.E [R238], desc[UR22][R126.64], P4 ;  /* 0x000000007eee7fae */ /* 0x0003e4000a1a1016 */
[----:B------:R-:W-:-:S04]  /*155f0*/  LOP3.LUT R2, R2, 0x2, RZ, 0xfc, !PT ;  /* 0x0000000202027812 */ /* 0x000fc800078efcff */
[----:B------:R-:W-:Y:S02]  /*15600*/  ISETP.GE.AND P4, PT, R2, UR10, PT ;  /* 0x0000000a02007c0c */ /* 0x000fe4000bf86270 */
[----:B------:R-:W2:Y:S02]  /*15610*/  S2R R2, SR_TID.X ;  /* 0x0000000000027919 */ /* 0x000ea40000002100 */
[----:B-1----:R-:W-:-:S04]  /*15620*/  SEL R126, RZ, 0x4, P4 ;  /* 0x00000004ff7e7807 */ /* 0x002fc80002000000 */
[----:B------:R-:W-:-:S04]  /*15630*/  SEL R126, R126, RZ, !P3 ;  /* 0x000000ff7e7e7207 */ /* 0x000fc80005800000 */
[----:B------:R-:W-:Y:S02]  /*15640*/  ISETP.NE.U32.AND P4, PT, R126, RZ, PT ;  /* 0x000000ff7e00720c */ /* 0x000fe40003f85070 */
[----:B------:R-:W-:-:S05]  /*15650*/  IADD3 R126, P5, PT, R6, R30, RZ ;  /* 0x0000001e067e7210 */ /* 0x000fca0007fbe0ff */
[----:B------:R-:W-:-:S06]  /*15660*/  IMAD.X R127, R7, 0x1, R29, P5 ;  /* 0x00000001077f7824 */ /* 0x000fcc00028e061d */
[----:B------:R1:W-:Y:S01]  /*15670*/  LDGSTS.E [R238+0x8], desc[UR22][R126.64], P4 ;  /* 0x000080007eee7fae */ /* 0x0003e2000a1a1016 */
[----:B--2---:R-:W-:-:S04]  /*15680*/  SHF.R.U32.HI R2, RZ, 0x6, R2 ;  /* 0x00000006ff027819 */ /* 0x004fc80000011602 */
[----:B------:R-:W-:-:S04]  /*15690*/  SGXT.U32 R2, R2, 0x1 ;  /* 0x000000010202781a */ /* 0x000fc80000000000 */
        /* <DEDUP_REMOVED lines=64> */
[----:B--2---:R-:W-:Y:S02]  /*15aa0*/  SHF.R.U32.HI R2, RZ, 0x6, R2 ;  /* 0x00000006ff027819 */ /* 0x004fe40000011602 */
[----:B-1----:R-:W-:Y:S02]  /*15ab0*/  LOP3.LUT R238, R4, 0x10, RZ, 0x3c, !PT ;  /* 0x0000001004ee7812 */ /* 0x002fe400078e3cff */
[----:B------:R-:W-:-:S03]  /*15ac0*/  SGXT.U32 R2, R2, 0x1 ;  /* 0x000000010202781a */ /* 0x000fc60000000000 */
[----:B------:R-:W-:Y:S01]  /*15ad0*/  VIADD R238, R238, UR5 ;  /* 0x00000005eeee7c36 */ /* 0x000fe20008000000 */
[----:B------:R-:W-:-:S04]  /*15ae0*/  LOP3.LUT R2, R2, 0x4, RZ, 0xfc, !PT ;  /* 0x0000000402027812 */ /* 0x000fc800078efcff */
[----:B------:R-:W-:Y:S02]  /*15af0*/  ISETP.GE.AND P4, PT, R2, UR10, PT ;  /* 0x0000000a02007c0c */ /* 0x000fe4000bf86270 */
[----:B------:R-:W1:Y:S02]  /*15b00*/  S2R R2, SR_TID.X ;  /* 0x0000000000027919 */ /* 0x000e640000002100 */
[----:B------:R-:W-:-:S04]  /*15b10*/  SEL R126, RZ, 0x4, P4 ;  /* 0x00000004ff7e7807 */ /* 0x000fc80002000000 */
[----:B------:R-:W-:-:S04]  /*15b20*/  SEL R126, R126, RZ, !P3 ;  /* 0x000000ff7e7e7207 */ /* 0x000fc80005800000 */
[----:B------:R-:W-:Y:S02]  /*15b30*/  ISETP.NE.U32.AND P4, PT, R126, RZ, PT ;  /* 0x000000ff7e00720c */ /* 0x000fe40003f85070 */
[----:B------:R-:W-:-:S05]  /*15b40*/  IADD3 R126, P5, PT, R6, R28, RZ ;  /* 0x0000001c067e7210 */ /* 0x000fca0007fbe0ff */
[----:B------:R-:W-:-:S06]  /*15b50*/  IMAD.X R127, R7, 0x1, R27, P5 ;  /* 0x00000001077f7824 */ /* 0x000fcc00028e061b */
[----:B------:R2:W-:Y:S01]  /*15b60*/  LDGSTS.E [R238], desc[UR22][R126.64], P4 ;  /* 0x000000007eee7fae */ /* 0x0005e2000a1a1016 */
[----:B-1----:R-:W-:-:S04]  /*15b70*/  SHF.R.U32.HI R2, RZ, 0x6, R2 ;  /* 0x00000006ff027819 */ /* 0x002fc80000011602 */
[----:B------:R-:W-:-:S04]  /*15b80*/  SGXT.U32 R2, R2, 0x1 ;  /* 0x000000010202781a */ /* 0x000fc80000000000 */
[----:B------:R-:W-:-:S04]  /*15b90*/  LOP3.LUT R2, R2, 0x6, RZ, 0xfc, !PT ;  /* 0x0000000602027812 */ /* 0x000fc800078efcff */
[----:B------:R-:W-:Y:S02]  /*15ba0*/  ISETP.GE.AND P4, PT, R2, UR10, PT ;  /* 0x0000000a02007c0c */ /* 0x000fe4000bf86270 */
[----:B------:R-:W1:Y:S02]  /*15bb0*/  S2R R2, SR_TID.X ;  /* 0x0000000000027919 */ /* 0x000e640000002100 */
[----:B--2---:R-:W-:-:S04]  /*15bc0*/  SEL R126, RZ, 0x4, P4 ;  /* 0x00000004ff7e7807 */ /* 0x004fc80002000000 */
[----:B------:R-:W-:-:S04]  /*15bd0*/  SEL R126, R126, RZ, !P3 ;  /* 0x000000ff7e7e7207 */ /* 0x000fc80005800000 */
[----:B------:R-:W-:Y:S02]  /*15be0*/  ISETP.NE.U32.AND P4, PT, R126, RZ, PT ;  /* 0x000000ff7e00720c */ /* 0x000fe40003f85070 */
[----:B------:R-:W-:-:S05]  /*15bf0*/  IADD3 R126, P5, PT, R6, R26, RZ ;  /* 0x0000001a067e7210 */ /* 0x000fca0007fbe0ff */
[----:B------:R-:W-:-:S06]  /*15c00*/  IMAD.X R127, R7, 0x1, R25, P5 ;  /* 0x00000001077f7824 */ /* 0x000fcc00028e0619 */
[----:B------:R2:W-:Y:S01]  /*15c10*/  LDGSTS.E [R238+0x8], desc[UR22][R126.64], P4 ;  /* 0x000080007eee7fae */ /* 0x0005e2000a1a1016 */
        /* <DEDUP_REMOVED lines=66> */
[----:B-1----:R-:W-:Y:S02]  /*16040*/  SHF.R.U32.HI R2, RZ, 0x6, R2 ;  /* 0x00000006ff027819 */ /* 0x002fe40000011602 */
[----:B--2---:R-:W-:Y:S02]  /*16050*/  LOP3.LUT R238, R4, 0x20, RZ, 0x3c, !PT ;  /* 0x0000002004ee7812 */ /* 0x004fe400078e3cff */
        /* <DEDUP_REMOVED lines=537> */
[----:B------:R2:W-:Y:S04]  /*181f0*/  LDGSTS.E [R238+0x6008], desc[UR22][R126.64], P4 ;  /* 0x060080007eee7fae */ /* 0x0005e8000a1a1016 */
[----:B------:R-:W0:Y:S01]  /*18200*/  LDGDEPBAR ;  /* 0x00000000000079af */ /* 0x000e220000000000 */
[----:B-1----:R-:W-:-:S04]  /*18210*/  LOP3.LUT R2, R2, 0x7f, RZ, 0xc0, !PT ;  /* 0x0000007f02027812 */ /* 0x002fc800078ec0ff */
[----:B------:R-:W-:Y:S01]  /*18220*/  ISETP.GE.AND P4, PT, R2, UR10, PT ;  /* 0x0000000a02007c0c */ /* 0x000fe2000bf86270 */
[----:B--2---:R-:W-:Y:S01]  /*18230*/  VIADD R238, R3, UR5 ;  /* 0x0000000503ee7c36 */ /* 0x004fe20008000000 */
[----:B------:R-:W2:Y:S02]  /*18240*/  LDL R2, [R1+0x4] ;  /* 0x0000040001027983 */ /* 0x000ea40000100800 */
[----:B------:R-:W-:-:S04]  /*18250*/  SEL R126, RZ, 0x4, P4 ;  /* 0x00000004ff7e7807 */ /* 0x000fc80002000000 */
[----:B------:R-:W-:-:S04]  /*18260*/  SEL R126, R126, RZ, !P3 ;  /* 0x000000ff7e7e7207 */ /* 0x000fc80005800000 */
[----:B------:R-:W-:Y:S02]  /*18270*/  ISETP.NE.U32.AND P3, PT, R126, RZ, PT ;  /* 0x000000ff7e00720c */ /* 0x000fe40003f65070 */
[----:B------:R-:W-:-:S05]  /*18280*/  IADD3 R126, P4, PT, R124, R140, RZ ;  /* 0x0000008c7c7e7210 */ /* 0x000fca0007f9e0ff */
[----:B------:R-:W-:-:S06]  /*18290*/  IMAD.X R127, R8, 0x1, R141, P4 ;  /* 0x00000001087f7824 */ /* 0x000fcc00020e068d */
[----:B------:R1:W-:Y:S02]  /*182a0*/  LDGSTS.E [R238+0x20000], desc[UR22][R126.64], P3 ;  /* 0x200000007eee7fae */ /* 0x0003e400099a1016 */
[----:B-1----:R-:W-:-:S05]  /*182b0*/  IADD3 R126, P4, PT, R124, R156, RZ ;  /* 0x0000009c7c7e7210 */ /* 0x002fca0007f9e0ff */
[----:B------:R-:W-:-:S05]  /*182c0*/  IMAD.X R127, R8, 0x1, R157, P4 ;  /* 0x00000001087f7824 */ /* 0x000fca00020e069d */
        /* <DEDUP_REMOVED lines=15> */
[----:B------:R1:W-:Y:S04]  /*183c0*/  LDGSTS.E [R238+0x21800], desc[UR22][R126.64], P3 ;  /* 0x218000007eee7fae */ /* 0x0003e800099a1016 */
[----:B------:R-:W1:Y:S02]  /*183d0*/  LDL R127, [R1] ;  /* 0x00000000017f7983 */ /* 0x000e640000100800 */
[----:B-1----:R-:W-:-:S05]  /*183e0*/  IADD3 R126, P4, PT, R124, R127, RZ ;  /* 0x0000007f7c7e7210 */ /* 0x002fca0007f9e0ff */
[----:B--2---:R-:W-:Y:S01]  /*183f0*/  IMAD.X R127, R8, 0x1, R2, P4 ;  /* 0x00000001087f7824 */ /* 0x004fe200020e0602 */
[----:B------:R-:W-:-:S04]  /*18400*/  LOP3.LUT R2, R3, 0x10, RZ, 0x3c, !PT ;  /* 0x0000001003027812 */ /* 0x000fc800078e3cff */
[----:B------:R1:W-:Y:S02]  /*18410*/  LDGSTS.E [R238+0x21c00], desc[UR22][R126.64], P3 ;  /* 0x21c000007eee7fae */ /* 0x0003e400099a1016 */
[----:B-1----:R-:W-:Y:S01]  /*18420*/  IADD3 R126, P4, PT, R124, R142, RZ ;  /* 0x0000008e7c7e7210 */ /* 0x002fe20007f9e0ff */
[----:B------:R-:W-:Y:S02]  /*18430*/  VIADD R238, R2, UR5 ;  /* 0x0000000502ee7c36 */ /* 0x000fe40008000000 */
[----:B------:R-:W2:Y:S02]  /*18440*/  LDL R2, [R1+0xc] ;  /* 0x00000c0001027983 */ /* 0x000ea40000100800 */
        /* <DEDUP_REMOVED lines=20> */
[----:B------:R-:W1:Y:S02]  /*18590*/  LDL R127, [R1+0x8] ;  /* 0x00000800017f7983 */ /* 0x000e640000100800 */
        /* <DEDUP_REMOVED lines=168> */
[----:B-1----:R-:W-:Y:S02]  /*19020*/  IADD3 R126, P4, PT, R124, R127, RZ ;  /* 0x0000007f7c7e7210 */ /* 0x002fe40007f9e0ff */
[----:B------:R-:W3:Y:S03]  /*19030*/  LDL R127, [R1+0x3c] ;  /* 0x00003c00017f7983 */ /* 0x000ee60000100800 */
[----:B---3--:R-:W-:-:S05]  /*19040*/  IMAD.X R127, R8, 0x1, R127, P4 ;  /* 0x00000001087f7824 */ /* 0x008fca00020e067f */
[----:B------:R1:W-:Y:S01]  /*19050*/  LDGSTS.E [R238+0x21f80], desc[UR22][R126.64], P3 ;  /* 0x21f800007eee7fae */ /* 0x0003e200099a1016 */
[----:B--2---:R-:W-:-:S03]  /*19060*/  IADD3 R124, P4, PT, R124, R2, RZ ;  /* 0x000000027c7c7210 */ /* 0x004fc60007f9e0ff */
[----:B------:R-:W2:Y:S04]  /*19070*/  LDL R126, [R1+0x40] ;  /* 0x00004000017e7983 */ /* 0x000ea80000100800 */
[----:B------:R-:W3:Y:S04]  /*19080*/  LDL R238, [R1+0x74] ;  /* 0x0000740001ee7983 */ /* 0x000ee80000100800 */
[----:B------:R-:W4:Y:S01]  /*19090*/  LDL R127, [R1+0x70] ;  /* 0x00007000017f7983 */ /* 0x000f220000100800 */
[----:B------:R-:W1:Y:S01]  /*190a0*/  S2R R2, SR_TID.X ;  /* 0x0000000000027919 */ /* 0x000e620000002100 */
[----:B------:R-:W-:-:S02]  /*190b0*/  UIADD3 UR6, UPT, UPT, UR6, 0x1, URZ ;  /* 0x0000000106067890 */ /* 0x000fc4000fffe0ff */
[----:B------:R-:W-:Y:S01]  /*190c0*/  UIADD3 UR12, UPT, UPT, UR12, 0x1, URZ ;  /* 0x000000010c0c7890 */ /* 0x000fe2000fffe0ff */
[----:B------:R-:W0:Y:S03]  /*190d0*/  LDGDEPBAR ;  /* 0x00000000000079af */ /* 0x000e260000000000 */
[----:B------:R-:W-:-:S04]  /*190e0*/  UISETP.GT.AND UP1, UPT, UR12, 0x1, UPT ;  /* 0x000000010c00788c */ /* 0x000fc8000bf24270 */
[----:B------:R-:W-:Y:S02]  /*190f0*/  USEL UR5, URZ, 0x1, !UP1 ;  /* 0x00000001ff057887 */ /* 0x000fe4000c800000 */
[----:B------:R-:W-:Y:S02]  /*19100*/  UIADD3 UR10, UPT, UPT, UR10, -0x80, URZ ;  /* 0xffffff800a0a7890 */ /* 0x000fe4000fffe0ff */
[----:B------:R-:W-:Y:S02]  /*19110*/  USEL UR12, UR12, URZ, !UP1 ;  /* 0x000000ff0c0c7287 */ /* 0x000fe4000c800000 */
[----:B------:R-:W-:Y:S01]  /*19120*/  ULOP3.LUT UR5, UR14, UR5, URZ, 0x3c, !UPT ;  /* 0x000000050e057292 */ /* 0x000fe2000f8e3cff */
[----:B------:R-:W-:Y:S01]  /*19130*/  UMOV UR11, UR9 ;  /* 0x00000009000b7c82 */ /* 0x000fe20008000000 */
[----:B------:R-:W-:Y:S01]  /*19140*/  IMAD.X R8, R8, 0x1, R5, P4 ;  /* 0x0000000108087824 */ /* 0x000fe200020e0605 */
[----:B-1----:R-:W-:-:S04]  /*19150*/  SHF.R.U32.HI R2, RZ, 0x6, R2 ;  /* 0x00000006ff027819 */ /* 0x002fc80000011602 */
[----:B------:R-:W-:Y:S02]  /*19160*/  SGXT.U32 R2, R2, 0x1 ;  /* 0x000000010202781a */ /* 0x000fe40000000000 */
[----:B--2---:R-:W-:Y:S01]  /*19170*/  ISETP.NE.U32.AND P3, PT, R126, UR6, PT ;  /* 0x000000067e007c0c */ /* 0x004fe2000bf65070 */
[----:B------:R-:W-:Y:S01]  /*19180*/  IMAD.U32 R126, RZ, RZ, UR14 ;  /* 0x0000000eff7e7e24 */ /* 0x000fe2000f8e00ff */
[----:B---3--:R-:W-:-:S05]  /*19190*/  IADD3 R6, P5, PT, R6, R238, RZ ;  /* 0x000000ee06067210 */ /* 0x008fca0007fbe0ff */
[----:B----4-:R-:W-:-:S06]  /*191a0*/  IMAD.X R7, R7, 0x1, R127, P5 ;  /* 0x0000000107077824 */ /* 0x010fcc00028e067f */
[----:B------:R-:W-:Y:S05]  /*191b0*/  @P3 BRA `(.L_x_10) ;  /* 0xffffffb800b03947 */ /* 0x000fea000383ffff */
.L_x_7:
[----:B------:R-:W-:Y:S05]  /*191c0*/  @!P2 BRA `(.L_x_11) ;  /* 0x000000000010a947 */ /* 0x000fea0003800000 */
[----:B------:R-:W-:-:S06]  /*191d0*/  USHF.L.U32 UR14, UR14, 0x1f, URZ ;  /* 0x0000001f0e0e7899 */ /* 0x000fcc00080006ff */
[----:B--2--5:R-:W-:-:S04]  /*191e0*/  IMAD.U32 R3, RZ, RZ, UR14 ;  /* 0x0000000eff037e24 */ /* 0x024fc8000f8e00ff */
[----:B------:R-:W1:Y:S02]  /*191f0*/  SYNCS.PHASECHK.TRANS64.TRYWAIT P1, [UR9], R3 ;  /* 0x00000003ff0075a7 */ /* 0x000e640008021109 */
[----:B-1----:R-:W-:Y:S05]  /*19200*/  @!P1 BRA `(.L_x_12) ;  /* 0x0000001400009947 */ /* 0x002fea0003800000 */
.L_x_11:
[----:B--2---:R-:W1:Y:S01]  /*19210*/  S2R R37, SR_TID.X ;  /* 0x0000000000257919 */ /* 0x004e620000002100 */
[----:B------:R-:W-:-:S04]  /*19220*/  DEPBAR.LE SB0, 0x0 ;  /* 0x000080000000791a */ /* 0x000fc80000000000 */
[----:B------:R-:W-:Y:S06]  /*19230*/  BAR.SYNC.DEFER_BLOCKING 0x0 ;  /* 0x0000000000007b1d */ /* 0x000fec0000010000 */
[----:B------:R-:W2:Y:S01]  /*19240*/  LDCU.128 UR12, c[0x0][0x390] ;  /* 0x00007200ff0c77ac */ /* 0x000ea20008000c00 */
[----:B------:R-:W3:Y:S01]  /*19250*/  LDCU UR4, c[0x0][0x3b4] ;  /* 0x00007680ff0477ac */ /* 0x000ee20008000800 */
[----:B------:R-:W4:Y:S01]  /*19260*/  LDCU UR5, c[0x0][0x3b8] ;  /* 0x00007700ff0577ac */ /* 0x000f220008000800 */
[----:B------:R-:W1:Y:S02]  /*19270*/  @!P0 SYNCS.CCTL.IV [UR7+0x40000] ;  /* 0x04000000ff0089b1 */ /* 0x000e640008000007 */
[----:B-1----:R-:W-:Y:S01]  /*19280*/  BAR.SYNC.DEFER_BLOCKING 0x0 ;  /* 0x0000000000007b1d */ /* 0x002fe20000010000 */
[C---:B-----5:R-:W-:Y:S01]  /*19290*/  IMAD.SHL.U32 R3, R37.reuse, 0x10, RZ ;  /* 0x0000001025037824 */ /* 0x060fe200078e00ff */
[C---:B------:R-:W-:Y:S01]  /*192a0*/  LOP3.LUT R38, R37.reuse, 0x60, RZ, 0xc0, !PT ;  /* 0x0000006025267812 */ /* 0x040fe200078ec0ff */
[C---:B------:R-:W-:Y:S01]  /*192b0*/  IMAD.SHL.U32 R36, R37.reuse, 0x80, RZ ;  /* 0x0000008025247824 */ /* 0x040fe200078e00ff */
[----:B------:R-:W-:-:S02]  /*192c0*/  LOP3.LUT R37, R37, 0x7f, RZ, 0xc0, !PT ;  /* 0x0000007f25257812 */ /* 0x000fc400078ec0ff */
[----:B------:R-:W-:Y:S01]  /*192d0*/  LOP3.LUT R3, R3, 0xf0, RZ, 0xc0, !PT ;  /* 0x000000f003037812 */ /* 0x000fe200078ec0ff */
[----:B------:R-:W-:Y:S01]  /*192e0*/  LDTM.16dp32bit_t0_t15.x32 R4, tmem[UR71] ;  /* 0x00000047000479ee */ /* 0x000fe20008a80000 */
[----:B------:R-:W1:Y:S01]  /*192f0*/  LDTM.16dp32bit_t16_t31.x32 R4, tmem[UR71+0x20] ;  /* 0x00002047000479ee */ /* 0x000e620008aa0000 */
[----:B------:R-:W-:Y:S02]  /*19300*/  LOP3.LUT R36, R36, 0x800, RZ, 0xc0, !PT ;  /* 0x0000080024247812 */ /* 0x000fe400078ec0ff */
[----:B------:R-:W-:Y:S02]  /*19310*/  LEA R37, R37, UR7, 0x4 ;  /* 0x0000000725257c11 */ /* 0x000fe4000f8e20ff */
[----:B------:R-:W-:-:S05]  /*19320*/  IADD3 R3, PT, PT, R3, UR7, R36 ;  /* 0x0000000703037c10 */ /* 0x000fca000fffe024 */
[----:B------:R-:W-:Y:S02]  /*19330*/  IMAD R36, R38, 0x8, R3 ;  /* 0x0000000826247824 */ /* 0x000fe400078e0203 */
[----:B------:R-:W2:Y:S01]  /*19340*/  LDL.LU R3, [R1+0x3a8] ;  /* 0x0003a80001037983 */ /* 0x000ea20000300800 */
[----:B------:R-:W3:Y:S01]  /*19350*/  @!P0 SYNCS.CCTL.IV [UR7+0x40008] ;  /* 0x04000800ff0089b1 */ /* 0x000ee20008000007 */
[----:B------:R-:W-:Y:S01]  /*19360*/  NOP ;  /* 0x0000000000007918 */ /* 0x000fe20000000000 */
[----:B-1----:R-:W-:Y:S02]  /*19370*/  IMAD.MOV.U32 R40, RZ, RZ, R4 ;  /* 0x000000ffff287224 */ /* 0x002fe400078e0004 */
[----:B------:R-:W-:Y:S02]  /*19380*/  IMAD.MOV.U32 R4, RZ, RZ, R5 ;  /* 0x000000ffff047224 */ /* 0x000fe400078e0005 */
[----:B------:R-:W-:Y:S02]  /*19390*/  IMAD.MOV.U32 R41, RZ, RZ, R6 ;  /* 0x000000ffff297224 */ /* 0x000fe400078e0006 */
[----:B------:R-:W-:-:S02]  /*193a0*/  IMAD.MOV.U32 R5, RZ, RZ, R7 ;  /* 0x000000ffff057224 */ /* 0x000fc400078e0007 */
[----:B------:R-:W-:Y:S02]  /*193b0*/  IMAD.MOV.U32 R42, RZ, RZ, R8 ;  /* 0x000000ffff2a7224 */ /* 0x000fe400078e0008 */
[----:B------:R-:W-:Y:S02]  /*193c0*/  IMAD.MOV.U32 R43, RZ, RZ, R10 ;  /* 0x000000ffff2b7224 */ /* 0x000fe400078e000a */
[----:B------:R-:W-:Y:S02]  /*193d0*/  IMAD.MOV.U32 R6, RZ, RZ, R9 ;  /* 0x000000ffff067224 */ /* 0x000fe400078e0009 */
[----:B------:R-:W-:Y:S01]  /*193e0*/  IMAD.MOV.U32 R7, RZ, RZ, R11 ;  /* 0x000000ffff077224 */ /* 0x000fe200078e000b */
[----:B---3--:R-:W-:Y:S04]  /*193f0*/  STS.128 [R36], R40 ;  /* 0x0000002824007388 */ /* 0x008fe80000000c00 */
[----:B------:R1:W-:Y:S01]  /*19400*/  STS.128 [R36+0x400], R4 ;  /* 0x0004000424007388 */ /* 0x0003e20000000c00 */
[----:B------:R-:W-:Y:S01]  /*19410*/  BAR.SYNC.DEFER_BLOCKING 0x0 ;  /* 0x0000000000007b1d */ /* 0x000fe20000010000 */
[----:B------:R-:W-:-:S02]  /*19420*/  IMAD.MOV.U32 R8, RZ, RZ, R12 ;  /* 0x000000ffff087224 */ /* 0x000fc400078e000c */
[----:B------:R-:W-:Y:S02]  /*19430*/  IMAD.MOV.U32 R9, RZ, RZ, R14 ;  /* 0x000000ffff097224 */ /* 0x000fe400078e000e */
[----:B------:R-:W-:Y:S02]  /*19440*/  IMAD.MOV.U32 R44, RZ, RZ, R13 ;  /* 0x000000ffff2c7224 */ /* 0x000fe400078e000d */
[----:B------:R-:W-:Y:S01]  /*19450*/  IMAD.MOV.U32 R45, RZ, RZ, R15 ;  /* 0x000000ffff2d7224 */ /* 0x000fe200078e000f */
[----:B------:R-:W3:Y:S04]  /*19460*/  LDS.128 R40, [R37] ;  /* 0x0000000025287984 */ /* 0x000ee80000000c00 */
[----:B------:R-:W-:Y:S01]  /*19470*/  LDS.128 R12, [R37+0x800] ;  /* 0x00080000250c7984 */ /* 0x000fe20000000c00 */
[----:B------:R-:W-:-:S02]  /*19480*/  IMAD.MOV.U32 R10, RZ, RZ, R16 ;  /* 0x000000ffff0a7224 */ /* 0x000fc400078e0010 */
[----:B------:R-:W-:Y:S01]  /*19490*/  IMAD.MOV.U32 R11, RZ, RZ, R18 ;  /* 0x000000ffff0b7224 */ /* 0x000fe200078e0012 */
[----:B------:R-:W-:Y:S01]  /*194a0*/  BAR.SYNC.DEFER_BLOCKING 0x0 ;  /* 0x0000000000007b1d */ /* 0x000fe20000010000 */
[----:B------:R-:W-:Y:S02]  /*194b0*/  IMAD.MOV.U32 R46, RZ, RZ, R17 ;  /* 0x000000ffff2e7224 */ /* 0x000fe400078e0011 */
[----:B------:R-:W-:-:S03]  /*194c0*/  IMAD.MOV.U32 R47, RZ, RZ, R19 ;  /* 0x000000ffff2f7224 */ /* 0x000fc600078e0013 */
[----:B------:R-:W-:Y:S04]  /*194d0*/  STS.128 [R36], R8 ;  /* 0x0000000824007388 */ /* 0x000fe80000000c00 */
[----:B------:R-:W-:Y:S01]  /*194e0*/  STS.128 [R36+0x400], R44 ;  /* 0x0004002c24007388 */ /* 0x000fe20000000c00 */
[----:B------:R-:W-:Y:S01]  /*194f0*/  BAR.SYNC.DEFER_BLOCKING 0x0 ;  /* 0x0000000000007b1d */ /* 0x000fe20000010000 */
[----:B-1----:R-:W-:Y:S02]  /*19500*/  IMAD.MOV.U32 R4, RZ, RZ, R20 ;  /* 0x000000ffff047224 */ /* 0x002fe400078e0014 */
[----:B------:R-:W-:-:S03]  /*19510*/  IMAD.MOV.U32 R5, RZ, RZ, R22 ;  /* 0x000000ffff057224 */ /* 0x000fc600078e0016 */
[----:B------:R-:W1:Y:S04]  /*19520*/  LDS.128 R44, [R37] ;  /* 0x00000000252c7984 */ /* 0x000e680000000c00 */
[----:B------:R-:W-:Y:S01]  /*19530*/  LDS.128 R8, [R37+0x800] ;  /* 0x0008000025087984 */ /* 0x000fe20000000c00 */
[----:B------:R-:W-:Y:S02]  /*19540*/  IMAD.MOV.U32 R6, RZ, RZ, R24 ;  /* 0x000000ffff067224 */ /* 0x000fe400078e0018 */
[----:B------:R-:W-:Y:S01]  /*19550*/  IMAD.MOV.U32 R7, RZ, RZ, R26 ;  /* 0x000000ffff077224 */ /* 0x000fe200078e001a */
[----:B------:R-:W-:Y:S01]  /*19560*/  BAR.SYNC.DEFER_BLOCKING 0x0 ;  /* 0x0000000000007b1d */ /* 0x000fe20000010000 */
[----:B------:R-:W-:Y:S02]  /*19570*/  IMAD.MOV.U32 R16, RZ, RZ, R21 ;  /* 0x000000ffff107224 */ /* 0x000fe400078e0015 */
[----:B------:R-:W-:-:S02]  /*19580*/  IMAD.MOV.U32 R17, RZ, RZ, R23 ;  /* 0x000000ffff117224 */ /* 0x000fc400078e0017 */
[----:B------:R-:W-:Y:S02]  /*19590*/  IMAD.MOV.U32 R18, RZ, RZ, R25 ;  /* 0x000000ffff127224 */ /* 0x000fe400078e0019 */
[----:B------:R-:W-:Y:S01]  /*195a0*/  IMAD.MOV.U32 R19, RZ, RZ, R27 ;  /* 0x000000ffff137224 */ /* 0x000fe200078e001b */
[----:B------:R-:W-:Y:S04]  /*195b0*/  STS.128 [R36], R4 ;  /* 0x0000000424007388 */ /* 0x000fe80000000c00 */
[----:B------:R1:W-:Y:S01]  /*195c0*/  STS.128 [R36+0x400], R16 ;  /* 0x0004001024007388 */ /* 0x0003e20000000c00 */
[----:B------:R-:W-:Y:S01]  /*195d0*/  BAR.SYNC.DEFER_BLOCKING 0x0 ;  /* 0x0000000000007b1d */ /* 0x000fe20000010000 */
[----:B------:R-:W-:Y:S02]  /*195e0*/  IMAD.MOV.U32 R48, RZ, RZ, R28 ;  /* 0x000000ffff307224 */ /* 0x000fe400078e001c */
[----:B------:R-:W-:-:S02]  /*195f0*/  IMAD.MOV.U32 R49, RZ, RZ, R30 ;  /* 0x000000ffff317224 */ /* 0x000fc400078e001e */
[----:B------:R-:W-:Y:S02]  /*19600*/  IMAD.MOV.U32 R52, RZ, RZ, R29 ;  /* 0x000000ffff347224 */ /* 0x000fe400078e001d */
[----:B------:R-:W-:Y:S02]  /*19610*/  IMAD.MOV.U32 R53, RZ, RZ, R31 ;  /* 0x000000ffff357224 */ /* 0x000fe400078e001f */
[----:B------:R-:W2:Y:S04]  /*19620*/  LDS.128 R28, [R37] ;  /* 0x00000000251c7984 */ /* 0x000ea80000000c00 */
[----:B------:R-:W-:Y:S01]  /*19630*/  LDS.128 R4, [R37+0x800] ;  /* 0x0008000025047984 */ /* 0x000fe20000000c00 */
[----:B------:R-:W-:Y:S02]  /*19640*/  IMAD.MOV.U32 R50, RZ, RZ, R32 ;  /* 0x000000ffff327224 */ /* 0x000fe400078e0020 */
[----:B------:R-:W-:Y:S01]  /*19650*/  IMAD.MOV.U32 R51, RZ, RZ, R34 ;  /* 0x000000ffff337224 */ /* 0x000fe200078e0022 */
[----:B------:R-:W-:Y:S01]  /*19660*/  BAR.SYNC.DEFER_BLOCKING 0x0 ;  /* 0x0000000000007b1d */ /* 0x000fe20000010000 */
[----:B------:R-:W-:-:S02]  /*19670*/  IMAD.MOV.U32 R54, RZ, RZ, R33 ;  /* 0x000000ffff367224 */ /* 0x000fc400078e0021 */
[----:B------:R-:W-:Y:S01]  /*19680*/  IMAD.MOV.U32 R55, RZ, RZ, R35 ;  /* 0x000000ffff377224 */ /* 0x000fe200078e0023 */
[C---:B-1----:R-:W-:Y:S02]  /*19690*/  LOP3.LUT R17, R0.reuse, R2, RZ, 0xfc, !PT ;  /* 0x0000000200117212 */ /* 0x042fe400078efcff */
[C-C-:B------:R-:W-:Y:S02]  /*196a0*/  LOP3.LUT R19, R0.reuse, 0x2, R2.reuse, 0xfe, !PT ;  /* 0x0000000200137812 */ /* 0x140fe400078efe02 */
[C-C-:B------:R-:W-:Y:S02]  /*196b0*/  LOP3.LUT R21, R0.reuse, 0x4, R2.reuse, 0xfe, !PT ;  /* 0x0000000400157812 */ /* 0x140fe400078efe02 */
[C-C-:B------:R-:W-:Y:S01]  /*196c0*/  LOP3.LUT R20, R0.reuse, 0x6, R2.reuse, 0xfe, !PT ;  /* 0x0000000600147812 */ /* 0x140fe200078efe02 */
[----:B------:R1:W-:Y:S04]  /*196d0*/  STS.128 [R36], R48 ;  /* 0x0000003024007388 */ /* 0x0003e80000000c00 */
[----:B------:R-:W-:Y:S01]  /*196e0*/  STS.128 [R36+0x400], R52 ;  /* 0x0004003424007388 */ /* 0x000fe20000000c00 */
[----:B------:R-:W-:-:S02]  /*196f0*/  LOP3.LUT R26, R0, 0xa, R2, 0xfe, !PT ;  /* 0x0000000a001a7812 */ /* 0x000fc400078efe02 */
[----:B------:R-:W-:-:S03]  /*19700*/  LOP3.LUT R25, R0, 0x8, R2, 0xfe, !PT ;  /* 0x0000000800197812 */ /* 0x000fc600078efe02 */
[----:B----4-:R-:W-:Y:S01]  /*19710*/  IMAD R27, R26, UR5, RZ ;  /* 0x000000051a1b7c24 */ /* 0x010fe2000f8e02ff */
[----:B------:R-:W-:Y:S01]  /*19720*/  LOP3.LUT R32, R0, 0xe, R2, 0xfe, !PT ;  /* 0x0000000e00207812 */ /* 0x000fe200078efe02 */
[----:B------:R-:W-:Y:S01]  /*19730*/  BAR.SYNC.DEFER_BLOCKING 0x0 ;  /* 0x0000000000007b1d */ /* 0x000fe20000010000 */
[C---:B--2---:R-:W-:Y:S01]  /*19740*/  ISETP.GE.AND P0, PT, R3.reuse, UR14, PT ;  /* 0x0000000e03007c0c */ /* 0x044fe2000bf06270 */
[----:B------:R-:W-:-:S03]  /*19750*/  IMAD R3, R3, UR4, RZ ;  /* 0x0000000403037c24 */ /* 0x000fc6000f8e02ff */
[C---:B------:R-:W-:Y:S01]  /*19760*/  ISETP.LT.AND P4, PT, R17.reuse, UR15, !P0 ;  /* 0x0000000f11007c0c */ /* 0x040fe2000c781270 */
[----:B------:R-:W-:Y:S01]  /*19770*/  IMAD R17, R17, UR5, RZ ;  /* 0x0000000511117c24 */ /* 0x000fe2000f8e02ff */
[----:B-1----:R-:W-:Y:S02]  /*19780*/  LEA R48, P3, R3, UR12, 0x2 ;  /* 0x0000000c03307c11 */ /* 0x002fe4000f8610ff */
[C---:B------:R-:W-:Y:S01]  /*19790*/  ISETP.LT.AND P1, PT, R19.reuse, UR15, !P0 ;  /* 0x0000000f13007c0c */ /* 0x040fe2000c721270 */
[----:B------:R-:W-:Y:S01]  /*197a0*/  IMAD R19, R19, UR5, RZ ;  /* 0x0000000513137c24 */ /* 0x000fe2000f8e02ff */
[C---:B------:R-:W-:Y:S01]  /*197b0*/  ISETP.LT.AND P2, PT, R21.reuse, UR15, !P0 ;  /* 0x0000000f15007c0c */ /* 0x040fe2000c741270 */
[----:B------:R-:W-:Y:S01]  /*197c0*/  IMAD R21, R21, UR5, RZ ;  /* 0x0000000515157c24 */ /* 0x000fe2000f8e02ff */
[----:B------:R-:W-:Y:S02]  /*197d0*/  LEA.HI.X.SX32 R50, R3, UR13, 0x2, P3 ;  /* 0x0000000d03327c11 */ /* 0x000fe400098f16ff */
[----:B------:R-:W-:Y:S01]  /*197e0*/  LEA R16, P5, R17, R48, 0x2 ;  /* 0x0000003011107211 */ /* 0x000fe200078a10ff */
[C---:B------:R-:W-:Y:S01]  /*197f0*/  IMAD R3, R20.reuse, UR5, RZ ;  /* 0x0000000514037c24 */ /* 0x040fe2000f8e02ff */
[----:B------:R-:W-:-:S02]  /*19800*/  ISETP.LT.AND P3, PT, R20, UR15, !P0 ;  /* 0x0000000f14007c0c */ /* 0x000fc4000c761270 */
[----:B------:R-:W-:Y:S02]  /*19810*/  LEA R18, P6, R19, R48, 0x2 ;  /* 0x0000003013127211 */ /* 0x000fe400078c10ff */
[----:B------:R-:W-:Y:S02]  /*19820*/  LEA.HI.X.SX32 R17, R17, R50, 0x2, P5 ;  /* 0x0000003211117211 */ /* 0x000fe400028f16ff */
[----:B------:R-:W-:Y:S02]  /*19830*/  LEA R20, P5, R21, R48, 0x2 ;  /* 0x0000003015147211 */ /* 0x000fe400078a10ff */
[-C--:B------:R-:W-:Y:S02]  /*19840*/  LEA.HI.X.SX32 R19, R19, R50.reuse, 0x2, P6 ;  /* 0x0000003213137211 */ /* 0x080fe400030f16ff */
[C---:B------:R-:W-:Y:S01]  /*19850*/  ISETP.LT.AND P6, PT, R25.reuse, UR15, !P0 ;  /* 0x0000000f19007c0c */ /* 0x040fe2000c7c1270 */
[----:B------:R-:W-:Y:S01]  /*19860*/  IMAD R25, R25, UR5, RZ ;  /* 0x0000000519197c24 */ /* 0x000fe2000f8e02ff */
[----:B------:R-:W-:-:S02]  /*19870*/  LEA.HI.X.SX32 R21, R21, R50, 0x2, P5 ;  /* 0x0000003215157211 */ /* 0x000fc400028f16ff */
[C---:B------:R-:W-:Y:S01]  /*19880*/  LEA R22, P5, R3.reuse, R48, 0x2 ;  /* 0x0000003003167211 */ /* 0x040fe200078a10ff */
[----:B---3--:R1:W-:Y:S01]  /*19890*/  @P4 STG.E desc[UR22][R16.64], R40 ;  /* 0x0000002810004986 */ /* 0x0083e2000c101916 */
[----:B------:R-:W-:Y:S02]  /*198a0*/  ISETP.LT.AND P4, PT, R26, UR15, !P0 ;  /* 0x0000000f1a007c0c */ /* 0x000fe4000c781270 */
[----:B------:R-:W-:Y:S01]  /*198b0*/  LEA.HI.X.SX32 R23, R3, R50, 0x2, P5 ;  /* 0x0000003203177211 */ /* 0x000fe200028f16ff */
[----:B------:R2:W-:Y:S01]  /*198c0*/  @P1 STG.E desc[UR22][R18.64], R41 ;  /* 0x0000002912001986 */ /* 0x0005e2000c101916 */
[-C--:B------:R-:W-:Y:S02]  /*198d0*/  LEA R26, P1, R27, R48.reuse, 0x2 ;  /* 0x000000301b1a7211 */ /* 0x080fe400078210ff */
[----:B------:R-:W-:Y:S02]  /*198e0*/  LEA R24, P5, R25, R48, 0x2 ;  /* 0x0000003019187211 */ /* 0x000fe400078a10ff */
[----:B------:R-:W-:-:S02]  /*198f0*/  LOP3.LUT R3, R0, 0xc, R2, 0xfe, !PT ;  /* 0x0000000c00037812 */ /* 0x000fc400078efe02 */
[-C--:B------:R-:W-:Y:S02]  /*19900*/  LEA.HI.X.SX32 R27, R27, R50.reuse, 0x2, P1 ;  /* 0x000000321b1b7211 */ /* 0x080fe400008f16ff */
[----:B------:R-:W-:Y:S02]  /*19910*/  LEA.HI.X.SX32 R25, R25, R50, 0x2, P5 ;  /* 0x0000003219197211 */ /* 0x000fe400028f16ff */
[C-C-:B-1----:R-:W-:Y:S02]  /*19920*/  LOP3.LUT R16, R0.reuse, 0x10, R2.reuse, 0xfe, !PT ;  /* 0x0000001000107812 */ /* 0x142fe400078efe02 */
[C---:B------:R-:W-:Y:S01]  /*19930*/  ISETP.LT.AND P1, PT, R3.reuse, UR15, !P0 ;  /* 0x0000000f03007c0c */ /* 0x040fe2000c721270 */
[----:B------:R-:W-:Y:S01]  /*19940*/  IMAD R3, R3, UR5, RZ ;  /* 0x0000000503037c24 */ /* 0x000fe2000f8e02ff */
[----:B------:R1:W-:Y:S01]  /*19950*/  @P2 STG.E desc[UR22][R20.64], R42 ;  /* 0x0000002a14002986 */ /* 0x0003e2000c101916 */
[----:B------:R-:W-:Y:S01]  /*19960*/  LOP3.LUT R17, R0, 0x12, R2, 0xfe, !PT ;  /* 0x0000001200117812 */ /* 0x000fe200078efe02 */
[----:B--2---:R-:W-:-:S02]  /*19970*/  IMAD R19, R32, UR5, RZ ;  /* 0x0000000520137c24 */ /* 0x004fc4000f8e02ff */
[----:B------:R2:W-:Y:S01]  /*19980*/  @P3 STG.E desc[UR22][R22.64], R43 ;  /* 0x0000002b16003986 */ /* 0x0005e2000c101916 */
[----:B------:R-:W-:Y:S02]  /*19990*/  ISETP.LT.AND P3, PT, R32, UR15, !P0 ;  /* 0x0000000f20007c0c */ /* 0x000fe4000c761270 */
[C---:B------:R-:W-:Y:S01]  /*199a0*/  ISETP.LT.AND P2, PT, R16.reuse, UR15, !P0 ;  /* 0x0000000f10007c0c */ /* 0x040fe2000c741270 */
[----:B------:R3:W-:Y:S01]  /*199b0*/  @P6 STG.E desc[UR22][R24.64], R44 ;  /* 0x0000002c18006986 */ /* 0x0007e2000c101916 */
[----:B-1----:R-:W-:-:S03]  /*199c0*/  IMAD R21, R16, UR5, RZ ;  /* 0x0000000510157c24 */ /* 0x002fc6000f8e02ff */
[----:B------:R-:W1:Y:S01]  /*199d0*/  LDS.128 R32, [R37] ;  /* 0x0000000025207984 */ /* 0x000e620000000c00 */
[-C--:B------:R-:W-:Y:S01]  /*199e0*/  LEA R16, P6, R3, R48.reuse, 0x2 ;  /* 0x0000003003107211 */ /* 0x080fe200078c10ff */
[C---:B--2---:R-:W-:Y:S02]  /*199f0*/  IMAD R23, R17.reuse, UR5, RZ ;  /* 0x0000000511177c24 */ /* 0x044fe4000f8e02ff */
[----:B------:R2:W-:Y:S01]  /*19a00*/  @P4 STG.E desc[UR22][R26.64], R45 ;  /* 0x0000002d1a004986 */ /* 0x0005e2000c101916 */
[----:B------:R-:W-:Y:S02]  /*19a10*/  ISETP.LT.AND P4, PT, R17, UR15, !P0 ;  /* 0x0000000f11007c0c */ /* 0x000fe4000c781270 */
[----:B------:R-:W-:Y:S01]  /*19a20*/  LEA R18, P5, R19, R48, 0x2 ;  /* 0x0000003013127211 */ /* 0x000fe200078a10ff */
[----:B------:R-:W4:Y:S01]  /*19a30*/  LDS.128 R36, [R37+0x800] ;  /* 0x0008000025247984 */ /* 0x000f220000000c00 */
[----:B------:R-:W-:Y:S02]  /*19a40*/  LEA.HI.X.SX32 R17, R3, R50, 0x2, P6 ;  /* 0x0000003203117211 */ /* 0x000fe400030f16ff */
[----:B------:R-:W-:-:S02]  /*19a50*/  LEA R20, P6, R21, R48, 0x2 ;  /* 0x0000003015147211 */ /* 0x000fc400078c10ff */
[-C--:B------:R-:W-:Y:S02]  /*19a60*/  LEA.HI.X.SX32 R19, R19, R50.reuse, 0x2, P5 ;  /* 0x0000003213137211 */ /* 0x080fe400028f16ff */
[----:B------:R-:W-:Y:S01]  /*19a70*/  LEA.HI.X.SX32 R21, R21, R50, 0x2, P6 ;  /* 0x0000003215157211 */ /* 0x000fe200030f16ff */
[----:B------:R2:W-:Y:S01]  /*19a80*/  @P1 STG.E desc[UR22][R16.64], R46 ;  /* 0x0000002e10001986 */ /* 0x0005e2000c101916 */
[----:B------:R-:W-:-:S03]  /*19a90*/  LOP3.LUT R3, R0, 0x14, R2, 0xfe, !PT ;  /* 0x0000001400037812 */ /* 0x000fc600078efe02 */
[----:B------:R-:W-:Y:S01]  /*19aa0*/  @P3 STG.E desc[UR22][R18.64], R47 ;  /* 0x0000002f12003986 */ /* 0x000fe2000c101916 */
[----:B------:R-:W-:-:S03]  /*19ab0*/  LEA R22, P5, R23, R48, 0x2 ;  /* 0x0000003017167211 */ /* 0x000fc600078a10ff */
[----:B------:R1:W-:Y:S01]  /*19ac0*/  @P2 STG.E desc[UR22][R20.64], R28 ;  /* 0x0000001c14002986 */ /* 0x0003e2000c101916 */
[C---:B------:R-:W-:Y:S01]  /*19ad0*/  ISETP.LT.AND P2, PT, R3.reuse, UR15, !P0 ;  /* 0x0000000f03007c0c */ /* 0x040fe2000c741270 */
[----:B------:R-:W-:Y:S01]  /*19ae0*/  IMAD R3, R3, UR5, RZ ;  /* 0x0000000503037c24 */ /* 0x000fe2000f8e02ff */
[C-C-:B---3--:R-:W-:Y:S02]  /*19af0*/  LOP3.LUT R24, R0.reuse, 0x16, R2.reuse, 0xfe, !PT ;  /* 0x0000001600187812 */ /* 0x148fe400078efe02 */
[----:B------:R-:W-:Y:S02]  /*19b00*/  LEA.HI.X.SX32 R23, R23, R50, 0x2, P5 ;  /* 0x0000003217177211 */ /* 0x000fe400028f16ff */
[C-C-:B--2---:R-:W-:Y:S02]  /*19b10*/  LOP3.LUT R26, R0.reuse, 0x18, R2.reuse, 0xfe, !PT ;  /* 0x00000018001a7812 */ /* 0x144fe400078efe02 */
[----:B------:R-:W-:Y:S02]  /*19b20*/  LOP3.LUT R25, R0, 0x1a, R2, 0xfe, !PT ;  /* 0x0000001a00197812 */ /* 0x000fe400078efe02 */
[----:B------:R-:W-:-:S02]  /*19b30*/  LEA R16, P1, R3, R48, 0x2 ;  /* 0x0000003003107211 */ /* 0x000fc400078210ff */
[C---:B------:R-:W-:Y:S01]  /*19b40*/  ISETP.LT.AND P3, PT, R24.reuse, UR15, !P0 ;  /* 0x0000000f18007c0c */ /* 0x040fe2000c761270 */
[----:B------:R-:W-:Y:S01]  /*19b50*/  IMAD R24, R24, UR5, RZ ;  /* 0x0000000518187c24 */ /* 0x000fe2000f8e02ff */
[----:B------:R2:W-:Y:S01]  /*19b60*/  @P4 STG.E desc[UR22][R22.64], R29 ;  /* 0x0000001d16004986 */ /* 0x0005e2000c101916 */
[C---:B-1----:R-:W-:Y:S01]  /*19b70*/  IMAD R21, R26.reuse, UR5, RZ ;  /* 0x000000051a157c24 */ /* 0x042fe2000f8e02ff */
[----:B------:R-:W-:Y:S01]  /*19b80*/  LEA.HI.X.SX32 R17, R3, R50, 0x2, P1 ;  /* 0x0000003203117211 */ /* 0x000fe200008f16ff */
[C---:B------:R-:W-:Y:S01]  /*19b90*/  IMAD R3, R25.reuse, UR5, RZ ;  /* 0x0000000519037c24 */ /* 0x040fe2000f8e02ff */
[----:B------:R-:W-:Y:S02]  /*19ba0*/  ISETP.LT.AND P4, PT, R26, UR15, !P0 ;  /* 0x0000000f1a007c0c */ /* 0x000fe4000c781270 */
[----:B------:R-:W-:Y:S01]  /*19bb0*/  ISETP.LT.AND P1, PT, R25, UR15, !P0 ;  /* 0x0000000f19007c0c */ /* 0x000fe2000c721270 */
[----:B------:R1:W-:Y:S01]  /*19bc0*/  @P2 STG.E desc[UR22][R16.64], R30 ;  /* 0x0000001e10002986 */ /* 0x0003e2000c101916 */
[----:B------:R-:W-:-:S02]  /*19bd0*/  LEA R18, P5, R24, R48, 0x2 ;  /* 0x0000003018127211 */ /* 0x000fc400078a10ff */
[-C--:B------:R-:W-:Y:S02]  /*19be0*/  LEA R20, P6, R21, R48.reuse, 0x2 ;  /* 0x0000003015147211 */ /* 0x080fe400078c10ff */
[----:B--2---:R-:W-:Y:S02]  /*19bf0*/  LEA R22, P2, R3, R48, 0x2 ;  /* 0x0000003003167211 */ /* 0x004fe400078410ff */
[--C-:B------:R-:W-:Y:S02]  /*19c00*/  LOP3.LUT R25, R0, 0x1c, R2.reuse, 0xfe, !PT ;  /* 0x0000001c00197812 */ /* 0x100fe400078efe02 */
[-C--:B------:R-:W-:Y:S02]  /*19c10*/  LEA.HI.X.SX32 R19, R24, R50.reuse, 0x2, P5 ;  /* 0x0000003218137211 */ /* 0x080fe400028f16ff */
[-C--:B------:R-:W-:Y:S02]  /*19c20*/  LEA.HI.X.SX32 R21, R21, R50.reuse, 0x2, P6 ;  /* 0x0000003215157211 */ /* 0x080fe400030f16ff */
[----:B------:R-:W-:Y:S01]  /*19c30*/  LEA.HI.X.SX32 R23, R3, R50, 0x2, P2 ;  /* 0x0000003203177211 */ /* 0x000fe200010f16ff */
[C---:B------:R-:W-:Y:S01]  /*19c40*/  IMAD R3, R25.reuse, UR5, RZ ;  /* 0x0000000519037c24 */ /* 0x040fe2000f8e02ff */
[----:B------:R-:W-:Y:S01]  /*19c50*/  LOP3.LUT R24, R0, 0x1e, R2, 0xfe, !PT ;  /* 0x0000001e00187812 */ /* 0x000fe200078efe02 */
[----:B------:R2:W-:Y:S01]  /*19c60*/  @P3 STG.E desc[UR22][R18.64], R31 ;  /* 0x0000001f12003986 */ /* 0x0005e2000c101916 */
[----:B------:R-:W-:-:S02]  /*19c70*/  ISETP.LT.AND P2, PT, R25, UR15, !P0 ;  /* 0x0000000f19007c0c */ /* 0x000fc4000c741270 */
[----:B-1----:R-:W-:Y:S01]  /*19c80*/  LOP3.LUT R17, R0, 0x20, R2, 0xfe, !PT ;  /* 0x0000002000117812 */ /* 0x002fe200078efe02 */
[----:B------:R1:W-:Y:S01]  /*19c90*/  @P4 STG.E desc[UR22][R20.64], R32 ;  /* 0x0000002014004986 */ /* 0x0003e2000c101916 */
[----:B------:R-:W-:-:S03]  /*19ca0*/  LEA R16, P5, R3, R48, 0x2 ;  /* 0x0000003003107211 */ /* 0x000fc600078a10ff */
[----:B------:R3:W-:Y:S01]  /*19cb0*/  @P1 STG.E desc[UR22][R22.64], R33 ;  /* 0x0000002116001986 */ /* 0x0007e2000c101916 */
[C---:B------:R-:W-:Y:S01]  /*19cc0*/  ISETP.LT.AND P1, PT, R24.reuse, UR15, !P0 ;  /* 0x0000000f18007c0c */ /* 0x040fe2000c721270 */
[----:B------:R-:W-:Y:S01]  /*19cd0*/  IMAD R24, R24, UR5, RZ ;  /* 0x0000000518187c24 */ /* 0x000fe2000f8e02ff */
[----:B--2---:R-:W-:Y:S02]  /*19ce0*/  LOP3.LUT R19, R0, 0x22, R2, 0xfe, !PT ;  /* 0x0000002200137812 */ /* 0x004fe400078efe02 */
[C---:B------:R-:W-:Y:S01]  /*19cf0*/  ISETP.LT.AND P3, PT, R17.reuse, UR15, !P0 ;  /* 0x0000000f11007c0c */ /* 0x040fe2000c761270 */
[----:B-1----:R-:W-:Y:S01]  /*19d00*/  IMAD R21, R17, UR5, RZ ;  /* 0x0000000511157c24 */ /* 0x002fe2000f8e02ff */
[----:B------:R-:W-:Y:S01]  /*19d10*/  LEA.HI.X.SX32 R17, R3, R50, 0x2, P5 ;  /* 0x0000003203117211 */ /* 0x000fe200028f16ff */
[C---:B------:R-:W-:Y:S01]  /*19d20*/  IMAD R3, R19.reuse, UR5, RZ ;  /* 0x0000000513037c24 */ /* 0x040fe2000f8e02ff */
[C---:B------:R-:W-:Y:S02]  /*19d30*/  LEA R18, P4, R24.reuse, R48, 0x2 ;  /* 0x0000003018127211 */ /* 0x040fe400078810ff */
[----:B------:R-:W-:Y:S01]  /*19d40*/  ISETP.LT.AND P5, PT, R19, UR15, !P0 ;  /* 0x0000000f13007c0c */ /* 0x000fe2000c7a1270 */
[----:B------:R1:W-:Y:S01]  /*19d50*/  @P2 STG.E desc[UR22][R16.64], R34 ;  /* 0x0000002210002986 */ /* 0x0003e2000c101916 */
[----:B------:R-:W-:-:S02]  /*19d60*/  LEA.HI.X.SX32 R19, R24, R50, 0x2, P4 ;  /* 0x0000003218137211 */ /* 0x000fc400020f16ff */
[C---:B---3--:R-:W-:Y:S02]  /*19d70*/  LEA R22, P2, R3.reuse, R48, 0x2 ;  /* 0x0000003003167211 */ /* 0x048fe400078410ff */
[--C-:B------:R-:W-:Y:S02]  /*19d80*/  LOP3.LUT R24, R0, 0x24, R2.reuse, 0xfe, !PT ;  /* 0x0000002400187812 */ /* 0x100fe400078efe02 */
[----:B------:R-:W-:Y:S02]  /*19d90*/  LEA.HI.X.SX32 R23, R3, R50, 0x2, P2 ;  /* 0x0000003203177211 */ /* 0x000fe400010f16ff */
[C---:B------:R-:W-:Y:S01]  /*19da0*/  LEA R20, P6, R21.reuse, R48, 0x2 ;  /* 0x0000003015147211 */ /* 0x040fe200078c10ff */
[C---:B------:R-:W-:Y:S01]  /*19db0*/  IMAD R3, R24.reuse, UR5, RZ ;  /* 0x0000000518037c24 */ /* 0x040fe2000f8e02ff */
[----:B------:R-:W-:Y:S02]  /*19dc0*/  ISETP.LT.AND P4, PT, R24, UR15, !P0 ;  /* 0x0000000f18007c0c */ /* 0x000fe4000c781270 */
[----:B------:R-:W-:Y:S01]  /*19dd0*/  LOP3.LUT R27, R0, 0x26, R2, 0xfe, !PT ;  /* 0x00000026001b7812 */ /* 0x000fe200078efe02 */
[----:B------:R2:W-:Y:S01]  /*19de0*/  @P1 STG.E desc[UR22][R18.64], R35 ;  /* 0x0000002312001986 */ /* 0x0005e2000c101916 */
[----:B------:R-:W-:-:S02]  /*19df0*/  LEA.HI.X.SX32 R21, R21, R50, 0x2, P6 ;  /* 0x0000003215157211 */ /* 0x000fc400030f16ff */
[C-C-:B------:R-:W-:Y:S02]  /*19e00*/  LOP3.LUT R26, R0.reuse, 0x28, R2.reuse, 0xfe, !PT ;  /* 0x00000028001a7812 */ /* 0x140fe400078efe02 */
[C---:B-1----:R-:W-:Y:S01]  /*19e10*/  LEA R16, P2, R3.reuse, R48, 0x2 ;  /* 0x0000003003107211 */ /* 0x042fe200078410ff */
[----:B------:R1:W-:Y:S01]  /*19e20*/  @P3 STG.E desc[UR22][R20.64], R12 ;  /* 0x0000000c14003986 */ /* 0x0003e2000c101916 */
[C-C-:B------:R-:W-:Y:S02]  /*19e30*/  LOP3.LUT R25, R0.reuse, 0x2a, R2.reuse, 0xfe, !PT ;  /* 0x0000002a00197812 */ /* 0x140fe400078efe02 */
[----:B------:R-:W-:Y:S01]  /*19e40*/  LEA.HI.X.SX32 R17, R3, R50, 0x2, P2 ;  /* 0x0000003203117211 */ /* 0x000fe200010f16ff */
[C---:B--2---:R-:W-:Y:S01]  /*19e50*/  IMAD R19, R27.reuse, UR5, RZ ;  /* 0x000000051b137c24 */ /* 0x044fe2000f8e02ff */
[----:B------:R-:W-:Y:S01]  /*19e60*/  LOP3.LUT R24, R0, 0x2c, R2, 0xfe, !PT ;  /* 0x0000002c00187812 */ /* 0x000fe200078efe02 */
[----:B------:R-:W-:Y:S01]  /*19e70*/  IMAD R3, R26, UR5, RZ ;  /* 0x000000051a037c24 */ /* 0x000fe2000f8e02ff */
[----:B------:R2:W-:Y:S01]  /*19e80*/  @P5 STG.E desc[UR22][R22.64], R13 ;  /* 0x0000000d16005986 */ /* 0x0005e2000c101916 */
[----:B------:R-:W-:-:S02]  /*19e90*/  ISETP.LT.AND P1, PT, R27, UR15, !P0 ;  /* 0x0000000f1b007c0c */ /* 0x000fc4000c721270 */
[-C--:B-1----:R-:W-:Y:S01]  /*19ea0*/  LEA R12, P6, R19, R48.reuse, 0x2 ;  /* 0x00000030130c7211 */ /* 0x082fe200078c10ff */
[C---:B------:R-:W-:Y:S01]  /*19eb0*/  IMAD R21, R25.reuse, UR5, RZ ;  /* 0x0000000519157c24 */ /* 0x040fe2000f8e02ff */
[----:B------:R-:W-:Y:S01]  /*19ec0*/  ISETP.LT.AND P3, PT, R26, UR15, !P0 ;  /* 0x0000000f1a007c0c */ /* 0x000fe2000c761270 */
[----:B------:R1:W-:Y:S01]  /*19ed0*/  @P4 STG.E desc[UR22][R16.64], R14 ;  /* 0x0000000e10004986 */ /* 0x0003e2000c101916 */
[----:B------:R-:W-:Y:S02]  /*19ee0*/  ISETP.LT.AND P2, PT, R25, UR15, !P0 ;  /* 0x0000000f19007c0c */ /* 0x000fe4000c741270 */
[----:B------:R-:W-:Y:S01]  /*19ef0*/  LEA R18, P4, R3, R48, 0x2 ;  /* 0x0000003003127211 */ /* 0x000fe200078810ff */
[C---:B--2---:R-:W-:Y:S01]  /*19f00*/  IMAD R23, R24.reuse, UR5, RZ ;  /* 0x0000000518177c24 */ /* 0x044fe2000f8e02ff */
[----:B------:R-:W-:Y:S02]  /*19f10*/  LEA.HI.X.SX32 R13, R19, R50, 0x2, P6 ;  /* 0x00000032130d7211 */ /* 0x000fe400030f16ff */
[----:B------:R-:W-:-:S02]  /*19f20*/  ISETP.LT.AND P6, PT, R24, UR15, !P0 ;  /* 0x0000000f18007c0c */ /* 0x000fc4000c7c1270 */
[----:B------:R-:W-:Y:S02]  /*19f30*/  LEA R20, P5, R21, R48, 0x2 ;  /* 0x0000003015147211 */ /* 0x000fe400078a10ff */
[----:B------:R-:W-:Y:S02]  /*19f40*/  LEA.HI.X.SX32 R19, R3, R50, 0x2, P4 ;  /* 0x0000003203137211 */ /* 0x000fe400020f16ff */
[----:B------:R-:W-:Y:S02]  /*19f50*/  LEA R22, P4, R23, R48, 0x2 ;  /* 0x0000003017167211 */ /* 0x000fe400078810ff */
[C-C-:B------:R-:W-:Y:S02]  /*19f60*/  LOP3.LUT R3, R0.reuse, 0x2e, R2.reuse, 0xfe, !PT ;  /* 0x0000002e00037812 */ /* 0x140fe400078efe02 */
[----:B------:R-:W-:Y:S02]  /*19f70*/  LEA.HI.X.SX32 R21, R21, R50, 0x2, P5 ;  /* 0x0000003215157211 */ /* 0x000fe400028f16ff */
[----:B-1----:R-:W-:-:S02]  /*19f80*/  LOP3.LUT R17, R0, 0x30, R2, 0xfe, !PT ;  /* 0x0000003000117812 */ /* 0x002fc400078efe02 */
[----:B------:R-:W-:Y:S02]  /*19f90*/  LEA.HI.X.SX32 R23, R23, R50, 0x2, P4 ;  /* 0x0000003217177211 */ /* 0x000fe400020f16ff */
[----:B------:R-:W-:Y:S01]  /*19fa0*/  LOP3.LUT R14, R0, 0x32, R2, 0xfe, !PT ;  /* 0x00000032000e7812 */ /* 0x000fe200078efe02 */
[----:B------:R1:W-:Y:S01]  /*19fb0*/  @P1 STG.E desc[UR22][R12.64], R15 ;  /* 0x0000000f0c001986 */ /* 0x0003e2000c101916 */
[C---:B------:R-:W-:Y:S01]  /*19fc0*/  ISETP.LT.AND P4, PT, R3.reuse, UR15, !P0 ;  /* 0x0000000f03007c0c */ /* 0x040fe2000c781270 */
[----:B------:R-:W-:Y:S02]  /*19fd0*/  IMAD R3, R3, UR5, RZ ;  /* 0x0000000503037c24 */ /* 0x000fe4000f8e02ff */
[----:B------:R2:W-:Y:S01]  /*19fe0*/  @P3 STG.E desc[UR22][R18.64], R8 ;  /* 0x0000000812003986 */ /* 0x0005e2000c101916 */
[----:B------:R-:W-:-:S03]  /*19ff0*/  ISETP.LT.AND P5, PT, R17, UR15, !P0 ;  /* 0x0000000f11007c0c */ /* 0x000fc6000c7a1270 */
[----:B------:R3:W-:Y:S01]  /*1a000*/  @P2 STG.E desc[UR22][R20.64], R9 ;  /* 0x0000000914002986 */ /* 0x0007e2000c101916 */
[----:B-1----:R-:W-:-:S03]  /*1a010*/  IMAD R13, R17, UR5, RZ ;  /* 0x00000005110d7c24 */ /* 0x002fc6000f8e02ff */
[----:B------:R1:W-:Y:S01]  /*1a020*/  @P6 STG.E desc[UR22][R22.64], R10 ;  /* 0x0000000a16006986 */ /* 0x0003e2000c101916 */
[C---:B------:R-:W-:Y:S01]  /*1a030*/  IMAD R15, R14.reuse, UR5, RZ ;  /* 0x000000050e0f7c24 */ /* 0x040fe2000f8e02ff */
[----:B------:R-:W-:Y:S02]  /*1a040*/  ISETP.LT.AND P6, PT, R14, UR15, !P0 ;  /* 0x0000000f0e007c0c */ /* 0x000fe4000c7c1270 */
[-C--:B--2---:R-:W-:Y:S02]  /*1a050*/  LEA R8, P1, R3, R48.reuse, 0x2 ;  /* 0x0000003003087211 */ /* 0x084fe400078210ff */
[----:B------:R-:W-:Y:S02]  /*1a060*/  LEA R12, P2, R13, R48, 0x2 ;  /* 0x000000300d0c7211 */ /* 0x000fe400078410ff */
[C-C-:B------:R-:W-:Y:S02]  /*1a070*/  LOP3.LUT R25, R0.reuse, 0x34, R2.reuse, 0xfe, !PT ;  /* 0x0000003400197812 */ /* 0x140fe400078efe02 */
[----:B------:R-:W-:-:S02]  /*1a080*/  LOP3.LUT R24, R0, 0x36, R2, 0xfe, !PT ;  /* 0x0000003600187812 */ /* 0x000fc400078efe02 */
[----:B------:R-:W-:Y:S02]  /*1a090*/  LEA R14, P3, R15, R48, 0x2 ;  /* 0x000000300f0e7211 */ /* 0x000fe400078610ff */
[-C--:B---3--:R-:W-:Y:S02]  /*1a0a0*/  LEA.HI.X.SX32 R9, R3, R50.reuse, 0x2, P1 ;  /* 0x0000003203097211 */ /* 0x088fe400008f16ff */
[----:B------:R-:W-:Y:S01]  /*1a0b0*/  LEA.HI.X.SX32 R13, R13, R50, 0x2, P2 ;  /* 0x000000320d0d7211 */ /* 0x000fe200010f16ff */
[----:B-1----:R-:W-:Y:S01]  /*1a0c0*/  IMAD R10, R24, UR5, RZ ;  /* 0x00000005180a7c24 */ /* 0x002fe2000f8e02ff */
[C-C-:B------:R-:W-:Y:S02]  /*1a0d0*/  LOP3.LUT R16, R0.reuse, 0x38, R2.reuse, 0xfe, !PT ;  /* 0x0000003800107812 */ /* 0x140fe400078efe02 */
[C-C-:B------:R-:W-:Y:S02]  /*1a0e0*/  LOP3.LUT R18, R0.reuse, 0x3a, R2.reuse, 0xfe, !PT ;  /* 0x0000003a00127812 */ /* 0x140fe400078efe02 */
[----:B------:R-:W-:-:S02]  /*1a0f0*/  LOP3.LUT R19, R0, 0x3c, R2, 0xfe, !PT ;  /* 0x0000003c00137812 */ /* 0x000fc400078efe02 */
[----:B------:R-:W-:Y:S01]  /*1a100*/  LOP3.LUT R17, R0, 0x3e, R2, 0xfe, !PT ;  /* 0x0000003e00117812 */ /* 0x000fe200078efe02 */
[----:B------:R-:W-:Y:S01]  /*1a110*/  IMAD R0, R25, UR5, RZ ;  /* 0x0000000519007c24 */ /* 0x000fe2000f8e02ff */
[----:B------:R-:W-:Y:S01]  /*1a120*/  LEA.HI.X.SX32 R15, R15, R50, 0x2, P3 ;  /* 0x000000320f0f7211 */ /* 0x000fe200018f16ff */
[----:B------:R1:W-:Y:S01]  /*1a130*/  @P4 STG.E desc[UR22][R8.64], R11 ;  /* 0x0000000b08004986 */ /* 0x0003e2000c101916 */
[C---:B------:R-:W-:Y:S01]  /*1a140*/  ISETP.LT.AND P3, PT, R16.reuse, UR15, !P0 ;  /* 0x0000000f10007c0c */ /* 0x040fe2000c761270 */
[----:B------:R-:W-:Y:S02]  /*1a150*/  IMAD R16, R16, UR5, RZ ;  /* 0x0000000510107c24 */ /* 0x000fe4000f8e02ff */
[----:B------:R2:W-:Y:S04]  /*1a160*/  @P5 STG.E desc[UR22][R12.64], R4 ;  /* 0x000000040c005986 */ /* 0x0005e8000c101916 */
[----:B------:R3:W-:Y:S01]  /*1a170*/  @P6 STG.E desc[UR22][R14.64], R5 ;  /* 0x000000050e006986 */ /* 0x0007e2000c101916 */
[-C--:B------:R-:W-:Y:S01]  /*1a180*/  LEA R2, P6, R0, R48.reuse, 0x2 ;  /* 0x0000003000027211 */ /* 0x080fe200078c10ff */
[----:B-1----:R-:W-:Y:S01]  /*1a190*/  IMAD R11, R18, UR5, RZ ;  /* 0x00000005120b7c24 */ /* 0x002fe2000f8e02ff */
[----:B------:R-:W-:-:S02]  /*1a1a0*/  LEA R8, P1, R10, R48, 0x2 ;  /* 0x000000300a087211 */ /* 0x000fc400078210ff */
[-C--:B------:R-:W-:Y:S01]  /*1a1b0*/  LEA.HI.X.SX32 R3, R0, R50.reuse, 0x2, P6 ;  /* 0x0000003200037211 */ /* 0x080fe200030f16ff */
[----:B--2---:R-:W-:Y:S01]  /*1a1c0*/  IMAD R13, R19, UR5, RZ ;  /* 0x00000005130d7c24 */ /* 0x004fe2000f8e02ff */
[----:B------:R-:W-:Y:S02]  /*1a1d0*/  LEA.HI.X.SX32 R9, R10, R50, 0x2, P1 ;  /* 0x000000320a097211 */ /* 0x000fe400008f16ff */
[-C--:B------:R-:W-:Y:S02]  /*1a1e0*/  LEA R4, P6, R16, R48.reuse, 0x2 ;  /* 0x0000003010047211 */ /* 0x080fe400078c10ff */
[----:B------:R-:W-:Y:S02]  /*1a1f0*/  LEA R10, P1, R11, R48, 0x2 ;  /* 0x000000300b0a7211 */ /* 0x000fe400078210ff */
[----:B------:R-:W-:Y:S02]  /*1a200*/  ISETP.LT.AND P5, PT, R25, UR15, !P0 ;  /* 0x0000000f19007c0c */ /* 0x000fe4000c7a1270 */
[----:B------:R-:W-:Y:S01]  /*1a210*/  ISETP.LT.AND P4, PT, R24, UR15, !P0 ;  /* 0x0000000f18007c0c */ /* 0x000fe2000c781270 */
[----:B------:R-:W-:Y:S01]  /*1a220*/  IMAD R0, R17, UR5, RZ ;  /* 0x0000000511007c24 */ /* 0x000fe2000f8e02ff */
[----:B------:R-:W-:-:S02]  /*1a230*/  ISETP.LT.AND P2, PT, R18, UR15, !P0 ;  /* 0x0000000f12007c0c */ /* 0x000fc4000c741270 */
[-C--:B---3--:R-:W-:Y:S02]  /*1a240*/  LEA.HI.X.SX32 R5, R16, R50.reuse, 0x2, P6 ;  /* 0x0000003210057211 */ /* 0x088fe400030f16ff */
[----:B------:R-:W-:Y:S02]  /*1a250*/  LEA.HI.X.SX32 R11, R11, R50, 0x2, P1 ;  /* 0x000000320b0b7211 */ /* 0x000fe400008f16ff */
[----:B------:R-:W-:Y:S02]  /*1a260*/  LEA R12, P6, R13, R48, 0x2 ;  /* 0x000000300d0c7211 */ /* 0x000fe400078c10ff */
[----:B------:R-:W-:Y:S02]  /*1a270*/  ISETP.LT.AND P1, PT, R19, UR15, !P0 ;  /* 0x0000000f13007c0c */ /* 0x000fe4000c721270 */
[----:B------:R-:W-:Y:S02]  /*1a280*/  ISETP.LT.AND P0, PT, R17, UR15, !P0 ;  /* 0x0000000f11007c0c */ /* 0x000fe4000c701270 */
[----:B------:R-:W-:-:S02]  /*1a290*/  LEA.HI.X.SX32 R13, R13, R50, 0x2, P6 ;  /* 0x000000320d0d7211 */ /* 0x000fc400030f16ff */
[C---:B------:R-:W-:Y:S01]  /*1a2a0*/  LEA R14, P6, R0.reuse, R48, 0x2 ;  /* 0x00000030000e7211 */ /* 0x040fe200078c10ff */
[----:B------:R1:W-:Y:S03]  /*1a2b0*/  @P5 STG.E desc[UR22][R2.64], R6 ;  /* 0x0000000602005986 */ /* 0x0003e6000c101916 */
[----:B------:R-:W-:Y:S01]  /*1a2c0*/  LEA.HI.X.SX32 R15, R0, R50, 0x2, P6 ;  /* 0x00000032000f7211 */ /* 0x000fe200030f16ff */
[----:B------:R1:W-:Y:S04]  /*1a2d0*/  @P4 STG.E desc[UR22][R8.64], R7 ;  /* 0x0000000708004986 */ /* 0x0003e8000c101916 */
[----:B----4-:R1:W-:Y:S04]  /*1a2e0*/  @P3 STG.E desc[UR22][R4.64], R36 ;  /* 0x0000002404003986 */ /* 0x0103e8000c101916 */
[----:B------:R1:W-:Y:S04]  /*1a2f0*/  @P2 STG.E desc[UR22][R10.64], R37 ;  /* 0x000000250a002986 */ /* 0x0003e8000c101916 */
[----:B------:R1:W-:Y:S04]  /*1a300*/  @P1 STG.E desc[UR22][R12.64], R38 ;  /* 0x000000260c001986 */ /* 0x0003e8000c101916 */
[----:B------:R1:W-:Y:S01]  /*1a310*/  @P0 STG.E desc[UR22][R14.64], R39 ;  /* 0x000000270e000986 */ /* 0x0003e2000c101916 */
[----:B------:R-:W-:Y:S06]  /*1a320*/  BAR.SYNC.DEFER_BLOCKING 0x0 ;  /* 0x0000000000007b1d */ /* 0x000fec0000010000 */
[----:B------:R-:W-:Y:S05]  /*1a330*/  BRA.U UP0, `(.L_x_13) ;  /* 0x0000000100a07547 */ /* 0x000fea000b800000 */
[----:B------:R-:W2:Y:S01]  /*1a340*/  S2UR UR5, SR_CgaCtaId ;  /* 0x00000000000579c3 */ /* 0x000ea20000008800 */
[----:B------:R-:W-:Y:S01]  /*1a350*/  NOP ;  /* 0x0000000000007918 */ /* 0x000fe20000000000 */
[----:B------:R-:W-:Y:S01]  /*1a360*/  UMOV UR4, 0x50 ;  /* 0x0000005000047882 */ /* 0x000fe20000000000 */
[----:B------:R-:W-:Y:S02]  /*1a370*/  IMAD.U32 R0, RZ, RZ, UR8 ;  /* 0x00000008ff007e24 */ /* 0x000fe4000f8e00ff */
[----:B-1----:R-:W-:Y:S02]  /*1a380*/  IMAD.MOV.U32 R3, RZ, RZ, 0x3 ;  /* 0x00000003ff037424 */ /* 0x002fe400078e00ff */
[----:B------:R-:W-:Y:S01]  /*1a390*/  IMAD.MOV.U32 R7, RZ, RZ, 0x1 ;  /* 0x00000001ff077424 */ /* 0x000fe200078e00ff */
[----:B------:R-:W-:-:S04]  /*1a3a0*/  LOP3.LUT R0, R0, 0xffff, RZ, 0xc0, !PT ;  /* 0x0000ffff00007812 */ /* 0x000fc800078ec0ff */
[----:B------:R-:W-:-:S05]  /*1a3b0*/  SHF.R.U32.HI R0, RZ, 0x5, R0 ;  /* 0x00000005ff007819 */ /* 0x000fca0000011600 */
[----:B------:R-:W-:Y:S01]  /*1a3c0*/  VIADD R2, R0, 0x10 ;  /* 0x0000001000027836 */ /* 0x000fe20000000000 */
[----:B------:R-:W-:Y:S01]  /*1a3d0*/  SHF.L.U32 R0, R3, R0, RZ ;  /* 0x0000000003007219 */ /* 0x000fe200000006ff */
[----:B--2---:R-:W-:-:S03]  /*1a3e0*/  ULEA UR6, UR5, UR4, 0x18 ;  /* 0x0000000405067291 */ /* 0x004fc6000f8ec0ff */
[----:B------:R-:W-:-:S04]  /*1a3f0*/  SHF.L.U32 R3, R7, R2, RZ ;  /* 0x0000000207037219 */ /* 0x000fc800000006ff */
[----:B------:R-:W-:Y:S02]  /*1a400*/  LOP3.LUT R0, R3, R0, RZ, 0xfc, !PT ;  /* 0x0000000003007212 */ /* 0x000fe400078efcff */
[----:B------:R-:W1:Y:S02]  /*1a410*/  LDS R5, [UR6] ;  /* 0x00000006ff057984 */ /* 0x000e640008000800 */
[C---:B------:R-:W-:Y:S02]  /*1a420*/  LOP3.LUT R2, R0.reuse, 0xffff, RZ, 0xc0, !PT ;  /* 0x0000ffff00027812 */ /* 0x040fe400078ec0ff */
[----:B-1----:R-:W-:-:S04]  /*1a430*/  LOP3.LUT R3, R0, 0xffff, R5, 0x80, !PT ;  /* 0x0000ffff00037812 */ /* 0x002fc800078e8005 */
[----:B------:R-:W-:-:S13]  /*1a440*/  ISETP.NE.AND P0, PT, R3, R2, PT ;  /* 0x000000020300720c */ /* 0x000fda0003f05270 */
[----:B------:R-:W-:Y:S05]  /*1a450*/  @P0 BRA `(.L_x_14) ;  /* 0x0000000000500947 */ /* 0x000fea0003800000 */
[----:B------:R-:W-:Y:S02]  /*1a460*/  SHF.R.U32.HI R5, RZ, 0x10, R5 ;  /* 0x00000010ff057819 */ /* 0x000fe40000011605 */
[----:B------:R-:W-:-:S04]  /*1a470*/  SHF.R.U32.HI R2, RZ, 0x10, R0 ;  /* 0x00000010ff027819 */ /* 0x000fc80000011600 */
[----:B------:R-:W-:-:S04]  /*1a480*/  LOP3.LUT R5, R5, R2, RZ, 0xc0, !PT ;  /* 0x0000000205057212 */ /* 0x000fc800078ec0ff */
[----:B------:R-:W-:-:S13]  /*1a490*/  ISETP.NE.AND P0, PT, R5, R2, PT ;  /* 0x000000020500720c */ /* 0x000fda0003f05270 */
[----:B------:R-:W-:Y:S05]  /*1a4a0*/  @P0 BRA `(.L_x_15) ;  /* 0x0000000000300947 */ /* 0x000fea0003800000 */
[----:B------:R-:W-:Y:S01]  /*1a4b0*/  R2UR UR4, R0 ;  /* 0x00000000000472ca */ /* 0x000fe200000e0000 */
[----:B------:R-:W-:Y:S01]  /*1a4c0*/  VOTEU.ANY UR5, UPT, PT ;  /* 0x0000000000057886 */ /* 0x000fe200038e0100 */
[----:B------:R-:W1:Y:S01]  /*1a4d0*/  S2R R0, SR_LANEID ;  /* 0x0000000000007919 */ /* 0x000e620000000000 */
[----:B------:R-:W-:-:S10]  /*1a4e0*/  UFLO.U32 UR5, UR5 ;  /* 0x00000005000572bd */ /* 0x000fd400080e0000 */
[----:B------:R-:W-:-:S06]  /*1a4f0*/  ULOP3.LUT UR4, URZ, UR4, URZ, 0x33, !UPT ;  /* 0x00000004ff047292 */ /* 0x000fcc000f8e33ff */
[----:B------:R-:W-:-:S04]  /*1a500*/  IMAD.U32 R2, RZ, RZ, UR4 ;  /* 0x00000004ff027e24 */ /* 0x000fc8000f8e00ff */
[----:B------:R-:W2:Y:S02]  /*1a510*/  REDUX UR7, R2 ;  /* 0x00000000020773c4 */ /* 0x000ea40000000000 */
[----:B------:R3:W-:Y:S01]  /*1a520*/  UTCATOMSWS.AND URZ, UR4 ;  /* 0x0000000400ff79e3 */ /* 0x0007e20008000000 */
[----:B-1----:R-:W-:Y:S01]  /*1a530*/  ISETP.EQ.U32.AND P0, PT, R0, UR5, PT ;  /* 0x0000000500007c0c */ /* 0x002fe2000bf02070 */
[----:B--2---:R-:W-:-:S12]  /*1a540*/  IMAD.U32 R0, RZ, RZ, UR7 ;  /* 0x00000007ff007e24 */ /* 0x004fd8000f8e00ff */
[----:B------:R3:W-:Y:S01]  /*1a550*/  @P0 ATOMS.AND RZ, [UR6], R0 ;  /* 0x00000000ffff098c */ /* 0x0007e2000a800006 */
[----:B------:R-:W-:Y:S05]  /*1a560*/  BRA `(.L_x_13) ;  /* 0x0000000000147947 */ /* 0x000fea0003800000 */
.L_x_15:
[----:B------:R-:W-:-:S07]  /*1a570*/  MOV R2, 0x1a590 ;  /* 0x0001a59000027802 */ /* 0x000fce0000000f00 */
[----:B------:R-:W-:Y:S05]  /*1a580*/  CALL.REL.NOINC `($__internal_0_$__cuda_sm10x_tcgen05_guardrail_trap_col_being_dealloced_not_returned_by_alloc) ;  /* 0x00000000002c7944 */ /* 0x000fea0003c00000 */
[----:B------:R-:W-:Y:S05]  /*1a590*/  BRA `(.L_x_13) ;  /* 0x0000000000087947 */ /* 0x000fea0003800000 */
.L_x_14:
[----:B------:R-:W-:-:S07]  /*1a5a0*/  MOV R2, 0x1a5c0 ;  /* 0x0001a5c000027802 */ /* 0x000fce0000000f00 */
[----:B------:R-:W-:Y:S05]  /*1a5b0*/  CALL.REL.NOINC `($__internal_2_$__cuda_sm10x_tcgen05_guardrail_trap_unallocated_columns_being_dealloced) ;  /* 0x0000000000387944 */ /* 0x000fea0003c00000 */
.L_x_13:
[----:B------:R-:W-:Y:S01]  /*1a5c0*/  NOP ;  /* 0x0000000000007918 */ /* 0x000fe20000000000 */
[----:B---3--:R-:W-:Y:S05]  /*1a5d0*/  EXIT ;  /* 0x000000000000794d */ /* 0x008fea0003800000 */
.L_x_9:
[----:B------:R-:W1:Y:S02]  /*1a5e0*/  SYNCS.PHASECHK.TRANS64.TRYWAIT P4, [UR11], R126 ;  /* 0x0000007eff0075a7 */ /* 0x000e64000808110b */
[----:B-1----:R-:W-:Y:S05]  /*1a5f0*/  @!P4 BRA `(.L_x_9) ;  /* 0xfffffffc00f8c947 */ /* 0x002fea000383ffff */
[----:B------:R-:W-:Y:S05]  /*1a600*/  BRA `(.L_x_16) ;  /* 0xffffffac00ac7947 */ /* 0x000fea000383ffff */
.L_x_12:
[----:B------:R-:W1:Y:S02]  /*1a610*/  SYNCS.PHASECHK.TRANS64.TRYWAIT P1, [UR9], R3 ;  /* 0x00000003ff0075a7 */ /* 0x000e640008021109 */
[----:B-1----:R-:W-:Y:S05]  /*1a620*/  @!P1 BRA `(.L_x_12) ;  /* 0xfffffffc00f89947 */ /* 0x002fea000383ffff */
[----:B------:R-:W-:Y:S05]  /*1a630*/  BRA `(.L_x_11) ;  /* 0xffffffe800f47947 */ /* 0x000fea000383ffff */
        .weak           $__internal_0_$__cuda_sm10x_tcgen05_guardrail_trap_col_being_dealloced_not_returned_by_alloc
        .type           $__internal_0_$__cuda_sm10x_tcgen05_guardrail_trap_col_being_dealloced_not_returned_by_alloc,@function
        .size           $__internal_0_$__cuda_sm10x_tcgen05_guardrail_trap_col_being_dealloced_not_returned_by_alloc,($__internal_1_$__cuda_sm10x_tcgen05_guardrail_trap_phase_invalid_during_alloc - $__internal_0_$__cuda_sm10x_tcgen05_guardrail_trap_col_being_dealloced_not_returned_by_alloc)
$__internal_0_$__cuda_sm10x_tcgen05_guardrail_trap_col_being_dealloced_not_returned_by_alloc:
[----:B------:R-:W-:Y:S05]  /*1a640*/  BPT.TRAP 0x1 ;  /* 0x000000040000795c */ /* 0x000fea0000300000 */
[----:B------:R-:W-:-:S04]  /*1a650*/  IMAD.MOV.U32 R3, RZ, RZ, 0x0 ;  /* 0x00000000ff037424 */ /* 0x000fc800078e00ff */
[----:B------:R-:W-:Y:S05]  /*1a660*/  RET.REL.NODEC R2 `(matmul_kernel) ;  /* 0xfffffe5802647950 */ /* 0x000fea0003c3ffff */
        .weak           $__internal_1_$__cuda_sm10x_tcgen05_guardrail_trap_phase_invalid_during_alloc
        .type           $__internal_1_$__cuda_sm10x_tcgen05_guardrail_trap_phase_invalid_during_alloc,@function
        .size           $__internal_1_$__cuda_sm10x_tcgen05_guardrail_trap_phase_invalid_during_alloc,($__internal_2_$__cuda_sm10x_tcgen05_guardrail_trap_unallocated_columns_being_dealloced - $__internal_1_$__cuda_sm10x_tcgen05_guardrail_trap_phase_invalid_during_alloc)
$__internal_1_$__cuda_sm10x_tcgen05_guardrail_trap_phase_invalid_during_alloc:
[----:B------:R-:W-:Y:S05]  /*1a670*/  BPT.TRAP 0x1 ;  /* 0x000000040000795c */ /* 0x000fea0000300000 */
[----:B------:R-:W-:-:S04]  /*1a680*/  IMAD.MOV.U32 R3, RZ, RZ, 0x0 ;  /* 0x00000000ff037424 */ /* 0x000fc800078e00ff */
[----:B------:R-:W-:Y:S05]  /*1a690*/  RET.REL.NODEC R2 `(matmul_kernel) ;  /* 0xfffffe5802587950 */ /* 0x000fea0003c3ffff */
        .weak           $__internal_2_$__cuda_sm10x_tcgen05_guardrail_trap_unallocated_columns_being_dealloced
        .type           $__internal_2_$__cuda_sm10x_tcgen05_guardrail_trap_unallocated_columns_being_dealloced,@function
        .size           $__internal_2_$__cuda_sm10x_tcgen05_guardrail_trap_unallocated_columns_being_dealloced,(.L_x_20 - $__internal_2_$__cuda_sm10x_tcgen05_guardrail_trap_unallocated_columns_being_dealloced)
$__internal_2_$__cuda_sm10x_tcgen05_guardrail_trap_unallocated_columns_being_dealloced:
[----:B------:R-:W-:Y:S05]  /*1a6a0*/  BPT.TRAP 0x1 ;  /* 0x000000040000795c */ /* 0x000fea0000300000 */
[----:B------:R-:W-:-:S04]  /*1a6b0*/  IMAD.MOV.U32 R3, RZ, RZ, 0x0 ;  /* 0x00000000ff037424 */ /* 0x000fc800078e00ff */
[----:B------:R-:W-:Y:S05]  /*1a6c0*/  RET.REL.NODEC R2 `(matmul_kernel) ;  /* 0xfffffe58024c7950 */ /* 0x000fea0003c3ffff */
.L_x_17:
[----:B------:R-:W-:-:S00]  /*1a6d0*/  BRA `(.L_x_17) ;  /* 0xfffffffc00fc7947 */ /* 0x000fc0000383ffff */
[----:B------:R-:W-:-:S00]  /*1a6e0*/  NOP ;  /* 0x0000000000007918 */ /* 0x000fc00000000000 */
        /* <DEDUP_REMOVED lines=9> */
.L_x_20:


//--------------------- .nv.shared.matmul_kernel  --------------------------
	.section	.nv.shared.matmul_kernel,"aw",@nobits
	.sectionflags	@""
	.align	16
	.zero		1024


//--------------------- .nv.shared.reserved.0     --------------------------
	.section	.nv.shared.reserved.0,"aw",@nobits
	.align	8
	.weak		__nv_reservedSMEM_offset_0_alias
	.size		__nv_reservedSMEM_offset_0_alias, 0, 64
	.other		__nv_reservedSMEM_offset_0_alias,@"STO_CUDA_RESERVED_SHARED STV_DEFAULT"
__nv_reservedSMEM_offset_0_alias:
	.zero		0
.nv.shared.reserved.0:
	.zero		64
	.weak		__nv_reservedSMEM_allocation_phase
	.type		__nv_reservedSMEM_allocation_phase,@object
	.size		__nv_reservedSMEM_allocation_phase,(.L_0 - __nv_reservedSMEM_allocation_phase)
__nv_reservedSMEM_allocation_phase:
	.zero		1
.L_0:
	.zero		7
	.weak		__nv_reservedSMEM_devtool_atexit_pc
	.type		__nv_reservedSMEM_devtool_atexit_pc,@object
	.size		__nv_reservedSMEM_devtool_atexit_pc,(__nv_reservedSMEM_allocation_mask - __nv_reservedSMEM_devtool_atexit_pc)
__nv_reservedSMEM_devtool_atexit_pc:
	.zero		8
	.weak		__nv_reservedSMEM_allocation_mask
	.type		__nv_reservedSMEM_allocation_mask,@object
	.size		__nv_reservedSMEM_allocation_mask,(.L_2 - __nv_reservedSMEM_allocation_mask)
__nv_reservedSMEM_allocation_mask:
	.zero		4
.L_2:


//--------------------- .nv.constant0.matmul_kernel --------------------------
	.section	.nv.constant0.matmul_kernel,"a",@progbits
	.sectionflags	@""
	.align	4
.nv.constant0.matmul_kernel:
	.zero		976


//--------------------- SYMBOLS --------------------------

	.type		.nv.reservedSmem.offset0,@object
	.size		.nv.reservedSmem.offset0,0x4
	.type		.nv.reservedSmem.cap,@object
	.size		.nv.reservedSmem.cap,0x4
